	.target	sm_80

	.elftype	@"ET_EXEC"


//--------------------- .note.nv.tkinfo           --------------------------
	.section	.note.nv.tkinfo,"",@"SHT_NOTE"
	.sectionflags	@"SHF_NOTE_NV_TKINFO"
	.tkinfo
        /*0018*/ 	.word	0x00000002
        /*0030*/ 	.string	""
        /*0030*/ 	.string	"ptxas"
        /*0030*/ 	.string	"Cuda compilation tools, release 13.0, V13.0.88"
        /*0030*/ 	.string	"Build cuda_13.0.r13.0/compiler.36424714_0"
        /*0030*/ 	.string	"-v  -suppress-debug-info  -lineinfo  -arch sm_80 "



//--------------------- .note.nv.cuinfo           --------------------------
	.section	.note.nv.cuinfo,"",@"SHT_NOTE"
	.sectionflags	@"SHF_NOTE_NV_CUINFO"
        /*0018*/ 	.short	0x0002
        /*001a*/ 	.short	0x0050
        /*001c*/ 	.short	0x0082
	.zero		2


//--------------------- .nv.info                  --------------------------
	.section	.nv.info,"",@"SHT_CUDA_INFO"
	.align	4


	//----- nvinfo : EIATTR_REGCOUNT
	.align		4
        /*0000*/ 	.byte	0x04, 0x2f
        /*0002*/ 	.short	(.L_1 - .L_0)
	.align		4
.L_0:
        /*0004*/ 	.word	index@(matmul_kernel)
        /*0008*/ 	.word	0x000000ff


	//----- nvinfo : EIATTR_FRAME_SIZE
	.align		4
.L_1:
        /*000c*/ 	.byte	0x04, 0x11
        /*000e*/ 	.short	(.L_3 - .L_2)
	.align		4
.L_2:
        /*0010*/ 	.word	index@(matmul_kernel)
        /*0014*/ 	.word	0x00000d08


	//----- nvinfo : EIATTR_MIN_STACK_SIZE
	.align		4
.L_3:
        /*0018*/ 	.byte	0x04, 0x12
        /*001a*/ 	.short	(.L_5 - .L_4)
	.align		4
.L_4:
        /*001c*/ 	.word	index@(matmul_kernel)
        /*0020*/ 	.word	0x00000d08
.L_5:


//--------------------- .nv.info.matmul_kernel    --------------------------
	.section	.nv.info.matmul_kernel,"",@"SHT_CUDA_INFO"
	.sectionflags	@""
	.align	4


	//----- nvinfo : EIATTR_CUDA_API_VERSION
	.align		4
        /*0000*/ 	.byte	0x04, 0x37
        /*0002*/ 	.short	(.L_7 - .L_6)
.L_6:
        /*0004*/ 	.word	0x00000082


	//----- nvinfo : EIATTR_SW2861232_WAR
	.align		4
.L_7:
        /*0008*/ 	.byte	0x01, 0x35
	.zero		2


	//----- nvinfo : EIATTR_PARAM_CBANK
	.align		4
        /*000c*/ 	.byte	0x04, 0x0a
        /*000e*/ 	.short	(.L_9 - .L_8)
	.align		4
.L_8:
        /*0010*/ 	.word	index@(.nv.constant0.matmul_kernel)
        /*0014*/ 	.short	0x0160
        /*0016*/ 	.short	0x0050


	//----- nvinfo : EIATTR_CBANK_PARAM_SIZE
	.align		4
.L_9:
        /*0018*/ 	.byte	0x03, 0x19
        /*001a*/ 	.short	0x0050


	//----- nvinfo : EIATTR_KPARAM_INFO
	.align		4
        /*001c*/ 	.byte	0x04, 0x17
        /*001e*/ 	.short	(.L_11 - .L_10)
.L_10:
        /*0020*/ 	.word	0x00000000
        /*0024*/ 	.short	0x000d
        /*0026*/ 	.short	0x0048
        /*0028*/ 	.byte	0x00, 0xf4, 0x21, 0x00


	//----- nvinfo : EIATTR_KPARAM_INFO
	.align		4
.L_11:
        /*002c*/ 	.byte	0x04, 0x17
        /*002e*/ 	.short	(.L_13 - .L_12)
.L_12:
        /*0030*/ 	.word	0x00000000
        /*0034*/ 	.short	0x000c
        /*0036*/ 	.short	0x0040
        /*0038*/ 	.byte	0x00, 0xf4, 0x21, 0x00


	//----- nvinfo : EIATTR_KPARAM_INFO
	.align		4
.L_13:
        /*003c*/ 	.byte	0x04, 0x17
        /*003e*/ 	.short	(.L_15 - .L_14)
.L_14:
        /*0040*/ 	.word	0x00000000
        /*0044*/ 	.short	0x000b
        /*0046*/ 	.short	0x0038
        /*0048*/ 	.byte	0x00, 0xf0, 0x11, 0x00


	//----- nvinfo : EIATTR_KPARAM_INFO
	.align		4
.L_15:
        /*004c*/ 	.byte	0x04, 0x17
        /*004e*/ 	.short	(.L_17 - .L_16)
.L_16:
        /*0050*/ 	.word	0x00000000
        /*0054*/ 	.short	0x000a
        /*0056*/ 	.short	0x0034
        /*0058*/ 	.byte	0x00, 0xf0, 0x11, 0x00


	//----- nvinfo : EIATTR_KPARAM_INFO
	.align		4
.L_17:
        /*005c*/ 	.byte	0x04, 0x17
        /*005e*/ 	.short	(.L_19 - .L_18)
.L_18:
        /*0060*/ 	.word	0x00000000
        /*0064*/ 	.short	0x0009
        /*0066*/ 	.short	0x0030
        /*0068*/ 	.byte	0x00, 0xf0, 0x11, 0x00


	//----- nvinfo : EIATTR_KPARAM_INFO
	.align		4
.L_19:
        /*006c*/ 	.byte	0x04, 0x17
        /*006e*/ 	.short	(.L_21 - .L_20)
.L_20:
        /*0070*/ 	.word	0x00000000
        /*0074*/ 	.short	0x0008
        /*0076*/ 	.short	0x002c
        /*0078*/ 	.byte	0x00, 0xf0, 0x11, 0x00


	//----- nvinfo : EIATTR_KPARAM_INFO
	.align		4
.L_21:
        /*007c*/ 	.byte	0x04, 0x17
        /*007e*/ 	.short	(.L_23 - .L_22)
.L_22:
        /*0080*/ 	.word	0x00000000
        /*0084*/ 	.short	0x0007
        /*0086*/ 	.short	0x0028
        /*0088*/ 	.byte	0x00, 0xf0, 0x11, 0x00


	//----- nvinfo : EIATTR_KPARAM_INFO
	.align		4
.L_23:
        /*008c*/ 	.byte	0x04, 0x17
        /*008e*/ 	.short	(.L_25 - .L_24)
.L_24:
        /*0090*/ 	.word	0x00000000
        /*0094*/ 	.short	0x0006
        /*0096*/ 	.short	0x0024
        /*0098*/ 	.byte	0x00, 0xf0, 0x11, 0x00


	//----- nvinfo : EIATTR_KPARAM_INFO
	.align		4
.L_25:
        /*009c*/ 	.byte	0x04, 0x17
        /*009e*/ 	.short	(.L_27 - .L_26)
.L_26:
        /*00a0*/ 	.word	0x00000000
        /*00a4*/ 	.short	0x0005
        /*00a6*/ 	.short	0x0020
        /*00a8*/ 	.byte	0x00, 0xf0, 0x11, 0x00


	//----- nvinfo : EIATTR_KPARAM_INFO
	.align		4
.L_27:
        /*00ac*/ 	.byte	0x04, 0x17
        /*00ae*/ 	.short	(.L_29 - .L_28)
.L_28:
        /*00b0*/ 	.word	0x00000000
        /*00b4*/ 	.short	0x0004
        /*00b6*/ 	.short	0x001c
        /*00b8*/ 	.byte	0x00, 0xf0, 0x11, 0x00


	//----- nvinfo : EIATTR_KPARAM_INFO
	.align		4
.L_29:
        /*00bc*/ 	.byte	0x04, 0x17
        /*00be*/ 	.short	(.L_31 - .L_30)
.L_30:
        /*00c0*/ 	.word	0x00000000
        /*00c4*/ 	.short	0x0003
        /*00c6*/ 	.short	0x0018
        /*00c8*/ 	.byte	0x00, 0xf0, 0x11, 0x00


	//----- nvinfo : EIATTR_KPARAM_INFO
	.align		4
.L_31:
        /*00cc*/ 	.byte	0x04, 0x17
        /*00ce*/ 	.short	(.L_33 - .L_32)
.L_32:
        /*00d0*/ 	.word	0x00000000
        /*00d4*/ 	.short	0x0002
        /*00d6*/ 	.short	0x0010
        /*00d8*/ 	.byte	0x00, 0xf4, 0x21, 0x00


	//----- nvinfo : EIATTR_KPARAM_INFO
	.align		4
.L_33:
        /*00dc*/ 	.byte	0x04, 0x17
        /*00de*/ 	.short	(.L_35 - .L_34)
.L_34:
        /*00e0*/ 	.word	0x00000000
        /*00e4*/ 	.short	0x0001
        /*00e6*/ 	.short	0x0008
        /*00e8*/ 	.byte	0x00, 0xf4, 0x21, 0x00


	//----- nvinfo : EIATTR_KPARAM_INFO
	.align		4
.L_35:
        /*00ec*/ 	.byte	0x04, 0x17
        /*00ee*/ 	.short	(.L_37 - .L_36)
.L_36:
        /*00f0*/ 	.word	0x00000000
        /*00f4*/ 	.short	0x0000
        /*00f6*/ 	.short	0x0000
        /*00f8*/ 	.byte	0x00, 0xf4, 0x21, 0x00


	//----- nvinfo : EIATTR_MAXREG_COUNT
	.align		4
.L_37:
        /*00fc*/ 	.byte	0x03, 0x1b
        /*00fe*/ 	.short	0x00ff


	//----- nvinfo : EIATTR_NUM_BARRIERS
	.align		4
        /*0100*/ 	.byte	0x02, 0x4c
        /*0102*/ 	.byte	0x01
	.zero		1


	//----- nvinfo : EIATTR_ANNOTATIONS
	.align		4
        /*0104*/ 	.byte	0x04, 0x55
        /*0106*/ 	.short	(.L_39 - .L_38)


	//   ....[0]....
.L_38:
        /*0108*/ 	.word	0x00000001
        /*010c*/ 	.byte	0xb0, 0x05, 0x00, 0x00, 0x01, 0x00, 0x00, 0x00, 0x10, 0x06, 0x00, 0x00, 0x01, 0x00, 0x00, 0x00
        /* <DEDUP_REMOVED lines=1322> */
        /*53bc*/ 	.byte	0x80, 0x55, 0x02, 0x00


	//----- nvinfo : EIATTR_MERCURY_ISA_VERSION
	.align		4
.L_39:
        /*53c0*/ 	.byte	0x03, 0x5f
        /*53c2*/ 	.short	0x0000


	//----- nvinfo : EIATTR_EXIT_INSTR_OFFSETS
	.align		4
        /*53c4*/ 	.byte	0x04, 0x1c
        /*53c6*/ 	.short	(.L_41 - .L_40)


	//   ....[0]....
.L_40:
        /*53c8*/ 	.word	0x0002a690


	//   ....[1]....
        /*53cc*/ 	.word	0x0002a6b0


	//----- nvinfo : EIATTR_REQNTID
	.align		4
.L_41:
        /*53d0*/ 	.byte	0x04, 0x10
        /*53d2*/ 	.short	(.L_43 - .L_42)
.L_42:
        /*53d4*/ 	.word	0x00000080
        /*53d8*/ 	.word	0x00000001
        /*53dc*/ 	.word	0x00000001
.L_43:


//--------------------- .nv.callgraph             --------------------------
	.section	.nv.callgraph,"",@"SHT_CUDA_CALLGRAPH"
	.align	4
	.sectionentsize	8
	.align		4
        /*0000*/ 	.word	0x00000000
	.align		4
        /*0004*/ 	.word	0xffffffff
	.align		4
        /*0008*/ 	.word	0x00000000
	.align		4
        /*000c*/ 	.word	0xfffffffe
	.align		4
        /*0010*/ 	.word	0x00000000
	.align		4
        /*0014*/ 	.word	0xfffffffd
	.align		4
        /*0018*/ 	.word	0x00000000
	.align		4
        /*001c*/ 	.word	0xfffffffc


//--------------------- .nv.rel.action            --------------------------
	.section	.nv.rel.action,"",@"SHT_CUDA_RELOCINFO"
	.align	8
	.sectionentsize	8
        /*0000*/ 	.byte	0x73, 0x00, 0x00, 0x00, 0x00, 0x00, 0x00, 0x00, 0x00, 0x00, 0x00, 0x11, 0x25, 0x00, 0x05, 0x36


//--------------------- .nv.constant0.matmul_kernel --------------------------
	.section	.nv.constant0.matmul_kernel,"a",@progbits
	.sectionflags	@""
	.align	4
.nv.constant0.matmul_kernel:
	.zero		432


//--------------------- .text.matmul_kernel       --------------------------
	.section	.text.matmul_kernel,"ax",@progbits
	.sectioninfo	@"SHI_REGISTERS=255"
	.align	128
        .global         matmul_kernel
        .type           matmul_kernel,@function
        .size           matmul_kernel,(.L_x_4 - matmul_kernel)
        .other          matmul_kernel,@"STO_CUDA_ENTRY STV_DEFAULT"
matmul_kernel:
.text.matmul_kernel:
[----:B------:R-:W-:-:S03]  /*0000*/  IMAD.MOV.U32 R1, RZ, RZ, c[0x0][0x28] ;  /* 0x00000a00ff017624 */ /* 0x000fc600078e00ff */
[----:B------:R-:W-:Y:S01]  /*0010*/  IMAD.MOV.U32 R0, RZ, RZ, c[0x0][0x17c] ;  /* 0x00005f00ff007624 */ /* 0x000fe200078e00ff */
[----:B------:R-:W1:Y:S01]  /*0020*/  S2R R5, SR_CTAID.X ;  /* 0x0000000000057919 */ /* 0x000e620000002500 */
[----:B------:R-:W-:Y:S01]  /*0030*/  IADD3 R1, R1, -0xd08, RZ ;  /* 0xfffff2f801017810 */ /* 0x000fe20007ffe0ff */
[----:B------:R-:W-:Y:S01]  /*0040*/  ULDC.64 UR4, c[0x0][0x118] ;  /* 0x0000460000047ab9 */ /* 0x000fe20000000a00 */
[----:B------:R-:W-:Y:S01]  /*0050*/  LOP3.LUT R54, RZ, c[0x0][0x17c], RZ, 0x33, !PT ;  /* 0x00005f00ff367a12 */ /* 0x000fe200078e33ff */
[----:B------:R-:W2:Y:S01]  /*0060*/  S2R R252, SR_TID.X ;  /* 0x0000000000fc7919 */ /* 0x000ea20000002100 */
[----:B------:R-:W-:-:S04]  /*0070*/  IADD3 R0, R0, 0xff, RZ ;  /* 0x000000ff00007810 */ /* 0x000fc80007ffe0ff */
[----:B------:R-:W-:-:S04]  /*0080*/  SHF.R.S32.HI R3, RZ, 0x1f, R0 ;  /* 0x0000001fff037819 */ /* 0x000fc80000011400 */
[----:B------:R-:W-:-:S04]  /*0090*/  LEA.HI R3, R3, R0, RZ, 0x8 ;  /* 0x0000000003037211 */ /* 0x000fc800078f40ff */
[----:B------:R-:W-:-:S04]  /*00a0*/  SHF.R.S32.HI R4, RZ, 0x8, R3 ;  /* 0x00000008ff047819 */ /* 0x000fc80000011403 */
[-C--:B------:R-:W-:Y:S02]  /*00b0*/  IABS R7, R4.reuse ;  /* 0x0000000400077213 */ /* 0x080fe40000000000 */
[----:B------:R-:W-:Y:S02]  /*00c0*/  IABS R10, R4 ;  /* 0x00000004000a7213 */ /* 0x000fe40000000000 */
[----:B------:R-:W3:Y:S01]  /*00d0*/  I2F.RP R0, R7 ;  /* 0x0000000700007306 */ /* 0x000ee20000209400 */
[----:B-1----:R-:W-:Y:S02]  /*00e0*/  IABS R8, R5 ;  /* 0x0000000500087213 */ /* 0x002fe40000000000 */
[C---:B--2---:R-:W-:Y:S02]  /*00f0*/  LOP3.LUT R14, R252.reuse, 0x7f, RZ, 0xc0, !PT ;  /* 0x0000007ffc0e7812 */ /* 0x044fe400078ec0ff */
[----:B------:R-:W-:-:S03]  /*0100*/  LOP3.LUT R22, R252, 0x3f, RZ, 0xc0, !PT ;  /* 0x0000003ffc167812 */ /* 0x000fc600078ec0ff */
[----:B---3--:R-:W1:Y:S02]  /*0110*/  MUFU.RCP R0, R0 ;  /* 0x0000000000007308 */ /* 0x008e640000001000 */
[----:B-1----:R-:W-:Y:S01]  /*0120*/  IADD3 R2, R0, 0xffffffe, RZ ;  /* 0x0ffffffe00027810 */ /* 0x002fe20007ffe0ff */
[----:B------:R-:W-:-:S05]  /*0130*/  IMAD.MOV R0, RZ, RZ, -R10 ;  /* 0x000000ffff007224 */ /* 0x000fca00078e0a0a */
[----:B------:R1:W2:Y:S02]  /*0140*/  F2I.FTZ.U32.TRUNC.NTZ R3, R2 ;  /* 0x0000000200037305 */ /* 0x0002a4000021f000 */
[----:B-1----:R-:W-:Y:S02]  /*0150*/  IMAD.MOV.U32 R2, RZ, RZ, RZ ;  /* 0x000000ffff027224 */ /* 0x002fe400078e00ff */
[----:B--2---:R-:W-:-:S04]  /*0160*/  IMAD.MOV R6, RZ, RZ, -R3 ;  /* 0x000000ffff067224 */ /* 0x004fc800078e0a03 */
[----:B------:R-:W-:Y:S02]  /*0170*/  IMAD R9, R6, R7, RZ ;  /* 0x0000000706097224 */ /* 0x000fe400078e02ff */
[----:B------:R-:W-:Y:S02]  /*0180*/  IMAD.MOV.U32 R6, RZ, RZ, R8 ;  /* 0x000000ffff067224 */ /* 0x000fe400078e0008 */
[----:B------:R-:W-:-:S06]  /*0190*/  IMAD.HI.U32 R3, R3, R9, R2 ;  /* 0x0000000903037227 */ /* 0x000fcc00078e0002 */
[----:B------:R-:W-:-:S04]  /*01a0*/  IMAD.HI.U32 R3, R3, R6, RZ ;  /* 0x0000000603037227 */ /* 0x000fc800078e00ff */
[----:B------:R-:W-:-:S05]  /*01b0*/  IMAD R0, R3, R0, R6 ;  /* 0x0000000003007224 */ /* 0x000fca00078e0206 */
[----:B------:R-:W-:-:S13]  /*01c0*/  ISETP.GT.U32.AND P1, PT, R7, R0, PT ;  /* 0x000000000700720c */ /* 0x000fda0003f24070 */
[----:B------:R-:W-:Y:S01]  /*01d0*/  @!P1 IMAD.IADD R0, R0, 0x1, -R7 ;  /* 0x0000000100009824 */ /* 0x000fe200078e0a07 */
[----:B------:R-:W-:Y:S02]  /*01e0*/  @!P1 IADD3 R3, R3, 0x1, RZ ;  /* 0x0000000103039810 */ /* 0x000fe40007ffe0ff */
[----:B------:R-:W-:Y:S02]  /*01f0*/  ISETP.NE.AND P1, PT, R4, RZ, PT ;  /* 0x000000ff0400720c */ /* 0x000fe40003f25270 */
[----:B------:R-:W-:Y:S02]  /*0200*/  ISETP.GE.U32.AND P0, PT, R0, R7, PT ;  /* 0x000000070000720c */ /* 0x000fe40003f06070 */
[----:B------:R-:W-:-:S04]  /*0210*/  LOP3.LUT R0, R5, R4, RZ, 0x3c, !PT ;  /* 0x0000000405007212 */ /* 0x000fc800078e3cff */
[----:B------:R-:W-:Y:S01]  /*0220*/  ISETP.GE.AND P2, PT, R0, RZ, PT ;  /* 0x000000ff0000720c */ /* 0x000fe20003f46270 */
[----:B------:R-:W-:-:S05]  /*0230*/  IMAD.MOV.U32 R0, RZ, RZ, c[0x0][0x178] ;  /* 0x00005e00ff007624 */ /* 0x000fca00078e00ff */
[----:B------:R-:W-:Y:S02]  /*0240*/  IADD3 R0, R0, 0x7f, RZ ;  /* 0x0000007f00007810 */ /* 0x000fe40007ffe0ff */
[----:B------:R-:W-:-:S05]  /*0250*/  @P0 IADD3 R3, R3, 0x1, RZ ;  /* 0x0000000103030810 */ /* 0x000fca0007ffe0ff */
[----:B------:R-:W-:Y:S01]  /*0260*/  IMAD.MOV.U32 R9, RZ, RZ, R3 ;  /* 0x000000ffff097224 */ /* 0x000fe200078e0003 */
[----:B------:R-:W-:-:S03]  /*0270*/  SHF.R.S32.HI R3, RZ, 0x1f, R0 ;  /* 0x0000001fff037819 */ /* 0x000fc60000011400 */
[----:B------:R-:W-:Y:S01]  /*0280*/  @!P2 IMAD.MOV R9, RZ, RZ, -R9 ;  /* 0x000000ffff09a224 */ /* 0x000fe200078e0a09 */
[----:B------:R-:W-:Y:S02]  /*0290*/  LEA.HI R3, R3, R0, RZ, 0x7 ;  /* 0x0000000003037211 */ /* 0x000fe400078f38ff */
[----:B------:R-:W-:-:S04]  /*02a0*/  @!P1 LOP3.LUT R9, RZ, R4, RZ, 0x33, !PT ;  /* 0x00000004ff099212 */ /* 0x000fc800078e33ff */
[----:B------:R-:W-:Y:S01]  /*02b0*/  LEA.HI.SX32 R3, R3, -R9, 0x19 ;  /* 0x8000000903037211 */ /* 0x000fe200078fcaff */
[----:B------:R-:W-:-:S03]  /*02c0*/  IMAD.MOV R6, RZ, RZ, -R9 ;  /* 0x000000ffff067224 */ /* 0x000fc600078e0a09 */
[----:B------:R-:W-:Y:S01]  /*02d0*/  IMNMX R11, R3, 0x1, PT ;  /* 0x00000001030b7817 */ /* 0x000fe20003800200 */
[----:B------:R-:W-:-:S03]  /*02e0*/  IMAD R10, R4, R6, R5 ;  /* 0x00000006040a7224 */ /* 0x000fc600078e0205 */
[----:B------:R-:W-:Y:S02]  /*02f0*/  IABS R7, R11 ;  /* 0x0000000b00077213 */ /* 0x000fe40000000000 */
[----:B------:R-:W-:Y:S02]  /*0300*/  IABS R6, R10 ;  /* 0x0000000a00067213 */ /* 0x000fe40000000000 */
[----:B------:R-:W1:Y:S08]  /*0310*/  I2F.RP R0, R7 ;  /* 0x0000000700007306 */ /* 0x000e700000209400 */
[----:B-1----:R-:W1:Y:S02]  /*0320*/  MUFU.RCP R0, R0 ;  /* 0x0000000000007308 */ /* 0x002e640000001000 */
[----:B-1----:R-:W-:-:S06]  /*0330*/  IADD3 R2, R0, 0xffffffe, RZ ;  /* 0x0ffffffe00027810 */ /* 0x002fcc0007ffe0ff */
[----:B------:R1:W2:Y:S02]  /*0340*/  F2I.FTZ.U32.TRUNC.NTZ R3, R2 ;  /* 0x0000000200037305 */ /* 0x0002a4000021f000 */
[----:B-1----:R-:W-:Y:S02]  /*0350*/  IMAD.MOV.U32 R2, RZ, RZ, RZ ;  /* 0x000000ffff027224 */ /* 0x002fe400078e00ff */
[----:B--2---:R-:W-:-:S04]  /*0360*/  IMAD.MOV R8, RZ, RZ, -R3 ;  /* 0x000000ffff087224 */ /* 0x004fc800078e0a03 */
[----:B------:R-:W-:Y:S01]  /*0370*/  IMAD.MOV.U32 R4, RZ, RZ, R8 ;  /* 0x000000ffff047224 */ /* 0x000fe200078e0008 */
[----:B------:R-:W-:-:S03]  /*0380*/  IABS R8, R11 ;  /* 0x0000000b00087213 */ /* 0x000fc60000000000 */
[----:B------:R-:W-:Y:S02]  /*0390*/  IMAD R5, R4, R7, RZ ;  /* 0x0000000704057224 */ /* 0x000fe400078e02ff */
[----:B------:R-:W-:Y:S02]  /*03a0*/  IMAD.MOV.U32 R4, RZ, RZ, R6 ;  /* 0x000000ffff047224 */ /* 0x000fe400078e0006 */
[----:B------:R-:W-:Y:S01]  /*03b0*/  IMAD.HI.U32 R3, R3, R5, R2 ;  /* 0x0000000503037227 */ /* 0x000fe200078e0002 */
[----:B------:R-:W-:-:S03]  /*03c0*/  IABS R2, c[0x0][0x17c] ;  /* 0x00005f0000027a13 */ /* 0x000fc60000000000 */
[----:B------:R-:W-:Y:S01]  /*03d0*/  IMAD.MOV R0, RZ, RZ, -R8 ;  /* 0x000000ffff007224 */ /* 0x000fe200078e0a08 */
[----:B------:R-:W-:Y:S01]  /*03e0*/  IABS R8, c[0x0][0x178] ;  /* 0x00005e0000087a13 */ /* 0x000fe20000000000 */
[----:B------:R-:W-:-:S03]  /*03f0*/  IMAD.HI.U32 R3, R3, R4, RZ ;  /* 0x0000000403037227 */ /* 0x000fc600078e00ff */
[----:B------:R-:W1:Y:S01]  /*0400*/  I2F.RP R6, R8 ;  /* 0x0000000800067306 */ /* 0x000e620000209400 */
[----:B------:R-:W-:-:S05]  /*0410*/  IMAD R0, R3, R0, R4 ;  /* 0x0000000003007224 */ /* 0x000fca00078e0204 */
[----:B------:R-:W-:Y:S02]  /*0420*/  ISETP.GT.U32.AND P1, PT, R7, R0, PT ;  /* 0x000000000700720c */ /* 0x000fe40003f24070 */
[----:B------:R-:W2:Y:S08]  /*0430*/  I2F.RP R4, R2 ;  /* 0x0000000200047306 */ /* 0x000eb00000209400 */
[----:B-1----:R-:W1:Y:S03]  /*0440*/  MUFU.RCP R6, R6 ;  /* 0x0000000600067308 */ /* 0x002e660000001000 */
[----:B------:R-:W-:Y:S01]  /*0450*/  @!P1 IMAD.IADD R0, R0, 0x1, -R7 ;  /* 0x0000000100009824 */ /* 0x000fe200078e0a07 */
[----:B------:R-:W-:-:S02]  /*0460*/  @!P1 IADD3 R3, R3, 0x1, RZ ;  /* 0x0000000103039810 */ /* 0x000fc40007ffe0ff */
[----:B------:R-:W-:Y:S02]  /*0470*/  ISETP.NE.AND P1, PT, R11, RZ, PT ;  /* 0x000000ff0b00720c */ /* 0x000fe40003f25270 */
[----:B--2---:R-:W2:Y:S01]  /*0480*/  MUFU.RCP R4, R4 ;  /* 0x0000000400047308 */ /* 0x004ea20000001000 */
[----:B------:R-:W-:Y:S02]  /*0490*/  ISETP.GE.U32.AND P0, PT, R0, R7, PT ;  /* 0x000000070000720c */ /* 0x000fe40003f06070 */
[----:B------:R-:W-:-:S04]  /*04a0*/  LOP3.LUT R0, R10, R11, RZ, 0x3c, !PT ;  /* 0x0000000b0a007212 */ /* 0x000fc800078e3cff */
[----:B------:R-:W-:Y:S02]  /*04b0*/  ISETP.GE.AND P2, PT, R0, RZ, PT ;  /* 0x000000ff0000720c */ /* 0x000fe40003f46270 */
[----:B-1----:R-:W-:Y:S02]  /*04c0*/  IADD3 R7, R6, 0xffffffe, RZ ;  /* 0x0ffffffe06077810 */ /* 0x002fe40007ffe0ff */
[----:B------:R-:W-:-:S03]  /*04d0*/  SHF.R.U32.HI R6, RZ, 0x6, R252 ;  /* 0x00000006ff067819 */ /* 0x000fc600000116fc */
[----:B------:R-:W-:Y:S01]  /*04e0*/  @P0 IADD3 R3, R3, 0x1, RZ ;  /* 0x0000000103030810 */ /* 0x000fe20007ffe0ff */
[----:B------:R-:W1:Y:S01]  /*04f0*/  F2I.FTZ.U32.TRUNC.NTZ R7, R7 ;  /* 0x0000000700077305 */ /* 0x000e62000021f000 */
[----:B--2---:R-:W-:Y:S01]  /*0500*/  IADD3 R5, R4, 0xffffffe, RZ ;  /* 0x0ffffffe04057810 */ /* 0x004fe20007ffe0ff */
[----:B------:R-:W-:Y:S01]  /*0510*/  IMAD.MOV.U32 R4, RZ, RZ, RZ ;  /* 0x000000ffff047224 */ /* 0x000fe200078e00ff */
[----:B------:R-:W-:Y:S01]  /*0520*/  SGXT.U32 R6, R6, 0x1 ;  /* 0x000000010606781a */ /* 0x000fe20000000000 */
[----:B------:R-:W-:-:S04]  /*0530*/  IMAD.MOV.U32 R12, RZ, RZ, R3 ;  /* 0x000000ffff0c7224 */ /* 0x000fc800078e0003 */
[----:B------:R-:W2:Y:S01]  /*0540*/  F2I.FTZ.U32.TRUNC.NTZ R5, R5 ;  /* 0x0000000500057305 */ /* 0x000ea2000021f000 */
[----:B------:R-:W-:Y:S01]  /*0550*/  @!P2 IMAD.MOV R12, RZ, RZ, -R12 ;  /* 0x000000ffff0ca224 */ /* 0x000fe200078e0a0c */
[----:B------:R-:W-:-:S05]  /*0560*/  @!P1 LOP3.LUT R12, RZ, R11, RZ, 0x33, !PT ;  /* 0x0000000bff0c9212 */ /* 0x000fca00078e33ff */
[----:B------:R-:W-:Y:S02]  /*0570*/  IMAD.MOV R0, RZ, RZ, -R12 ;  /* 0x000000ffff007224 */ /* 0x000fe400078e0a0c */
[----:B------:R-:W-:Y:S02]  /*0580*/  IMAD.SHL.U32 R15, R12, 0x100, RZ ;  /* 0x000001000c0f7824 */ /* 0x000fe400078e00ff */
[----:B------:R-:W-:Y:S02]  /*0590*/  IMAD R0, R11, R0, R10 ;  /* 0x000000000b007224 */ /* 0x000fe400078e020a */
[----:B-1----:R-:W-:Y:S01]  /*05a0*/  IMAD.MOV R11, RZ, RZ, -R7 ;  /* 0x000000ffff0b7224 */ /* 0x002fe200078e0a07 */
[----:B------:R1:W-:Y:S01]  /*05b0*/  STL [R1+0x260], R15 ;  /* 0x0002600f01007387 */ /* 0x0003e20000100800 */
[----:B------:R-:W-:Y:S02]  /*05c0*/  IMAD.IADD R3, R9, 0x1, R0 ;  /* 0x0000000109037824 */ /* 0x000fe400078e0200 */
[----:B--2---:R-:W-:-:S02]  /*05d0*/  IMAD.MOV R13, RZ, RZ, -R5 ;  /* 0x000000ffff0d7224 */ /* 0x004fc400078e0a05 */
[----:B------:R-:W-:Y:S02]  /*05e0*/  IMAD R74, R3, 0x80, R14 ;  /* 0x00000080034a7824 */ /* 0x000fe400078e020e */
[----:B------:R-:W-:Y:S02]  /*05f0*/  IMAD R9, R13, R2, RZ ;  /* 0x000000020d097224 */ /* 0x000fe400078e02ff */
[----:B------:R-:W-:Y:S01]  /*0600*/  IMAD R3, R11, R8, RZ ;  /* 0x000000080b037224 */ /* 0x000fe200078e02ff */
[----:B------:R-:W-:Y:S01]  /*0610*/  STL [R1+0x8ac], R74 ;  /* 0x0008ac4a01007387 */ /* 0x000fe20000100800 */
[----:B------:R-:W-:Y:S01]  /*0620*/  IMAD.HI.U32 R0, R5, R9, R4 ;  /* 0x0000000905007227 */ /* 0x000fe200078e0004 */
[----:B------:R-:W-:Y:S02]  /*0630*/  LOP3.LUT R4, R15, R6, RZ, 0xfc, !PT ;  /* 0x000000060f047212 */ /* 0x000fe400078efcff */
[----:B------:R-:W-:Y:S01]  /*0640*/  IABS R5, R74 ;  /* 0x0000004a00057213 */ /* 0x000fe20000000000 */
[----:B------:R-:W-:Y:S01]  /*0650*/  IMAD.MOV.U32 R6, RZ, RZ, RZ ;  /* 0x000000ffff067224 */ /* 0x000fe200078e00ff */
[----:B------:R-:W-:-:S02]  /*0660*/  IABS R51, R4 ;  /* 0x0000000400337213 */ /* 0x000fc40000000000 */
[C---:B------:R-:W-:Y:S01]  /*0670*/  LOP3.LUT R10, R4.reuse, 0xfe, RZ, 0xfc, !PT ;  /* 0x000000fe040a7812 */ /* 0x040fe200078efcff */
[----:B------:R-:W-:Y:S01]  /*0680*/  IMAD.HI.U32 R6, R7, R3, R6 ;  /* 0x0000000307067227 */ /* 0x000fe200078e0006 */
[----:B------:R-:W-:Y:S02]  /*0690*/  LOP3.LUT R9, R4, 0x2, RZ, 0xfc, !PT ;  /* 0x0000000204097812 */ /* 0x000fe400078efcff */
[----:B------:R-:W-:Y:S01]  /*06a0*/  IABS R241, R10 ;  /* 0x0000000a00f17213 */ /* 0x000fe20000000000 */
[----:B------:R-:W-:Y:S01]  /*06b0*/  IMAD.MOV.U32 R7, RZ, RZ, R5 ;  /* 0x000000ffff077224 */ /* 0x000fe200078e0005 */
[----:B------:R-:W-:Y:S01]  /*06c0*/  IABS R145, R9 ;  /* 0x0000000900917213 */ /* 0x000fe20000000000 */
[----:B------:R-:W-:Y:S01]  /*06d0*/  IMAD.HI.U32 R3, R0, R51, RZ ;  /* 0x0000003300037227 */ /* 0x000fe200078e00ff */
[----:B------:R-:W-:Y:S02]  /*06e0*/  ISETP.GE.AND P4, PT, R9, RZ, PT ;  /* 0x000000ff0900720c */ /* 0x000fe40003f86270 */
[----:B------:R-:W-:Y:S01]  /*06f0*/  ISETP.GE.AND P0, PT, R10, RZ, PT ;  /* 0x000000ff0a00720c */ /* 0x000fe20003f06270 */
[----:B------:R-:W-:Y:S01]  /*0700*/  IMAD.HI.U32 R6, R6, R7, RZ ;  /* 0x0000000706067227 */ /* 0x000fe200078e00ff */
[----:B------:R-:W-:-:S02]  /*0710*/  LOP3.LUT R10, R4, 0x8, RZ, 0xfc, !PT ;  /* 0x00000008040a7812 */ /* 0x000fc400078efcff */
[----:B------:R-:W-:Y:S01]  /*0720*/  LOP3.LUT R11, R4, 0xa, RZ, 0xfc, !PT ;  /* 0x0000000a040b7812 */ /* 0x000fe200078efcff */
[----:B------:R-:W-:Y:S01]  /*0730*/  IMAD.MOV R3, RZ, RZ, -R3 ;  /* 0x000000ffff037224 */ /* 0x000fe200078e0a03 */
[----:B------:R-:W-:Y:S01]  /*0740*/  IABS R49, R10 ;  /* 0x0000000a00317213 */ /* 0x000fe20000000000 */
[----:B------:R-:W-:Y:S01]  /*0750*/  IMAD.HI.U32 R5, R0, R241, RZ ;  /* 0x000000f100057227 */ /* 0x000fe200078e00ff */
[----:B------:R-:W-:Y:S02]  /*0760*/  IABS R149, R11 ;  /* 0x0000000b00957213 */ /* 0x000fe40000000000 */
[C---:B------:R-:W-:Y:S01]  /*0770*/  LOP3.LUT R12, R4.reuse, 0x12, RZ, 0xfc, !PT ;  /* 0x00000012040c7812 */ /* 0x040fe200078efcff */
[----:B------:R-:W-:Y:S01]  /*0780*/  IMAD.MOV R6, RZ, RZ, -R6 ;  /* 0x000000ffff067224 */ /* 0x000fe200078e0a06 */
[----:B------:R-:W-:Y:S01]  /*0790*/  LOP3.LUT R13, R4, 0x32, RZ, 0xfc, !PT ;  /* 0x00000032040d7812 */ /* 0x000fe200078efcff */
[----:B------:R-:W-:Y:S01]  /*07a0*/  IMAD R51, R2, R3, R51 ;  /* 0x0000000302337224 */ /* 0x000fe200078e0233 */
[----:B------:R-:W-:Y:S01]  /*07b0*/  IABS R153, R12 ;  /* 0x0000000c00997213 */ /* 0x000fe20000000000 */
[----:B------:R-:W-:Y:S01]  /*07c0*/  IMAD.MOV R9, RZ, RZ, -R5 ;  /* 0x000000ffff097224 */ /* 0x000fe200078e0a05 */
[----:B------:R-:W-:Y:S01]  /*07d0*/  IABS R169, R13 ;  /* 0x0000000d00a97213 */ /* 0x000fe20000000000 */
[----:B------:R-:W-:Y:S01]  /*07e0*/  IMAD R3, R8, R6, R7 ;  /* 0x0000000608037224 */ /* 0x000fe200078e0207 */
[----:B------:R-:W-:Y:S01]  /*07f0*/  LOP3.LUT R7, R4, 0x4, RZ, 0xfc, !PT ;  /* 0x0000000404077812 */ /* 0x000fe200078efcff */
[----:B------:R-:W-:Y:S01]  /*0800*/  IMAD.HI.U32 R5, R0, R145, RZ ;  /* 0x0000009100057227 */ /* 0x000fe200078e00ff */
[----:B------:R-:W-:-:S02]  /*0810*/  ISETP.GT.U32.AND P3, PT, R2, R51, PT ;  /* 0x000000330200720c */ /* 0x000fc40003f64070 */
[----:B------:R-:W-:Y:S01]  /*0820*/  IABS R239, R7 ;  /* 0x0000000700ef7213 */ /* 0x000fe20000000000 */
[----:B------:R-:W-:Y:S01]  /*0830*/  IMAD R241, R2, R9, R241 ;  /* 0x0000000902f17224 */ /* 0x000fe200078e02f1 */
[----:B------:R-:W-:Y:S01]  /*0840*/  LOP3.LUT R9, R4, 0x6, RZ, 0xfc, !PT ;  /* 0x0000000604097812 */ /* 0x000fe200078efcff */
[----:B------:R-:W-:Y:S01]  /*0850*/  IMAD.MOV R5, RZ, RZ, -R5 ;  /* 0x000000ffff057224 */ /* 0x000fe200078e0a05 */
[----:B------:R-:W-:Y:S02]  /*0860*/  ISETP.GT.U32.AND P1, PT, R8, R3, PT ;  /* 0x000000030800720c */ /* 0x000fe40003f24070 */
[C---:B------:R-:W-:Y:S01]  /*0870*/  ISETP.GT.U32.AND P6, PT, R2.reuse, R241, PT ;  /* 0x000000f10200720c */ /* 0x040fe20003fc4070 */
[----:B------:R-:W-:Y:S01]  /*0880*/  IMAD R145, R2, R5, R145 ;  /* 0x0000000502917224 */ /* 0x000fe200078e0291 */
[----:B------:R-:W-:Y:S01]  /*0890*/  IABS R237, R9 ;  /* 0x0000000900ed7213 */ /* 0x000fe20000000000 */
[----:B------:R-:W-:Y:S01]  /*08a0*/  IMAD.HI.U32 R5, R0, R239, RZ ;  /* 0x000000ef00057227 */ /* 0x000fe200078e00ff */
[----:B------:R-:W-:-:S02]  /*08b0*/  LOP3.LUT R14, R4, 0xb0, RZ, 0xfc, !PT ;  /* 0x000000b0040e7812 */ /* 0x000fc400078efcff */
[----:B------:R-:W-:Y:S01]  /*08c0*/  ISETP.GT.U32.AND P2, PT, R2, R145, PT ;  /* 0x000000910200720c */ /* 0x000fe20003f44070 */
[----:B------:R-:W-:Y:S01]  /*08d0*/  IMAD.MOV R5, RZ, RZ, -R5 ;  /* 0x000000ffff057224 */ /* 0x000fe200078e0a05 */
[C---:B------:R-:W-:Y:S01]  /*08e0*/  LOP3.LUT R16, R4.reuse, 0xcc, RZ, 0xfc, !PT ;  /* 0x000000cc04107812 */ /* 0x040fe200078efcff */
[--C-:B------:R-:W-:Y:S01]  /*08f0*/  @!P3 IMAD.IADD R51, R51, 0x1, -R2.reuse ;  /* 0x000000013333b824 */ /* 0x100fe200078e0a02 */
[----:B------:R-:W-:Y:S01]  /*0900*/  LOP3.LUT R18, R4, 0xce, RZ, 0xfc, !PT ;  /* 0x000000ce04127812 */ /* 0x000fe200078efcff */
[C---:B------:R-:W-:Y:S01]  /*0910*/  IMAD R239, R2.reuse, R5, R239 ;  /* 0x0000000502ef7224 */ /* 0x040fe200078e02ef */
[----:B------:R-:W-:Y:S01]  /*0920*/  IABS R83, R16 ;  /* 0x0000001000537213 */ /* 0x000fe20000000000 */
[----:B------:R-:W-:Y:S01]  /*0930*/  @!P6 IMAD.IADD R241, R241, 0x1, -R2 ;  /* 0x00000001f1f1e824 */ /* 0x000fe200078e0a02 */
[----:B------:R-:W-:Y:S01]  /*0940*/  ISETP.GT.U32.AND P3, PT, R2, R51, PT ;  /* 0x000000330200720c */ /* 0x000fe20003f64070 */
[----:B------:R-:W-:Y:S01]  /*0950*/  IMAD.HI.U32 R6, R0, R237, RZ ;  /* 0x000000ed00067227 */ /* 0x000fe200078e00ff */
[----:B------:R-:W-:-:S02]  /*0960*/  ISETP.GT.U32.AND P6, PT, R2, R239, PT ;  /* 0x000000ef0200720c */ /* 0x000fc40003fc4070 */
[----:B------:R-:W-:Y:S01]  /*0970*/  IABS R81, R18 ;  /* 0x0000001200517213 */ /* 0x000fe20000000000 */
[----:B------:R-:W-:Y:S01]  /*0980*/  IMAD.HI.U32 R5, R0, R49, RZ ;  /* 0x0000003100057227 */ /* 0x000fe200078e00ff */
[----:B------:R-:W-:-:S03]  /*0990*/  LOP3.LUT R20, R4, 0xfa, RZ, 0xfc, !PT ;  /* 0x000000fa04147812 */ /* 0x000fc600078efcff */
[----:B------:R-:W-:Y:S01]  /*09a0*/  @!P1 IMAD.IADD R3, R3, 0x1, -R8 ;  /* 0x0000000103039824 */ /* 0x000fe200078e0a08 */
[----:B------:R-:W-:Y:S01]  /*09b0*/  ISETP.GT.U32.AND P1, PT, R2, R241, PT ;  /* 0x000000f10200720c */ /* 0x000fe20003f24070 */
[----:B------:R-:W-:Y:S01]  /*09c0*/  IMAD.MOV R6, RZ, RZ, -R6 ;  /* 0x000000ffff067224 */ /* 0x000fe200078e0a06 */
[----:B------:R-:W-:Y:S01]  /*09d0*/  IABS R245, R20 ;  /* 0x0000001400f57213 */ /* 0x000fe20000000000 */
[----:B------:R-:W-:Y:S01]  /*09e0*/  IMAD.MOV R5, RZ, RZ, -R5 ;  /* 0x000000ffff057224 */ /* 0x000fe200078e0a05 */
[----:B------:R-:W-:Y:S01]  /*09f0*/  ISETP.GT.U32.AND P5, PT, R8, R3, PT ;  /* 0x000000030800720c */ /* 0x000fe20003fa4070 */
[C---:B------:R-:W-:Y:S02]  /*0a00*/  IMAD R237, R2.reuse, R6, R237 ;  /* 0x0000000602ed7224 */ /* 0x040fe400078e02ed */
[C---:B------:R-:W-:Y:S02]  /*0a10*/  IMAD R49, R2.reuse, R5, R49 ;  /* 0x0000000502317224 */ /* 0x040fe400078e0231 */
[--C-:B------:R-:W-:Y:S01]  /*0a20*/  @!P3 IMAD.IADD R51, R51, 0x1, -R2.reuse ;  /* 0x000000013333b824 */ /* 0x100fe200078e0a02 */
[C---:B------:R-:W-:Y:S01]  /*0a30*/  ISETP.GT.U32.AND P3, PT, R2.reuse, R237, PT ;  /* 0x000000ed0200720c */ /* 0x040fe20003f64070 */
[----:B------:R-:W-:Y:S01]  /*0a40*/  @!P6 IMAD.IADD R239, R239, 0x1, -R2 ;  /* 0x00000001efefe824 */ /* 0x000fe200078e0a02 */
[----:B------:R-:W-:Y:S01]  /*0a50*/  ISETP.GT.U32.AND P6, PT, R2, R49, PT ;  /* 0x000000310200720c */ /* 0x000fe20003fc4070 */
[----:B------:R-:W-:-:S04]  /*0a60*/  IMAD.HI.U32 R6, R0, R149, RZ ;  /* 0x0000009500067227 */ /* 0x000fc800078e00ff */
[----:B------:R-:W-:Y:S01]  /*0a70*/  @!P5 IMAD.IADD R3, R3, 0x1, -R8 ;  /* 0x000000010303d824 */ /* 0x000fe200078e0a08 */
[----:B------:R-:W-:Y:S01]  /*0a80*/  LOP3.LUT R8, R4, 0xc, RZ, 0xfc, !PT ;  /* 0x0000000c04087812 */ /* 0x000fe200078efcff */
[----:B------:R-:W-:Y:S02]  /*0a90*/  IMAD.MOV R6, RZ, RZ, -R6 ;  /* 0x000000ffff067224 */ /* 0x000fe400078e0a06 */
[--C-:B------:R-:W-:Y:S01]  /*0aa0*/  @!P2 IMAD.IADD R145, R145, 0x1, -R2.reuse ;  /* 0x000000019191a824 */ /* 0x100fe200078e0a02 */
[----:B------:R-:W-:Y:S01]  /*0ab0*/  IABS R235, R8 ;  /* 0x0000000800eb7213 */ /* 0x000fe20000000000 */
[--C-:B------:R-:W-:Y:S01]  /*0ac0*/  @!P3 IMAD.IADD R237, R237, 0x1, -R2.reuse ;  /* 0x00000001ededb824 */ /* 0x100fe200078e0a02 */
[----:B------:R-:W-:Y:S01]  /*0ad0*/  ISETP.GT.U32.AND P3, PT, R2, R239, PT ;  /* 0x000000ef0200720c */ /* 0x000fe20003f64070 */
[----:B------:R-:W-:Y:S01]  /*0ae0*/  @!P6 IMAD.IADD R49, R49, 0x1, -R2 ;  /* 0x000000013131e824 */ /* 0x000fe200078e0a02 */
[----:B------:R-:W-:Y:S01]  /*0af0*/  ISETP.GE.AND P2, PT, R4, RZ, PT ;  /* 0x000000ff0400720c */ /* 0x000fe20003f46270 */
[----:B------:R-:W-:Y:S01]  /*0b00*/  IMAD.HI.U32 R5, R0, R235, RZ ;  /* 0x000000eb00057227 */ /* 0x000fe200078e00ff */
[----:B------:R-:W-:-:S02]  /*0b10*/  ISETP.GT.U32.AND P5, PT, R2, R145, PT ;  /* 0x000000910200720c */ /* 0x000fc40003fa4070 */
[C---:B------:R-:W-:Y:S01]  /*0b20*/  ISETP.GT.U32.AND P6, PT, R2.reuse, R49, PT ;  /* 0x000000310200720c */ /* 0x040fe20003fc4070 */
[C---:B------:R-:W-:Y:S02]  /*0b30*/  IMAD R149, R2.reuse, R6, R149 ;  /* 0x0000000602957224 */ /* 0x040fe400078e0295 */
[----:B------:R-:W-:Y:S02]  /*0b40*/  IMAD.MOV R5, RZ, RZ, -R5 ;  /* 0x000000ffff057224 */ /* 0x000fe400078e0a05 */
[--C-:B------:R-:W-:Y:S01]  /*0b50*/  @!P1 IMAD.IADD R241, R241, 0x1, -R2.reuse ;  /* 0x00000001f1f19824 */ /* 0x100fe200078e0a02 */
[----:B------:R-:W-:Y:S01]  /*0b60*/  ISETP.GE.AND P1, PT, R7, RZ, PT ;  /* 0x000000ff0700720c */ /* 0x000fe20003f26270 */
[--C-:B------:R-:W-:Y:S01]  /*0b70*/  @!P3 IMAD.IADD R239, R239, 0x1, -R2.reuse ;  /* 0x00000001efefb824 */ /* 0x100fe200078e0a02 */
[C---:B------:R-:W-:Y:S01]  /*0b80*/  ISETP.GT.U32.AND P3, PT, R2.reuse, R149, PT ;  /* 0x000000950200720c */ /* 0x040fe20003f64070 */
[C---:B------:R-:W-:Y:S02]  /*0b90*/  IMAD R235, R2.reuse, R5, R235 ;  /* 0x0000000502eb7224 */ /* 0x040fe400078e02eb */
[----:B------:R-:W-:Y:S01]  /*0ba0*/  @!P2 IMAD.MOV R51, RZ, RZ, -R51 ;  /* 0x000000ffff33a224 */ /* 0x000fe200078e0a33 */
[----:B------:R-:W-:Y:S01]  /*0bb0*/  ISETP.GE.AND P2, PT, R9, RZ, PT ;  /* 0x000000ff0900720c */ /* 0x000fe20003f46270 */
[--C-:B------:R-:W-:Y:S01]  /*0bc0*/  @!P6 IMAD.IADD R49, R49, 0x1, -R2.reuse ;  /* 0x000000013131e824 */ /* 0x100fe200078e0a02 */
[----:B------:R-:W-:Y:S01]  /*0bd0*/  ISETP.GT.U32.AND P6, PT, R2, R235, PT ;  /* 0x000000eb0200720c */ /* 0x000fe20003fc4070 */
[----:B------:R-:W-:Y:S01]  /*0be0*/  @!P5 IMAD.IADD R145, R145, 0x1, -R2 ;  /* 0x000000019191d824 */ /* 0x000fe200078e0a02 */
[----:B------:R-:W-:Y:S01]  /*0bf0*/  LOP3.LUT R9, R4, 0xe, RZ, 0xfc, !PT ;  /* 0x0000000e04097812 */ /* 0x000fe200078efcff */
[----:B------:R-:W-:Y:S01]  /*0c00*/  @!P0 IMAD.MOV R241, RZ, RZ, -R241 ;  /* 0x000000fffff18224 */ /* 0x000fe200078e0af1 */
[----:B------:R-:W-:Y:S01]  /*0c10*/  ISETP.GE.AND P5, PT, R10, RZ, PT ;  /* 0x000000ff0a00720c */ /* 0x000fe20003fa6270 */
[----:B------:R-:W-:Y:S01]  /*0c20*/  IMAD.HI.U32 R7, R0, R153, RZ ;  /* 0x0000009900077227 */ /* 0x000fe200078e00ff */
[----:B------:R-:W-:-:S02]  /*0c30*/  LOP3.LUT R10, R4, 0x10, RZ, 0xfc, !PT ;  /* 0x00000010040a7812 */ /* 0x000fc400078efcff */
[----:B------:R-:W-:Y:S01]  /*0c40*/  IABS R233, R9 ;  /* 0x0000000900e97213 */ /* 0x000fe20000000000 */
[--C-:B------:R-:W-:Y:S01]  /*0c50*/  @!P3 IMAD.IADD R149, R149, 0x1, -R2.reuse ;  /* 0x000000019595b824 */ /* 0x100fe200078e0a02 */
[C---:B------:R-:W-:Y:S01]  /*0c60*/  ISETP.GT.U32.AND P0, PT, R2.reuse, R237, PT ;  /* 0x000000ed0200720c */ /* 0x040fe20003f04070 */
[----:B------:R-:W-:Y:S01]  /*0c70*/  IMAD.MOV R7, RZ, RZ, -R7 ;  /* 0x000000ffff077224 */ /* 0x000fe200078e0a07 */
[----:B------:R-:W-:Y:S01]  /*0c80*/  IABS R47, R10 ;  /* 0x0000000a002f7213 */ /* 0x000fe20000000000 */
[----:B------:R-:W-:Y:S01]  /*0c90*/  @!P6 IMAD.IADD R235, R235, 0x1, -R2 ;  /* 0x00000001ebebe824 */ /* 0x000fe200078e0a02 */
[----:B------:R-:W-:Y:S01]  /*0ca0*/  ISETP.GT.U32.AND P6, PT, R2, R149, PT ;  /* 0x000000950200720c */ /* 0x000fe20003fc4070 */
[----:B------:R-:W-:Y:S01]  /*0cb0*/  IMAD.HI.U32 R5, R0, R233, RZ ;  /* 0x000000e900057227 */ /* 0x000fe200078e00ff */
[----:B------:R-:W-:Y:S02]  /*0cc0*/  ISETP.GE.AND P3, PT, R8, RZ, PT ;  /* 0x000000ff0800720c */ /* 0x000fe40003f66270 */
[----:B------:R-:W-:Y:S01]  /*0cd0*/  LOP3.LUT R8, R4, 0x14, RZ, 0xfc, !PT ;  /* 0x0000001404087812 */ /* 0x000fe200078efcff */
[----:B------:R-:W-:-:S03]  /*0ce0*/  IMAD.HI.U32 R6, R0, R47, RZ ;  /* 0x0000002f00067227 */ /* 0x000fc600078e00ff */
[----:B------:R-:W-:Y:S01]  /*0cf0*/  IABS R231, R8 ;  /* 0x0000000800e77213 */ /* 0x000fe20000000000 */
[----:B------:R-:W-:Y:S02]  /*0d00*/  IMAD.MOV R5, RZ, RZ, -R5 ;  /* 0x000000ffff057224 */ /* 0x000fe400078e0a05 */
[----:B------:R-:W-:Y:S01]  /*0d10*/  IMAD R153, R2, R7, R153 ;  /* 0x0000000702997224 */ /* 0x000fe200078e0299 */
[----:B------:R-:W-:Y:S01]  /*0d20*/  LOP3.LUT R7, R4, 0x16, RZ, 0xfc, !PT ;  /* 0x0000001604077812 */ /* 0x000fe200078efcff */
[----:B------:R-:W-:Y:S02]  /*0d30*/  IMAD.MOV R6, RZ, RZ, -R6 ;  /* 0x000000ffff067224 */ /* 0x000fe400078e0a06 */
[C---:B------:R-:W-:Y:S01]  /*0d40*/  IMAD R233, R2.reuse, R5, R233 ;  /* 0x0000000502e97224 */ /* 0x040fe200078e02e9 */
[----:B------:R-:W-:Y:S01]  /*0d50*/  IABS R229, R7 ;  /* 0x0000000700e57213 */ /* 0x000fe20000000000 */
[--C-:B------:R-:W-:Y:S01]  /*0d60*/  @!P6 IMAD.IADD R149, R149, 0x1, -R2.reuse ;  /* 0x000000019595e824 */ /* 0x100fe200078e0a02 */
[C---:B------:R-:W-:Y:S01]  /*0d70*/  ISETP.GT.U32.AND P6, PT, R2.reuse, R153, PT ;  /* 0x000000990200720c */ /* 0x040fe20003fc4070 */
[----:B------:R-:W-:Y:S01]  /*0d80*/  @!P0 IMAD.IADD R237, R237, 0x1, -R2 ;  /* 0x00000001eded8824 */ /* 0x000fe200078e0a02 */
[----:B------:R-:W-:Y:S01]  /*0d90*/  ISETP.GE.AND P0, PT, R11, RZ, PT ;  /* 0x000000ff0b00720c */ /* 0x000fe20003f06270 */
[----:B------:R-:W-:Y:S01]  /*0da0*/  IMAD R47, R2, R6, R47 ;  /* 0x00000006022f7224 */ /* 0x000fe200078e022f */
[----:B------:R-:W-:Y:S01]  /*0db0*/  LOP3.LUT R11, R4, 0x2a, RZ, 0xfc, !PT ;  /* 0x0000002a040b7812 */ /* 0x000fe200078efcff */
[----:B------:R-:W-:Y:S01]  /*0dc0*/  @!P4 IMAD.MOV R145, RZ, RZ, -R145 ;  /* 0x000000ffff91c224 */ /* 0x000fe200078e0a91 */
[C---:B------:R-:W-:Y:S01]  /*0dd0*/  ISETP.GT.U32.AND P4, PT, R2.reuse, R233, PT ;  /* 0x000000e90200720c */ /* 0x040fe20003f84070 */
[----:B------:R-:W-:Y:S01]  /*0de0*/  @!P1 IMAD.MOV R239, RZ, RZ, -R239 ;  /* 0x000000ffffef9224 */ /* 0x000fe200078e0aef */
[C---:B------:R-:W-:Y:S01]  /*0df0*/  ISETP.GT.U32.AND P1, PT, R2.reuse, R235, PT ;  /* 0x000000eb0200720c */ /* 0x040fe20003f24070 */
[----:B------:R-:W-:Y:S01]  /*0e00*/  @!P2 IMAD.MOV R237, RZ, RZ, -R237 ;  /* 0x000000ffffeda224 */ /* 0x000fe200078e0aed */
[----:B------:R-:W-:Y:S01]  /*0e10*/  ISETP.GT.U32.AND P2, PT, R2, R47, PT ;  /* 0x0000002f0200720c */ /* 0x000fe20003f44070 */
[----:B------:R-:W-:Y:S01]  /*0e20*/  IMAD.HI.U32 R5, R0, R231, RZ ;  /* 0x000000e700057227 */ /* 0x000fe200078e00ff */
[----:B------:R-:W-:-:S03]  /*0e30*/  IABS R165, R11 ;  /* 0x0000000b00a57213 */ /* 0x000fc60000000000 */
[----:B------:R-:W-:Y:S02]  /*0e40*/  IMAD.MOV R6, RZ, RZ, -R5 ;  /* 0x000000ffff067224 */ /* 0x000fe400078e0a05 */
[--C-:B------:R-:W-:Y:S02]  /*0e50*/  @!P6 IMAD.IADD R153, R153, 0x1, -R2.reuse ;  /* 0x000000019999e824 */ /* 0x100fe400078e0a02 */
[--C-:B------:R-:W-:Y:S01]  /*0e60*/  @!P4 IMAD.IADD R233, R233, 0x1, -R2.reuse ;  /* 0x00000001e9e9c824 */ /* 0x100fe200078e0a02 */
[----:B------:R-:W-:Y:S01]  /*0e70*/  ISETP.GE.AND P4, PT, R12, RZ, PT ;  /* 0x000000ff0c00720c */ /* 0x000fe20003f86270 */
[--C-:B------:R-:W-:Y:S01]  /*0e80*/  @!P1 IMAD.IADD R235, R235, 0x1, -R2.reuse ;  /* 0x00000001ebeb9824 */ /* 0x100fe200078e0a02 */
[----:B------:R-:W-:Y:S01]  /*0e90*/  ISETP.GE.AND P1, PT, R10, RZ, PT ;  /* 0x000000ff0a00720c */ /* 0x000fe20003f26270 */
[----:B------:R-:W-:Y:S01]  /*0ea0*/  IMAD R231, R2, R6, R231 ;  /* 0x0000000602e77224 */ /* 0x000fe200078e02e7 */
[----:B------:R-:W-:Y:S01]  /*0eb0*/  LOP3.LUT R10, R4, 0x1a, RZ, 0xfc, !PT ;  /* 0x0000001a040a7812 */ /* 0x000fe200078efcff */
[----:B------:R-:W-:Y:S01]  /*0ec0*/  @!P0 IMAD.MOV R149, RZ, RZ, -R149 ;  /* 0x000000ffff958224 */ /* 0x000fe200078e0a95 */
[C---:B------:R-:W-:Y:S01]  /*0ed0*/  ISETP.GT.U32.AND P0, PT, R2.reuse, R153, PT ;  /* 0x000000990200720c */ /* 0x040fe20003f04070 */
[----:B------:R-:W-:Y:S01]  /*0ee0*/  @!P2 IMAD.IADD R47, R47, 0x1, -R2 ;  /* 0x000000012f2fa824 */ /* 0x000fe200078e0a02 */
[C---:B------:R-:W-:Y:S01]  /*0ef0*/  ISETP.GT.U32.AND P2, PT, R2.reuse, R233, PT ;  /* 0x000000e90200720c */ /* 0x040fe20003f44070 */
[----:B------:R-:W-:Y:S01]  /*0f00*/  @!P3 IMAD.MOV R235, RZ, RZ, -R235 ;  /* 0x000000ffffebb224 */ /* 0x000fe200078e0aeb */
[----:B------:R-:W-:Y:S01]  /*0f10*/  ISETP.GT.U32.AND P3, PT, R2, R231, PT ;  /* 0x000000e70200720c */ /* 0x000fe20003f64070 */
[----:B------:R-:W-:Y:S01]  /*0f20*/  @!P5 IMAD.MOV R49, RZ, RZ, -R49 ;  /* 0x000000ffff31d224 */ /* 0x000fe200078e0a31 */
[----:B------:R-:W-:Y:S01]  /*0f30*/  ISETP.GE.AND P5, PT, R9, RZ, PT ;  /* 0x000000ff0900720c */ /* 0x000fe20003fa6270 */
[----:B------:R-:W-:Y:S01]  /*0f40*/  IMAD.HI.U32 R5, R0, R229, RZ ;  /* 0x000000e500057227 */ /* 0x000fe200078e00ff */
[----:B------:R-:W-:-:S02]  /*0f50*/  ISETP.GT.U32.AND P6, PT, R2, R47, PT ;  /* 0x0000002f0200720c */ /* 0x000fc40003fc4070 */
[----:B------:R-:W-:Y:S01]  /*0f60*/  LOP3.LUT R9, R4, 0x18, RZ, 0xfc, !PT ;  /* 0x0000001804097812 */ /* 0x000fe200078efcff */
[----:B------:R-:W-:Y:S01]  /*0f70*/  IMAD.MOV R5, RZ, RZ, -R5 ;  /* 0x000000ffff057224 */ /* 0x000fe200078e0a05 */
[----:B------:R-:W-:Y:S01]  /*0f80*/  IABS R157, R10 ;  /* 0x0000000a009d7213 */ /* 0x000fe20000000000 */
[--C-:B------:R-:W-:Y:S01]  /*0f90*/  @!P0 IMAD.IADD R153, R153, 0x1, -R2.reuse ;  /* 0x0000000199998824 */ /* 0x100fe200078e0a02 */
[----:B------:R-:W-:Y:S01]  /*0fa0*/  IABS R45, R9 ;  /* 0x00000009002d7213 */ /* 0x000fe20000000000 */
[----:B------:R-:W-:Y:S01]  /*0fb0*/  IMAD R229, R2, R5, R229 ;  /* 0x0000000502e57224 */ /* 0x000fe200078e02e5 */
[----:B------:R-:W-:Y:S01]  /*0fc0*/  ISETP.GE.AND P0, PT, R7, RZ, PT ;  /* 0x000000ff0700720c */ /* 0x000fe20003f06270 */
[--C-:B------:R-:W-:Y:S01]  /*0fd0*/  @!P2 IMAD.IADD R233, R233, 0x1, -R2.reuse ;  /* 0x00000001e9e9a824 */ /* 0x100fe200078e0a02 */
[----:B------:R-:W-:Y:S01]  /*0fe0*/  LOP3.LUT R7, R4, 0x1c, RZ, 0xfc, !PT ;  /* 0x0000001c04077812 */ /* 0x000fe200078efcff */
[----:B------:R-:W-:Y:S01]  /*0ff0*/  @!P3 IMAD.IADD R231, R231, 0x1, -R2 ;  /* 0x00000001e7e7b824 */ /* 0x000fe200078e0a02 */
[----:B------:R-:W-:Y:S01]  /*1000*/  ISETP.GE.AND P2, PT, R8, RZ, PT ;  /* 0x000000ff0800720c */ /* 0x000fe20003f46270 */
[----:B------:R-:W-:Y:S01]  /*1010*/  IMAD.HI.U32 R5, R0, R45, RZ ;  /* 0x0000002d00057227 */ /* 0x000fe200078e00ff */
[----:B------:R-:W-:-:S02]  /*1020*/  IABS R227, R7 ;  /* 0x0000000700e37213 */ /* 0x000fc40000000000 */
[----:B------:R-:W-:Y:S01]  /*1030*/  LOP3.LUT R8, R4, 0x20, RZ, 0xfc, !PT ;  /* 0x0000002004087812 */ /* 0x000fe200078efcff */
[----:B------:R-:W-:Y:S01]  /*1040*/  @!P6 IMAD.IADD R47, R47, 0x1, -R2 ;  /* 0x000000012f2fe824 */ /* 0x000fe200078e0a02 */
[C---:B------:R-:W-:Y:S01]  /*1050*/  ISETP.GT.U32.AND P6, PT, R2.reuse, R229, PT ;  /* 0x000000e50200720c */ /* 0x040fe20003fc4070 */
[----:B------:R-:W-:Y:S01]  /*1060*/  @!P5 IMAD.MOV R233, RZ, RZ, -R233 ;  /* 0x000000ffffe9d224 */ /* 0x000fe200078e0ae9 */
[----:B------:R-:W-:Y:S01]  /*1070*/  ISETP.GT.U32.AND P5, PT, R2, R231, PT ;  /* 0x000000e70200720c */ /* 0x000fe20003fa4070 */
[----:B------:R-:W-:Y:S01]  /*1080*/  IMAD.MOV R5, RZ, RZ, -R5 ;  /* 0x000000ffff057224 */ /* 0x000fe200078e0a05 */
[----:B------:R-:W-:Y:S01]  /*1090*/  IABS R43, R8 ;  /* 0x00000008002b7213 */ /* 0x000fe20000000000 */
[----:B------:R-:W-:Y:S01]  /*10a0*/  IMAD.HI.U32 R6, R0, R157, RZ ;  /* 0x0000009d00067227 */ /* 0x000fe200078e00ff */
[----:B------:R-:W-:Y:S02]  /*10b0*/  ISETP.GE.AND P3, PT, R9, RZ, PT ;  /* 0x000000ff0900720c */ /* 0x000fe40003f66270 */
[----:B------:R-:W-:Y:S01]  /*10c0*/  LOP3.LUT R9, R4, 0x22, RZ, 0xfc, !PT ;  /* 0x0000002204097812 */ /* 0x000fe200078efcff */
[----:B------:R-:W-:Y:S01]  /*10d0*/  IMAD R45, R2, R5, R45 ;  /* 0x00000005022d7224 */ /* 0x000fe200078e022d */
[----:B------:R-:W-:Y:S01]  /*10e0*/  LOP3.LUT R12, R4, 0x30, RZ, 0xfc, !PT ;  /* 0x00000030040c7812 */ /* 0x000fe200078efcff */
[----:B------:R-:W-:Y:S01]  /*10f0*/  IMAD.HI.U32 R5, R0, R227, RZ ;  /* 0x000000e300057227 */ /* 0x000fe200078e00ff */
[----:B------:R-:W-:-:S02]  /*1100*/  IABS R161, R9 ;  /* 0x0000000900a17213 */ /* 0x000fc40000000000 */
[----:B------:R-:W-:Y:S01]  /*1110*/  IABS R39, R12 ;  /* 0x0000000c00277213 */ /* 0x000fe20000000000 */
[----:B------:R-:W-:Y:S02]  /*1120*/  IMAD.MOV R5, RZ, RZ, -R5 ;  /* 0x000000ffff057224 */ /* 0x000fe400078e0a05 */
[--C-:B------:R-:W-:Y:S02]  /*1130*/  @!P6 IMAD.IADD R229, R229, 0x1, -R2.reuse ;  /* 0x00000001e5e5e824 */ /* 0x100fe400078e0a02 */
[----:B------:R-:W-:Y:S02]  /*1140*/  @!P5 IMAD.IADD R231, R231, 0x1, -R2 ;  /* 0x00000001e7e7d824 */ /* 0x000fe400078e0a02 */
[C---:B------:R-:W-:Y:S01]  /*1150*/  IMAD R227, R2.reuse, R5, R227 ;  /* 0x0000000502e37224 */ /* 0x040fe200078e02e3 */
[C---:B------:R-:W-:Y:S01]  /*1160*/  ISETP.GT.U32.AND P6, PT, R2.reuse, R229, PT ;  /* 0x000000e50200720c */ /* 0x040fe20003fc4070 */
[----:B------:R-:W-:Y:S02]  /*1170*/  @!P2 IMAD.MOV R231, RZ, RZ, -R231 ;  /* 0x000000ffffe7a224 */ /* 0x000fe400078e0ae7 */
[----:B------:R-:W-:Y:S01]  /*1180*/  IMAD.MOV R6, RZ, RZ, -R6 ;  /* 0x000000ffff067224 */ /* 0x000fe200078e0a06 */
[C---:B------:R-:W-:Y:S01]  /*1190*/  ISETP.GT.U32.AND P2, PT, R2.reuse, R227, PT ;  /* 0x000000e30200720c */ /* 0x040fe20003f44070 */
[----:B------:R-:W-:Y:S01]  /*11a0*/  @!P1 IMAD.MOV R47, RZ, RZ, -R47 ;  /* 0x000000ffff2f9224 */ /* 0x000fe200078e0a2f */
[C---:B------:R-:W-:Y:S01]  /*11b0*/  ISETP.GT.U32.AND P1, PT, R2.reuse, R45, PT ;  /* 0x0000002d0200720c */ /* 0x040fe20003f24070 */
[----:B------:R-:W-:Y:S01]  /*11c0*/  IMAD R157, R2, R6, R157 ;  /* 0x00000006029d7224 */ /* 0x000fe200078e029d */
[----:B------:R-:W-:Y:S01]  /*11d0*/  LOP3.LUT R6, R4, 0x1e, RZ, 0xfc, !PT ;  /* 0x0000001e04067812 */ /* 0x000fe200078efcff */
[----:B------:R-:W-:Y:S01]  /*11e0*/  @!P4 IMAD.MOV R153, RZ, RZ, -R153 ;  /* 0x000000ffff99c224 */ /* 0x000fe200078e0a99 */
[----:B------:R-:W-:-:S02]  /*11f0*/  ISETP.GE.AND P4, PT, R10, RZ, PT ;  /* 0x000000ff0a00720c */ /* 0x000fc40003f86270 */
[----:B------:R-:W-:Y:S01]  /*1200*/  ISETP.GT.U32.AND P5, PT, R2, R157, PT ;  /* 0x0000009d0200720c */ /* 0x000fe20003fa4070 */
[--C-:B------:R-:W-:Y:S01]  /*1210*/  @!P6 IMAD.IADD R229, R229, 0x1, -R2.reuse ;  /* 0x00000001e5e5e824 */ /* 0x100fe200078e0a02 */
[----:B------:R-:W-:Y:S02]  /*1220*/  IABS R225, R6 ;  /* 0x0000000600e17213 */ /* 0x000fe40000000000 */
[----:B------:R-:W-:Y:S01]  /*1230*/  ISETP.GE.AND P6, PT, R7, RZ, PT ;  /* 0x000000ff0700720c */ /* 0x000fe20003fc6270 */
[--C-:B------:R-:W-:Y:S01]  /*1240*/  @!P2 IMAD.IADD R227, R227, 0x1, -R2.reuse ;  /* 0x00000001e3e3a824 */ /* 0x100fe200078e0a02 */
[----:B------:R-:W-:Y:S01]  /*1250*/  LOP3.LUT R10, R4, 0x28, RZ, 0xfc, !PT ;  /* 0x00000028040a7812 */ /* 0x000fe200078efcff */
[----:B------:R-:W-:Y:S01]  /*1260*/  @!P0 IMAD.MOV R229, RZ, RZ, -R229 ;  /* 0x000000ffffe58224 */ /* 0x000fe200078e0ae5 */
[----:B------:R-:W-:Y:S01]  /*1270*/  ISETP.GE.AND P0, PT, R6, RZ, PT ;  /* 0x000000ff0600720c */ /* 0x000fe20003f06270 */
[----:B------:R-:W-:Y:S01]  /*1280*/  @!P1 IMAD.IADD R45, R45, 0x1, -R2 ;  /* 0x000000012d2d9824 */ /* 0x000fe200078e0a02 */
[----:B------:R-:W-:Y:S01]  /*1290*/  ISETP.GT.U32.AND P2, PT, R2, R227, PT ;  /* 0x000000e30200720c */ /* 0x000fe20003f44070 */
[----:B------:R-:W-:Y:S01]  /*12a0*/  IMAD.HI.U32 R6, R0, R43, RZ ;  /* 0x0000002b00067227 */ /* 0x000fe200078e00ff */
[----:B------:R-:W-:-:S02]  /*12b0*/  IABS R41, R10 ;  /* 0x0000000a00297213 */ /* 0x000fc40000000000 */
[----:B------:R-:W-:Y:S01]  /*12c0*/  ISETP.GT.U32.AND P1, PT, R2, R45, PT ;  /* 0x0000002d0200720c */ /* 0x000fe20003f24070 */
[----:B------:R-:W-:Y:S02]  /*12d0*/  @!P5 IMAD.IADD R157, R157, 0x1, -R2 ;  /* 0x000000019d9dd824 */ /* 0x000fe400078e0a02 */
[----:B------:R-:W-:Y:S02]  /*12e0*/  IMAD.MOV R6, RZ, RZ, -R6 ;  /* 0x000000ffff067224 */ /* 0x000fe400078e0a06 */
[----:B------:R-:W-:Y:S01]  /*12f0*/  IMAD.HI.U32 R5, R0, R225, RZ ;  /* 0x000000e100057227 */ /* 0x000fe200078e00ff */
[----:B------:R-:W-:-:S03]  /*1300*/  ISETP.GT.U32.AND P5, PT, R2, R157, PT ;  /* 0x0000009d0200720c */ /* 0x000fc60003fa4070 */
[C---:B------:R-:W-:Y:S02]  /*1310*/  IMAD R43, R2.reuse, R6, R43 ;  /* 0x00000006022b7224 */ /* 0x040fe400078e022b */
[--C-:B------:R-:W-:Y:S02]  /*1320*/  @!P2 IMAD.IADD R227, R227, 0x1, -R2.reuse ;  /* 0x00000001e3e3a824 */ /* 0x100fe400078e0a02 */
[----:B------:R-:W-:Y:S01]  /*1330*/  IMAD.MOV R5, RZ, RZ, -R5 ;  /* 0x000000ffff057224 */ /* 0x000fe200078e0a05 */
[----:B------:R-:W-:Y:S01]  /*1340*/  ISETP.GT.U32.AND P2, PT, R2, R43, PT ;  /* 0x0000002b0200720c */ /* 0x000fe20003f44070 */
[----:B------:R-:W-:Y:S01]  /*1350*/  @!P1 IMAD.IADD R45, R45, 0x1, -R2 ;  /* 0x000000012d2d9824 */ /* 0x000fe200078e0a02 */
[----:B------:R-:W-:Y:S01]  /*1360*/  ISETP.GE.AND P1, PT, R8, RZ, PT ;  /* 0x000000ff0800720c */ /* 0x000fe20003f26270 */
[----:B------:R-:W-:Y:S01]  /*1370*/  IMAD R225, R2, R5, R225 ;  /* 0x0000000502e17224 */ /* 0x000fe200078e02e1 */
[----:B------:R-:W-:Y:S01]  /*1380*/  LOP3.LUT R5, R4, 0x24, RZ, 0xfc, !PT ;  /* 0x0000002404057812 */ /* 0x000fe200078efcff */
[----:B------:R-:W-:-:S03]  /*1390*/  IMAD.HI.U32 R7, R0, R161, RZ ;  /* 0x000000a100077227 */ /* 0x000fc600078e00ff */
[----:B------:R-:W-:Y:S01]  /*13a0*/  IABS R223, R5 ;  /* 0x0000000500df7213 */ /* 0x000fe20000000000 */
[--C-:B------:R-:W-:Y:S01]  /*13b0*/  @!P5 IMAD.IADD R157, R157, 0x1, -R2.reuse ;  /* 0x000000019d9dd824 */ /* 0x100fe200078e0a02 */
[----:B------:R-:W-:Y:S01]  /*13c0*/  ISETP.GE.AND P5, PT, R9, RZ, PT ;  /* 0x000000ff0900720c */ /* 0x000fe20003fa6270 */
[----:B------:R-:W-:Y:S01]  /*13d0*/  @!P3 IMAD.MOV R45, RZ, RZ, -R45 ;  /* 0x000000ffff2db224 */ /* 0x000fe200078e0a2d */
[----:B------:R-:W-:Y:S01]  /*13e0*/  ISETP.GT.U32.AND P3, PT, R2, R225, PT ;  /* 0x000000e10200720c */ /* 0x000fe20003f64070 */
[----:B------:R-:W-:Y:S01]  /*13f0*/  IMAD.MOV R7, RZ, RZ, -R7 ;  /* 0x000000ffff077224 */ /* 0x000fe200078e0a07 */
[----:B------:R-:W-:Y:S01]  /*1400*/  LOP3.LUT R9, R4, 0x26, RZ, 0xfc, !PT ;  /* 0x0000002604097812 */ /* 0x000fe200078efcff */
[----:B------:R-:W-:Y:S02]  /*1410*/  @!P2 IMAD.IADD R43, R43, 0x1, -R2 ;  /* 0x000000012b2ba824 */ /* 0x000fe400078e0a02 */
[C---:B------:R-:W-:Y:S01]  /*1420*/  IMAD R161, R2.reuse, R7, R161 ;  /* 0x0000000702a17224 */ /* 0x040fe200078e02a1 */
[----:B------:R-:W-:Y:S01]  /*1430*/  IABS R221, R9 ;  /* 0x0000000900dd7213 */ /* 0x000fe20000000000 */
[----:B------:R-:W-:Y:S01]  /*1440*/  @!P4 IMAD.MOV R157, RZ, RZ, -R157 ;  /* 0x000000ffff9dc224 */ /* 0x000fe200078e0a9d */
[----:B------:R-:W-:Y:S01]  /*1450*/  ISETP.GE.AND P4, PT, R5, RZ, PT ;  /* 0x000000ff0500720c */ /* 0x000fe20003f86270 */
[----:B------:R-:W-:Y:S01]  /*1460*/  @!P6 IMAD.MOV R227, RZ, RZ, -R227 ;  /* 0x000000ffffe3e224 */ /* 0x000fe200078e0ae3 */
[----:B------:R-:W-:Y:S01]  /*1470*/  ISETP.GT.U32.AND P2, PT, R2, R43, PT ;  /* 0x0000002b0200720c */ /* 0x000fe20003f44070 */
[----:B------:R-:W-:Y:S01]  /*1480*/  IMAD.HI.U32 R5, R0, R223, RZ ;  /* 0x000000df00057227 */ /* 0x000fe200078e00ff */
[----:B------:R-:W-:-:S03]  /*1490*/  ISETP.GT.U32.AND P6, PT, R2, R161, PT ;  /* 0x000000a10200720c */ /* 0x000fc60003fc4070 */
[----:B------:R-:W-:-:S04]  /*14a0*/  IMAD.HI.U32 R6, R0, R221, RZ ;  /* 0x000000dd00067227 */ /* 0x000fc800078e00ff */
[----:B------:R-:W-:Y:S02]  /*14b0*/  @!P3 IMAD.IADD R225, R225, 0x1, -R2 ;  /* 0x00000001e1e1b824 */ /* 0x000fe400078e0a02 */
[----:B------:R-:W-:Y:S02]  /*14c0*/  IMAD.MOV R5, RZ, RZ, -R5 ;  /* 0x000000ffff057224 */ /* 0x000fe400078e0a05 */
[----:B------:R-:W-:Y:S01]  /*14d0*/  IMAD.MOV R6, RZ, RZ, -R6 ;  /* 0x000000ffff067224 */ /* 0x000fe200078e0a06 */
[C---:B------:R-:W-:Y:S01]  /*14e0*/  ISETP.GT.U32.AND P3, PT, R2.reuse, R225, PT ;  /* 0x000000e10200720c */ /* 0x040fe20003f64070 */
[C---:B------:R-:W-:Y:S02]  /*14f0*/  IMAD R223, R2.reuse, R5, R223 ;  /* 0x0000000502df7224 */ /* 0x040fe400078e02df */
[C---:B------:R-:W-:Y:S02]  /*1500*/  IMAD R221, R2.reuse, R6, R221 ;  /* 0x0000000602dd7224 */ /* 0x040fe400078e02dd */
[--C-:B------:R-:W-:Y:S01]  /*1510*/  @!P2 IMAD.IADD R43, R43, 0x1, -R2.reuse ;  /* 0x000000012b2ba824 */ /* 0x100fe200078e0a02 */
[C---:B------:R-:W-:Y:S01]  /*1520*/  ISETP.GT.U32.AND P2, PT, R2.reuse, R223, PT ;  /* 0x000000df0200720c */ /* 0x040fe20003f44070 */
[----:B------:R-:W-:Y:S01]  /*1530*/  @!P6 IMAD.IADD R161, R161, 0x1, -R2 ;  /* 0x00000001a1a1e824 */ /* 0x000fe200078e0a02 */
[----:B------:R-:W-:Y:S01]  /*1540*/  ISETP.GT.U32.AND P6, PT, R2, R221, PT ;  /* 0x000000dd0200720c */ /* 0x000fe20003fc4070 */
[----:B------:R-:W-:-:S04]  /*1550*/  IMAD.HI.U32 R8, R0, R165, RZ ;  /* 0x000000a500087227 */ /* 0x000fc800078e00ff */
[----:B------:R-:W-:Y:S02]  /*1560*/  IMAD.MOV R8, RZ, RZ, -R8 ;  /* 0x000000ffff087224 */ /* 0x000fe400078e0a08 */
[--C-:B------:R-:W-:Y:S01]  /*1570*/  @!P3 IMAD.IADD R225, R225, 0x1, -R2.reuse ;  /* 0x00000001e1e1b824 */ /* 0x100fe200078e0a02 */
[----:B------:R-:W-:Y:S01]  /*1580*/  ISETP.GE.AND P3, PT, R9, RZ, PT ;  /* 0x000000ff0900720c */ /* 0x000fe20003f66270 */
[----:B------:R-:W-:Y:S01]  /*1590*/  IMAD R165, R2, R8, R165 ;  /* 0x0000000802a57224 */ /* 0x000fe200078e02a5 */
[C---:B------:R-:W-:Y:S01]  /*15a0*/  LOP3.LUT R8, R4.reuse, 0x2c, RZ, 0xfc, !PT ;  /* 0x0000002c04087812 */ /* 0x040fe200078efcff */
[--C-:B------:R-:W-:Y:S01]  /*15b0*/  @!P2 IMAD.IADD R223, R223, 0x1, -R2.reuse ;  /* 0x00000001dfdfa824 */ /* 0x100fe200078e0a02 */
[----:B------:R-:W-:Y:S01]  /*15c0*/  LOP3.LUT R9, R4, 0x2e, RZ, 0xfc, !PT ;  /* 0x0000002e04097812 */ /* 0x000fe200078efcff */
[----:B------:R-:W-:Y:S01]  /*15d0*/  @!P6 IMAD.IADD R221, R221, 0x1, -R2 ;  /* 0x00000001dddde824 */ /* 0x000fe200078e0a02 */
[----:B------:R-:W-:Y:S01]  /*15e0*/  IABS R219, R8 ;  /* 0x0000000800db7213 */ /* 0x000fe20000000000 */
[----:B------:R-:W-:Y:S01]  /*15f0*/  IMAD.HI.U32 R7, R0, R41, RZ ;  /* 0x0000002900077227 */ /* 0x000fe200078e00ff */
[----:B------:R-:W-:-:S02]  /*1600*/  IABS R217, R9 ;  /* 0x0000000900d97213 */ /* 0x000fc40000000000 */
[C---:B------:R-:W-:Y:S01]  /*1610*/  ISETP.GT.U32.AND P2, PT, R2.reuse, R161, PT ;  /* 0x000000a10200720c */ /* 0x040fe20003f44070 */
[----:B------:R-:W-:Y:S01]  /*1620*/  @!P0 IMAD.MOV R225, RZ, RZ, -R225 ;  /* 0x000000ffffe18224 */ /* 0x000fe200078e0ae1 */
[C---:B------:R-:W-:Y:S01]  /*1630*/  ISETP.GT.U32.AND P0, PT, R2.reuse, R223, PT ;  /* 0x000000df0200720c */ /* 0x040fe20003f04070 */
[----:B------:R-:W-:Y:S01]  /*1640*/  IMAD.MOV R7, RZ, RZ, -R7 ;  /* 0x000000ffff077224 */ /* 0x000fe200078e0a07 */
[----:B------:R-:W-:Y:S01]  /*1650*/  ISETP.GT.U32.AND P6, PT, R2, R221, PT ;  /* 0x000000dd0200720c */ /* 0x000fe20003fc4070 */
[----:B------:R-:W-:-:S04]  /*1660*/  IMAD.HI.U32 R5, R0, R219, RZ ;  /* 0x000000db00057227 */ /* 0x000fc800078e00ff */
[----:B------:R-:W-:-:S04]  /*1670*/  IMAD.HI.U32 R6, R0, R217, RZ ;  /* 0x000000d900067227 */ /* 0x000fc800078e00ff */
[C---:B------:R-:W-:Y:S02]  /*1680*/  IMAD R41, R2.reuse, R7, R41 ;  /* 0x0000000702297224 */ /* 0x040fe400078e0229 */
[----:B------:R-:W-:Y:S02]  /*1690*/  IMAD.MOV R5, RZ, RZ, -R5 ;  /* 0x000000ffff057224 */ /* 0x000fe400078e0a05 */
[----:B------:R-:W-:Y:S02]  /*16a0*/  IMAD.MOV R7, RZ, RZ, -R6 ;  /* 0x000000ffff077224 */ /* 0x000fe400078e0a06 */
[----:B------:R-:W-:Y:S01]  /*16b0*/  @!P1 IMAD.MOV R43, RZ, RZ, -R43 ;  /* 0x000000ffff2b9224 */ /* 0x000fe200078e0a2b */
[C---:B------:R-:W-:Y:S01]  /*16c0*/  ISETP.GT.U32.AND P1, PT, R2.reuse, R41, PT ;  /* 0x000000290200720c */ /* 0x040fe20003f24070 */
[----:B------:R-:W-:Y:S01]  /*16d0*/  @!P2 IMAD.IADD R161, R161, 0x1, -R2 ;  /* 0x00000001a1a1a824 */ /* 0x000fe200078e0a02 */
[C---:B------:R-:W-:Y:S01]  /*16e0*/  ISETP.GT.U32.AND P2, PT, R2.reuse, R165, PT ;  /* 0x000000a50200720c */ /* 0x040fe20003f44070 */
[----:B------:R-:W-:-:S02]  /*16f0*/  IMAD R219, R2, R5, R219 ;  /* 0x0000000502db7224 */ /* 0x000fc400078e02db */
[----:B------:R-:W-:Y:S01]  /*1700*/  IMAD R217, R2, R7, R217 ;  /* 0x0000000702d97224 */ /* 0x000fe200078e02d9 */
[----:B------:R-:W-:Y:S01]  /*1710*/  LOP3.LUT R7, R4, 0x34, RZ, 0xfc, !PT ;  /* 0x0000003404077812 */ /* 0x000fe200078efcff */
[--C-:B------:R-:W-:Y:S01]  /*1720*/  @!P0 IMAD.IADD R223, R223, 0x1, -R2.reuse ;  /* 0x00000001dfdf8824 */ /* 0x100fe200078e0a02 */
[C---:B------:R-:W-:Y:S01]  /*1730*/  ISETP.GT.U32.AND P0, PT, R2.reuse, R219, PT ;  /* 0x000000db0200720c */ /* 0x040fe20003f04070 */
[----:B------:R-:W-:Y:S01]  /*1740*/  @!P6 IMAD.IADD R221, R221, 0x1, -R2 ;  /* 0x00000001dddde824 */ /* 0x000fe200078e0a02 */
[----:B------:R-:W-:Y:S01]  /*1750*/  ISETP.GT.U32.AND P6, PT, R2, R217, PT ;  /* 0x000000d90200720c */ /* 0x000fe20003fc4070 */
[----:B------:R-:W-:Y:S01]  /*1760*/  IMAD.HI.U32 R6, R0, R169, RZ ;  /* 0x000000a900067227 */ /* 0x000fe200078e00ff */
[----:B------:R-:W-:-:S03]  /*1770*/  IABS R215, R7 ;  /* 0x0000000700d77213 */ /* 0x000fc60000000000 */
[--C-:B------:R-:W-:Y:S01]  /*1780*/  @!P1 IMAD.IADD R41, R41, 0x1, -R2.reuse ;  /* 0x0000000129299824 */ /* 0x100fe200078e0a02 */
[----:B------:R-:W-:Y:S01]  /*1790*/  ISETP.GE.AND P1, PT, R10, RZ, PT ;  /* 0x000000ff0a00720c */ /* 0x000fe20003f26270 */
[--C-:B------:R-:W-:Y:S01]  /*17a0*/  @!P2 IMAD.IADD R165, R165, 0x1, -R2.reuse ;  /* 0x00000001a5a5a824 */ /* 0x100fe200078e0a02 */
[----:B------:R-:W-:Y:S01]  /*17b0*/  LOP3.LUT R10, R4, 0x36, RZ, 0xfc, !PT ;  /* 0x00000036040a7812 */ /* 0x000fe200078efcff */
[----:B------:R-:W-:Y:S01]  /*17c0*/  @!P5 IMAD.MOV R161, RZ, RZ, -R161 ;  /* 0x000000ffffa1d224 */ /* 0x000fe200078e0aa1 */
[----:B------:R-:W-:Y:S01]  /*17d0*/  ISETP.GE.AND P2, PT, R11, RZ, PT ;  /* 0x000000ff0b00720c */ /* 0x000fe20003f46270 */
[--C-:B------:R-:W-:Y:S01]  /*17e0*/  @!P0 IMAD.IADD R219, R219, 0x1, -R2.reuse ;  /* 0x00000001dbdb8824 */ /* 0x100fe200078e0a02 */
[C---:B------:R-:W-:Y:S01]  /*17f0*/  ISETP.GT.U32.AND P0, PT, R2.reuse, R41, PT ;  /* 0x000000290200720c */ /* 0x040fe20003f04070 */
[----:B------:R-:W-:Y:S01]  /*1800*/  @!P6 IMAD.IADD R217, R217, 0x1, -R2 ;  /* 0x00000001d9d9e824 */ /* 0x000fe200078e0a02 */
[C---:B------:R-:W-:Y:S01]  /*1810*/  ISETP.GT.U32.AND P6, PT, R2.reuse, R165, PT ;  /* 0x000000a50200720c */ /* 0x040fe20003fc4070 */
[----:B------:R-:W-:Y:S01]  /*1820*/  IMAD.MOV R6, RZ, RZ, -R6 ;  /* 0x000000ffff067224 */ /* 0x000fe200078e0a06 */
[----:B------:R-:W-:Y:S01]  /*1830*/  ISETP.GT.U32.AND P5, PT, R2, R219, PT ;  /* 0x000000db0200720c */ /* 0x000fe20003fa4070 */
[----:B------:R-:W-:Y:S01]  /*1840*/  IMAD.HI.U32 R5, R0, R39, RZ ;  /* 0x0000002700057227 */ /* 0x000fe200078e00ff */
[----:B------:R-:W-:-:S02]  /*1850*/  IABS R213, R10 ;  /* 0x0000000a00d57213 */ /* 0x000fc40000000000 */
[----:B------:R-:W-:Y:S01]  /*1860*/  LOP3.LUT R11, R4, 0x4a, RZ, 0xfc, !PT ;  /* 0x0000004a040b7812 */ /* 0x000fe200078efcff */
[C---:B------:R-:W-:Y:S02]  /*1870*/  IMAD R169, R2.reuse, R6, R169 ;  /* 0x0000000602a97224 */ /* 0x040fe400078e02a9 */
[----:B------:R-:W-:Y:S01]  /*1880*/  IMAD.MOV R5, RZ, RZ, -R5 ;  /* 0x000000ffff057224 */ /* 0x000fe200078e0a05 */
[----:B------:R-:W-:Y:S01]  /*1890*/  IABS R181, R11 ;  /* 0x0000000b00b57213 */ /* 0x000fe20000000000 */
[----:B------:R-:W-:Y:S01]  /*18a0*/  @!P4 IMAD.MOV R223, RZ, RZ, -R223 ;  /* 0x000000ffffdfc224 */ /* 0x000fe200078e0adf */
[----:B------:R-:W-:Y:S01]  /*18b0*/  ISETP.GT.U32.AND P4, PT, R2, R217, PT ;  /* 0x000000d90200720c */ /* 0x000fe20003f84070 */
[--C-:B------:R-:W-:Y:S01]  /*18c0*/  @!P0 IMAD.IADD R41, R41, 0x1, -R2.reuse ;  /* 0x0000000129298824 */ /* 0x100fe200078e0a02 */
[----:B------:R-:W-:Y:S01]  /*18d0*/  ISETP.GE.AND P0, PT, R8, RZ, PT ;  /* 0x000000ff0800720c */ /* 0x000fe20003f06270 */
[----:B------:R-:W-:Y:S01]  /*18e0*/  @!P6 IMAD.IADD R165, R165, 0x1, -R2 ;  /* 0x00000001a5a5e824 */ /* 0x000fe200078e0a02 */
[C---:B------:R-:W-:Y:S01]  /*18f0*/  ISETP.GT.U32.AND P6, PT, R2.reuse, R169, PT ;  /* 0x000000a90200720c */ /* 0x040fe20003fc4070 */
[----:B------:R-:W-:Y:S01]  /*1900*/  IMAD R39, R2, R5, R39 ;  /* 0x0000000502277224 */ /* 0x000fe200078e0227 */
[----:B------:R-:W-:Y:S01]  /*1910*/  LOP3.LUT R8, R4, 0x42, RZ, 0xfc, !PT ;  /* 0x0000004204087812 */ /* 0x000fe200078efcff */
[----:B------:R-:W-:-:S03]  /*1920*/  IMAD.HI.U32 R5, R0, R215, RZ ;  /* 0x000000d700057227 */ /* 0x000fc600078e00ff */
[----:B------:R-:W-:Y:S01]  /*1930*/  IABS R177, R8 ;  /* 0x0000000800b17213 */ /* 0x000fe20000000000 */
[----:B------:R-:W-:Y:S01]  /*1940*/  @!P5 IMAD.IADD R219, R219, 0x1, -R2 ;  /* 0x00000001dbdbd824 */ /* 0x000fe200078e0a02 */
[----:B------:R-:W-:Y:S01]  /*1950*/  ISETP.GE.AND P5, PT, R9, RZ, PT ;  /* 0x000000ff0900720c */ /* 0x000fe20003fa6270 */
[----:B------:R-:W-:Y:S01]  /*1960*/  IMAD.HI.U32 R6, R0, R213, RZ ;  /* 0x000000d500067227 */ /* 0x000fe200078e00ff */
[----:B------:R-:W-:-:S03]  /*1970*/  LOP3.LUT R9, R4, 0x46, RZ, 0xfc, !PT ;  /* 0x0000004604097812 */ /* 0x000fc600078efcff */
[----:B------:R-:W-:Y:S01]  /*1980*/  IMAD.MOV R5, RZ, RZ, -R5 ;  /* 0x000000ffff057224 */ /* 0x000fe200078e0a05 */
[----:B------:R-:W-:Y:S01]  /*1990*/  IABS R205, R9 ;  /* 0x0000000900cd7213 */ /* 0x000fe20000000000 */
[----:B------:R-:W-:Y:S01]  /*19a0*/  @!P3 IMAD.MOV R221, RZ, RZ, -R221 ;  /* 0x000000ffffddb224 */ /* 0x000fe200078e0add */
[C---:B------:R-:W-:Y:S01]  /*19b0*/  ISETP.GT.U32.AND P3, PT, R2.reuse, R39, PT ;  /* 0x000000270200720c */ /* 0x040fe20003f64070 */
[----:B------:R-:W-:Y:S02]  /*19c0*/  IMAD.MOV R6, RZ, RZ, -R6 ;  /* 0x000000ffff067224 */ /* 0x000fe400078e0a06 */
[----:B------:R-:W-:Y:S01]  /*19d0*/  IMAD R215, R2, R5, R215 ;  /* 0x0000000502d77224 */ /* 0x000fe200078e02d7 */
[----:B------:R-:W-:Y:S01]  /*19e0*/  LOP3.LUT R5, R4, 0x38, RZ, 0xfc, !PT ;  /* 0x0000003804057812 */ /* 0x000fe200078efcff */
[--C-:B------:R-:W-:Y:S01]  /*19f0*/  @!P4 IMAD.IADD R217, R217, 0x1, -R2.reuse ;  /* 0x00000001d9d9c824 */ /* 0x100fe200078e0a02 */
[----:B------:R-:W-:Y:S01]  /*1a00*/  ISETP.GE.AND P4, PT, R12, RZ, PT ;  /* 0x000000ff0c00720c */ /* 0x000fe20003f86270 */
[--C-:B------:R-:W-:Y:S01]  /*1a10*/  @!P6 IMAD.IADD R169, R169, 0x1, -R2.reuse ;  /* 0x00000001a9a9e824 */ /* 0x100fe200078e0a02 */
[----:B------:R-:W-:Y:S01]  /*1a20*/  IABS R37, R5 ;  /* 0x0000000500257213 */ /* 0x000fe20000000000 */
        /* <DEDUP_REMOVED lines=8> */
[----:B------:R-:W-:Y:S01]  /*1ab0*/  @!P3 IMAD.IADD R39, R39, 0x1, -R2 ;  /* 0x000000012727b824 */ /* 0x000fe200078e0a02 */
[----:B------:R-:W-:Y:S01]  /*1ac0*/  IABS R173, R6 ;  /* 0x0000000600ad7213 */ /* 0x000fe20000000000 */
[----:B------:R-:W-:Y:S01]  /*1ad0*/  @!P1 IMAD.MOV R41, RZ, RZ, -R41 ;  /* 0x000000ffff299224 */ /* 0x000fe200078e0a29 */
[----:B------:R-:W-:-:S02]  /*1ae0*/  ISETP.GE.AND P6, PT, R7, RZ, PT ;  /* 0x000000ff0700720c */ /* 0x000fc40003fc6270 */
[----:B------:R-:W-:Y:S02]  /*1af0*/  ISETP.GT.U32.AND P1, PT, R2, R39, PT ;  /* 0x000000270200720c */ /* 0x000fe40003f24070 */
[----:B------:R-:W-:Y:S01]  /*1b00*/  ISETP.GE.AND P3, PT, R13, RZ, PT ;  /* 0x000000ff0d00720c */ /* 0x000fe20003f66270 */
[--C-:B------:R-:W-:Y:S01]  /*1b10*/  @!P0 IMAD.IADD R215, R215, 0x1, -R2.reuse ;  /* 0x00000001d7d78824 */ /* 0x100fe200078e0a02 */
[----:B------:R-:W-:Y:S01]  /*1b20*/  ISETP.GE.AND P0, PT, R6, RZ, PT ;  /* 0x000000ff0600720c */ /* 0x000fe20003f06270 */
[--C-:B------:R-:W-:Y:S01]  /*1b30*/  @!P2 IMAD.IADD R169, R169, 0x1, -R2.reuse ;  /* 0x00000001a9a9a824 */ /* 0x100fe200078e0a02 */
[----:B------:R-:W-:Y:S01]  /*1b40*/  ISETP.GE.AND P2, PT, R5, RZ, PT ;  /* 0x000000ff0500720c */ /* 0x000fe20003f46270 */
[----:B------:R-:W-:Y:S01]  /*1b50*/  @!P5 IMAD.IADD R213, R213, 0x1, -R2 ;  /* 0x00000001d5d5d824 */ /* 0x000fe200078e0a02 */
[----:B------:R-:W-:Y:S01]  /*1b60*/  ISETP.GT.U32.AND P5, PT, R2, R215, PT ;  /* 0x000000d70200720c */ /* 0x000fe20003fa4070 */
[----:B------:R-:W-:Y:S01]  /*1b70*/  IMAD.HI.U32 R5, R0, R37, RZ ;  /* 0x0000002500057227 */ /* 0x000fe200078e00ff */
[----:B------:R-:W-:-:S02]  /*1b80*/  LOP3.LUT R7, R4, 0x3c, RZ, 0xfc, !PT ;  /* 0x0000003c04077812 */ /* 0x000fc400078efcff */
[----:B------:R-:W-:Y:S01]  /*1b90*/  LOP3.LUT R13, R4, 0x86, RZ, 0xfc, !PT ;  /* 0x00000086040d7812 */ /* 0x000fe200078efcff */
[----:B------:R-:W-:Y:S01]  /*1ba0*/  IMAD.MOV R5, RZ, RZ, -R5 ;  /* 0x000000ffff057224 */ /* 0x000fe200078e0a05 */
[----:B------:R-:W-:Y:S01]  /*1bb0*/  IABS R211, R7 ;  /* 0x0000000700d37213 */ /* 0x000fe20000000000 */
[--C-:B------:R-:W-:Y:S01]  /*1bc0*/  @!P1 IMAD.IADD R39, R39, 0x1, -R2.reuse ;  /* 0x0000000127279824 */ /* 0x100fe200078e0a02 */
[----:B------:R-:W-:Y:S01]  /*1bd0*/  ISETP.GE.AND P1, PT, R10, RZ, PT ;  /* 0x000000ff0a00720c */ /* 0x000fe20003f26270 */
[----:B------:R-:W-:Y:S01]  /*1be0*/  IMAD R37, R2, R5, R37 ;  /* 0x0000000502257224 */ /* 0x000fe200078e0225 */
[----:B------:R-:W-:Y:S01]  /*1bf0*/  LOP3.LUT R5, R4, 0x3e, RZ, 0xfc, !PT ;  /* 0x0000003e04057812 */ /* 0x000fe200078efcff */
[----:B------:R-:W-:Y:S01]  /*1c00*/  IMAD.HI.U32 R6, R0, R173, RZ ;  /* 0x000000ad00067227 */ /* 0x000fe200078e00ff */
[----:B------:R-:W-:Y:S02]  /*1c10*/  LOP3.LUT R10, R4, 0x48, RZ, 0xfc, !PT ;  /* 0x00000048040a7812 */ /* 0x000fe400078efcff */
[----:B------:R-:W-:Y:S01]  /*1c20*/  IABS R209, R5 ;  /* 0x0000000500d17213 */ /* 0x000fe20000000000 */
[----:B------:R-:W-:Y:S01]  /*1c30*/  @!P4 IMAD.MOV R39, RZ, RZ, -R39 ;  /* 0x000000ffff27c224 */ /* 0x000fe200078e0a27 */
[C---:B------:R-:W-:Y:S01]  /*1c40*/  ISETP.GT.U32.AND P4, PT, R2.reuse, R213, PT ;  /* 0x000000d50200720c */ /* 0x040fe20003f84070 */
[----:B------:R-:W-:Y:S01]  /*1c50*/  @!P5 IMAD.IADD R215, R215, 0x1, -R2 ;  /* 0x00000001d7d7d824 */ /* 0x000fe200078e0a02 */
[----:B------:R-:W-:Y:S01]  /*1c60*/  ISETP.GT.U32.AND P5, PT, R2, R37, PT ;  /* 0x000000250200720c */ /* 0x000fe20003fa4070 */
[----:B------:R-:W-:Y:S01]  /*1c70*/  IMAD.MOV R6, RZ, RZ, -R6 ;  /* 0x000000ffff067224 */ /* 0x000fe200078e0a06 */
[----:B------:R-:W-:Y:S01]  /*1c80*/  IABS R33, R10 ;  /* 0x0000000a00217213 */ /* 0x000fe20000000000 */
[----:B------:R-:W-:Y:S01]  /*1c90*/  @!P6 IMAD.MOV R215, RZ, RZ, -R215 ;  /* 0x000000ffffd7e224 */ /* 0x000fe200078e0ad7 */
[----:B------:R-:W-:Y:S01]  /*1ca0*/  LOP3.LUT R12, R4, 0x84, RZ, 0xfc, !PT ;  /* 0x00000084040c7812 */ /* 0x000fe200078efcff */
[----:B------:R-:W-:Y:S01]  /*1cb0*/  IMAD R173, R2, R6, R173 ;  /* 0x0000000602ad7224 */ /* 0x000fe200078e02ad */
[----:B------:R-:W-:Y:S01]  /*1cc0*/  IABS R139, R13 ;  /* 0x0000000d008b7213 */ /* 0x000fe20000000000 */
[----:B------:R-:W-:Y:S01]  /*1cd0*/  @!P3 IMAD.MOV R169, RZ, RZ, -R169 ;  /* 0x000000ffffa9b224 */ /* 0x000fe200078e0aa9 */
[----:B------:R-:W-:-:S02]  /*1ce0*/  ISETP.GE.AND P3, PT, R7, RZ, PT ;  /* 0x000000ff0700720c */ /* 0x000fc40003f66270 */
[----:B------:R-:W-:Y:S01]  /*1cf0*/  ISETP.GT.U32.AND P6, PT, R2, R173, PT ;  /* 0x000000ad0200720c */ /* 0x000fe20003fc4070 */
[--C-:B------:R-:W-:Y:S01]  /*1d00*/  @!P4 IMAD.IADD R213, R213, 0x1, -R2.reuse ;  /* 0x00000001d5d5c824 */ /* 0x100fe200078e0a02 */
[----:B------:R-:W-:Y:S01]  /*1d10*/  ISETP.GE.AND P4, PT, R5, RZ, PT ;  /* 0x000000ff0500720c */ /* 0x000fe20003f86270 */
[----:B------:R-:W-:Y:S01]  /*1d20*/  @!P5 IMAD.IADD R37, R37, 0x1, -R2 ;  /* 0x000000012525d824 */ /* 0x000fe200078e0a02 */
[----:B------:R-:W-:Y:S01]  /*1d30*/  LOP3.LUT R7, R4, 0x40, RZ, 0xfc, !PT ;  /* 0x0000004004077812 */ /* 0x000fe200078efcff */
[----:B------:R-:W-:Y:S01]  /*1d40*/  IMAD.HI.U32 R5, R0, R211, RZ ;  /* 0x000000d300057227 */ /* 0x000fe200078e00ff */
[----:B------:R-:W-:Y:S02]  /*1d50*/  IABS R141, R12 ;  /* 0x0000000c008d7213 */ /* 0x000fe40000000000 */
[----:B------:R-:W-:Y:S01]  /*1d60*/  ISETP.GT.U32.AND P5, PT, R2, R37, PT ;  /* 0x000000250200720c */ /* 0x000fe20003fa4070 */
[----:B------:R-:W-:Y:S01]  /*1d70*/  IMAD.MOV R6, RZ, RZ, -R5 ;  /* 0x000000ffff067224 */ /* 0x000fe200078e0a05 */
[----:B------:R-:W-:Y:S01]  /*1d80*/  IABS R35, R7 ;  /* 0x0000000700237213 */ /* 0x000fe20000000000 */
[----:B------:R-:W-:-:S04]  /*1d90*/  IMAD.HI.U32 R5, R0, R209, RZ ;  /* 0x000000d100057227 */ /* 0x000fc800078e00ff */
[----:B------:R-:W-:Y:S02]  /*1da0*/  @!P6 IMAD.IADD R173, R173, 0x1, -R2 ;  /* 0x00000001adade824 */ /* 0x000fe400078e0a02 */
[----:B------:R-:W-:Y:S02]  /*1db0*/  IMAD.MOV R5, RZ, RZ, -R5 ;  /* 0x000000ffff057224 */ /* 0x000fe400078e0a05 */
[C---:B------:R-:W-:Y:S01]  /*1dc0*/  IMAD R211, R2.reuse, R6, R211 ;  /* 0x0000000602d37224 */ /* 0x040fe200078e02d3 */
[C---:B------:R-:W-:Y:S01]  /*1dd0*/  ISETP.GT.U32.AND P6, PT, R2.reuse, R173, PT ;  /* 0x000000ad0200720c */ /* 0x040fe20003fc4070 */
[----:B------:R-:W-:Y:S02]  /*1de0*/  IMAD R209, R2, R5, R209 ;  /* 0x0000000502d17224 */ /* 0x000fe400078e02d1 */
[----:B------:R-:W-:-:S04]  /*1df0*/  IMAD.HI.U32 R5, R0, R35, RZ ;  /* 0x0000002300057227 */ /* 0x000fc800078e00ff */
[----:B------:R-:W-:Y:S01]  /*1e00*/  @!P5 IMAD.IADD R37, R37, 0x1, -R2 ;  /* 0x000000012525d824 */ /* 0x000fe200078e0a02 */
[----:B------:R-:W-:Y:S01]  /*1e10*/  ISETP.GT.U32.AND P5, PT, R2, R211, PT ;  /* 0x000000d30200720c */ /* 0x000fe20003fa4070 */
[----:B------:R-:W-:-:S04]  /*1e20*/  IMAD.HI.U32 R6, R0, R177, RZ ;  /* 0x000000b100067227 */ /* 0x000fc800078e00ff */
[----:B------:R-:W-:Y:S02]  /*1e30*/  IMAD.MOV R5, RZ, RZ, -R5 ;  /* 0x000000ffff057224 */ /* 0x000fe400078e0a05 */
[----:B------:R-:W-:Y:S02]  /*1e40*/  IMAD.MOV R6, RZ, RZ, -R6 ;  /* 0x000000ffff067224 */ /* 0x000fe400078e0a06 */
[C---:B------:R-:W-:Y:S02]  /*1e50*/  IMAD R35, R2.reuse, R5, R35 ;  /* 0x0000000502237224 */ /* 0x040fe400078e0223 */
[----:B------:R-:W-:Y:S01]  /*1e60*/  @!P1 IMAD.MOV R213, RZ, RZ, -R213 ;  /* 0x000000ffffd59224 */ /* 0x000fe200078e0ad5 */
[----:B------:R-:W-:Y:S01]  /*1e70*/  ISETP.GE.AND P1, PT, R7, RZ, PT ;  /* 0x000000ff0700720c */ /* 0x000fe20003f26270 */
[----:B------:R-:W-:Y:S01]  /*1e80*/  IMAD R177, R2, R6, R177 ;  /* 0x0000000602b17224 */ /* 0x000fe200078e02b1 */
[----:B------:R-:W-:Y:S01]  /*1e90*/  LOP3.LUT R7, R4, 0x44, RZ, 0xfc, !PT ;  /* 0x0000004404077812 */ /* 0x000fe200078efcff */
[--C-:B------:R-:W-:Y:S01]  /*1ea0*/  @!P6 IMAD.IADD R173, R173, 0x1, -R2.reuse ;  /* 0x00000001adade824 */ /* 0x100fe200078e0a02 */
[C---:B------:R-:W-:Y:S01]  /*1eb0*/  ISETP.GT.U32.AND P6, PT, R2.reuse, R35, PT ;  /* 0x000000230200720c */ /* 0x040fe20003fc4070 */
[----:B------:R-:W-:Y:S01]  /*1ec0*/  @!P5 IMAD.IADD R211, R211, 0x1, -R2 ;  /* 0x00000001d3d3d824 */ /* 0x000fe200078e0a02 */
[C---:B------:R-:W-:Y:S01]  /*1ed0*/  ISETP.GT.U32.AND P5, PT, R2.reuse, R177, PT ;  /* 0x000000b10200720c */ /* 0x040fe20003fa4070 */
[----:B------:R-:W-:Y:S01]  /*1ee0*/  @!P2 IMAD.MOV R37, RZ, RZ, -R37 ;  /* 0x000000ffff25a224 */ /* 0x000fe200078e0a25 */
[----:B------:R-:W-:Y:S01]  /*1ef0*/  IABS R207, R7 ;  /* 0x0000000700cf7213 */ /* 0x000fe20000000000 */
[----:B------:R-:W-:Y:S01]  /*1f00*/  @!P0 IMAD.MOV R173, RZ, RZ, -R173 ;  /* 0x000000ffffad8224 */ /* 0x000fe200078e0aad */
[----:B------:R-:W-:Y:S01]  /*1f10*/  ISETP.GT.U32.AND P2, PT, R2, R209, PT ;  /* 0x000000d10200720c */ /* 0x000fe20003f44070 */
[----:B------:R-:W-:-:S04]  /*1f20*/  IMAD.HI.U32 R6, R0, R181, RZ ;  /* 0x000000b500067227 */ /* 0x000fc800078e00ff */
[----:B------:R-:W-:-:S04]  /*1f30*/  IMAD.HI.U32 R5, R0, R207, RZ ;  /* 0x000000cf00057227 */ /* 0x000fc800078e00ff */
[--C-:B------:R-:W-:Y:S02]  /*1f40*/  @!P6 IMAD.IADD R35, R35, 0x1, -R2.reuse ;  /* 0x000000012323e824 */ /* 0x100fe400078e0a02 */
[----:B------:R-:W-:Y:S02]  /*1f50*/  IMAD.MOV R5, RZ, RZ, -R5 ;  /* 0x000000ffff057224 */ /* 0x000fe400078e0a05 */
[----:B------:R-:W-:Y:S01]  /*1f60*/  @!P5 IMAD.IADD R177, R177, 0x1, -R2 ;  /* 0x00000001b1b1d824 */ /* 0x000fe200078e0a02 */
[C---:B------:R-:W-:Y:S01]  /*1f70*/  ISETP.GT.U32.AND P5, PT, R2.reuse, R35, PT ;  /* 0x000000230200720c */ /* 0x040fe20003fa4070 */
[----:B------:R-:W-:Y:S02]  /*1f80*/  IMAD R207, R2, R5, R207 ;  /* 0x0000000502cf7224 */ /* 0x000fe400078e02cf */
[----:B------:R-:W-:Y:S01]  /*1f90*/  IMAD.HI.U32 R5, R0, R205, RZ ;  /* 0x000000cd00057227 */ /* 0x000fe200078e00ff */
[----:B------:R-:W-:-:S03]  /*1fa0*/  ISETP.GT.U32.AND P0, PT, R2, R177, PT ;  /* 0x000000b10200720c */ /* 0x000fc60003f04070 */
[----:B------:R-:W-:Y:S01]  /*1fb0*/  @!P2 IMAD.IADD R209, R209, 0x1, -R2 ;  /* 0x00000001d1d1a824 */ /* 0x000fe200078e0a02 */
[C---:B------:R-:W-:Y:S01]  /*1fc0*/  ISETP.GT.U32.AND P2, PT, R2.reuse, R211, PT ;  /* 0x000000d30200720c */ /* 0x040fe20003f44070 */
[----:B------:R-:W-:Y:S02]  /*1fd0*/  IMAD.MOV R5, RZ, RZ, -R5 ;  /* 0x000000ffff057224 */ /* 0x000fe400078e0a05 */
[----:B------:R-:W-:Y:S01]  /*1fe0*/  IMAD.MOV R6, RZ, RZ, -R6 ;  /* 0x000000ffff067224 */ /* 0x000fe200078e0a06 */
[C---:B------:R-:W-:Y:S01]  /*1ff0*/  ISETP.GT.U32.AND P6, PT, R2.reuse, R209, PT ;  /* 0x000000d10200720c */ /* 0x040fe20003fc4070 */
[----:B------:R-:W-:Y:S02]  /*2000*/  IMAD R205, R2, R5, R205 ;  /* 0x0000000502cd7224 */ /* 0x000fe400078e02cd */
[----:B------:R-:W-:Y:S02]  /*2010*/  @!P5 IMAD.IADD R35, R35, 0x1, -R2 ;  /* 0x000000012323d824 */ /* 0x000fe400078e0a02 */
[----:B------:R-:W-:Y:S01]  /*2020*/  IMAD.HI.U32 R5, R0, R33, RZ ;  /* 0x0000002100057227 */ /* 0x000fe200078e00ff */
[----:B------:R-:W-:-:S03]  /*2030*/  ISETP.GT.U32.AND P5, PT, R2, R205, PT ;  /* 0x000000cd0200720c */ /* 0x000fc60003fa4070 */
[----:B------:R-:W-:Y:S02]  /*2040*/  IMAD.MOV R5, RZ, RZ, -R5 ;  /* 0x000000ffff057224 */ /* 0x000fe400078e0a05 */
[--C-:B------:R-:W-:Y:S01]  /*2050*/  @!P2 IMAD.IADD R211, R211, 0x1, -R2.reuse ;  /* 0x00000001d3d3a824 */ /* 0x100fe200078e0a02 */
[----:B------:R-:W-:Y:S01]  /*2060*/  ISETP.GT.U32.AND P2, PT, R2, R207, PT ;  /* 0x000000cf0200720c */ /* 0x000fe20003f44070 */
[--C-:B------:R-:W-:Y:S01]  /*2070*/  @!P6 IMAD.IADD R209, R209, 0x1, -R2.reuse ;  /* 0x00000001d1d1e824 */ /* 0x100fe200078e0a02 */
[----:B------:R-:W-:Y:S01]  /*2080*/  ISETP.GE.AND P6, PT, R8, RZ, PT ;  /* 0x000000ff0800720c */ /* 0x000fe20003fc6270 */
[----:B------:R-:W-:Y:S01]  /*2090*/  IMAD R33, R2, R5, R33 ;  /* 0x0000000502217224 */ /* 0x000fe200078e0221 */
[----:B------:R-:W-:Y:S01]  /*20a0*/  LOP3.LUT R8, R4, 0x4c, RZ, 0xfc, !PT ;  /* 0x0000004c04087812 */ /* 0x000fe200078efcff */
[----:B------:R-:W-:Y:S02]  /*20b0*/  @!P4 IMAD.MOV R209, RZ, RZ, -R209 ;  /* 0x000000ffffd1c224 */ /* 0x000fe400078e0ad1 */
[--C-:B------:R-:W-:Y:S01]  /*20c0*/  @!P5 IMAD.IADD R205, R205, 0x1, -R2.reuse ;  /* 0x00000001cdcdd824 */ /* 0x100fe200078e0a02 */
[----:B------:R-:W-:Y:S01]  /*20d0*/  IABS R203, R8 ;  /* 0x0000000800cb7213 */ /* 0x000fe20000000000 */
[----:B------:R-:W-:Y:S01]  /*20e0*/  @!P0 IMAD.IADD R177, R177, 0x1, -R2 ;  /* 0x00000001b1b18824 */ /* 0x000fe200078e0a02 */
[----:B------:R-:W-:Y:S01]  /*20f0*/  ISETP.GE.AND P0, PT, R7, RZ, PT ;  /* 0x000000ff0700720c */ /* 0x000fe20003f06270 */
[C---:B------:R-:W-:Y:S01]  /*2100*/  IMAD R181, R2.reuse, R6, R181 ;  /* 0x0000000602b57224 */ /* 0x040fe200078e02b5 */
[----:B------:R-:W-:Y:S01]  /*2110*/  ISETP.GT.U32.AND P4, PT, R2, R205, PT ;  /* 0x000000cd0200720c */ /* 0x000fe20003f84070 */
[----:B------:R-:W-:Y:S01]  /*2120*/  IMAD.HI.U32 R5, R0, R203, RZ ;  /* 0x000000cb00057227 */ /* 0x000fe200078e00ff */
[----:B------:R-:W-:-:S02]  /*2130*/  LOP3.LUT R7, R4, 0x4e, RZ, 0xfc, !PT ;  /* 0x0000004e04077812 */ /* 0x000fc400078efcff */
[C---:B------:R-:W-:Y:S01]  /*2140*/  ISETP.GT.U32.AND P5, PT, R2.reuse, R33, PT ;  /* 0x000000210200720c */ /* 0x040fe20003fa4070 */
[----:B------:R-:W-:Y:S01]  /*2150*/  IMAD.MOV R5, RZ, RZ, -R5 ;  /* 0x000000ffff057224 */ /* 0x000fe200078e0a05 */
[----:B------:R-:W-:Y:S01]  /*2160*/  IABS R201, R7 ;  /* 0x0000000700c97213 */ /* 0x000fe20000000000 */
        /* <DEDUP_REMOVED lines=10> */
[----:B------:R-:W-:Y:S01]  /*2210*/  IMAD.HI.U32 R5, R0, R201, RZ ;  /* 0x000000c900057227 */ /* 0x000fe200078e00ff */
[----:B------:R-:W-:-:S03]  /*2220*/  IABS R31, R9 ;  /* 0x00000009001f7213 */ /* 0x000fc60000000000 */
[----:B------:R-:W-:Y:S02]  /*2230*/  IMAD.MOV R6, RZ, RZ, -R5 ;  /* 0x000000ffff067224 */ /* 0x000fe400078e0a05 */
[----:B------:R-:W-:-:S04]  /*2240*/  IMAD.HI.U32 R5, R0, R31, RZ ;  /* 0x0000001f00057227 */ /* 0x000fc800078e00ff */
[--C-:B------:R-:W-:Y:S02]  /*2250*/  @!P4 IMAD.IADD R203, R203, 0x1, -R2.reuse ;  /* 0x00000001cbcbc824 */ /* 0x100fe400078e0a02 */
[--C-:B------:R-:W-:Y:S01]  /*2260*/  @!P3 IMAD.IADD R207, R207, 0x1, -R2.reuse ;  /* 0x00000001cfcfb824 */ /* 0x100fe200078e0a02 */
[----:B------:R-:W-:Y:S01]  /*2270*/  ISETP.GE.AND P3, PT, R11, RZ, PT ;  /* 0x000000ff0b00720c */ /* 0x000fe20003f66270 */
[--C-:B------:R-:W-:Y:S01]  /*2280*/  @!P6 IMAD.IADD R181, R181, 0x1, -R2.reuse ;  /* 0x00000001b5b5e824 */ /* 0x100fe200078e0a02 */
[----:B------:R-:W-:Y:S01]  /*2290*/  ISETP.GT.U32.AND P4, PT, R2, R203, PT ;  /* 0x000000cb0200720c */ /* 0x000fe20003f84070 */
[----:B------:R-:W-:Y:S01]  /*22a0*/  IMAD.MOV R5, RZ, RZ, -R5 ;  /* 0x000000ffff057224 */ /* 0x000fe200078e0a05 */
[----:B------:R-:W-:Y:S01]  /*22b0*/  LOP3.LUT R11, R4, 0x82, RZ, 0xfc, !PT ;  /* 0x00000082040b7812 */ /* 0x000fe200078efcff */
[----:B------:R-:W-:Y:S01]  /*22c0*/  @!P0 IMAD.MOV R207, RZ, RZ, -R207 ;  /* 0x000000ffffcf8224 */ /* 0x000fe200078e0acf */
[----:B------:R-:W-:Y:S01]  /*22d0*/  ISETP.GT.U32.AND P0, PT, R2, R181, PT ;  /* 0x000000b50200720c */ /* 0x000fe20003f04070 */
[--C-:B------:R-:W-:Y:S01]  /*22e0*/  @!P5 IMAD.IADD R33, R33, 0x1, -R2.reuse ;  /* 0x000000012121d824 */ /* 0x100fe200078e0a02 */
[----:B------:R-:W-:Y:S01]  /*22f0*/  ISETP.GE.AND P5, PT, R8, RZ, PT ;  /* 0x000000ff0800720c */ /* 0x000fe20003fa6270 */
[----:B------:R-:W-:Y:S01]  /*2300*/  IMAD R31, R2, R5, R31 ;  /* 0x00000005021f7224 */ /* 0x000fe200078e021f */
[----:B------:R-:W-:Y:S01]  /*2310*/  LOP3.LUT R8, R4, 0x52, RZ, 0xfc, !PT ;  /* 0x0000005204087812 */ /* 0x000fe200078efcff */
[----:B------:R-:W-:Y:S01]  /*2320*/  @!P1 IMAD.MOV R35, RZ, RZ, -R35 ;  /* 0x000000ffff239224 */ /* 0x000fe200078e0a23 */
[C---:B------:R-:W-:Y:S01]  /*2330*/  ISETP.GT.U32.AND P6, PT, R2.reuse, R33, PT ;  /* 0x000000210200720c */ /* 0x040fe20003fc4070 */
[----:B------:R-:W-:Y:S01]  /*2340*/  IMAD R201, R2, R6, R201 ;  /* 0x0000000602c97224 */ /* 0x000fe200078e02c9 */
[----:B------:R-:W-:Y:S01]  /*2350*/  ISETP.GE.AND P1, PT, R10, RZ, PT ;  /* 0x000000ff0a00720c */ /* 0x000fe20003f26270 */
[--C-:B------:R-:W-:Y:S01]  /*2360*/  @!P4 IMAD.IADD R203, R203, 0x1, -R2.reuse ;  /* 0x00000001cbcbc824 */ /* 0x100fe200078e0a02 */
[----:B------:R-:W-:Y:S01]  /*2370*/  ISETP.GT.U32.AND P4, PT, R2, R31, PT ;  /* 0x0000001f0200720c */ /* 0x000fe20003f84070 */
[----:B------:R-:W-:Y:S01]  /*2380*/  @!P2 IMAD.MOV R205, RZ, RZ, -R205 ;  /* 0x000000ffffcda224 */ /* 0x000fe200078e0acd */
[----:B------:R-:W-:Y:S01]  /*2390*/  LOP3.LUT R10, R4, 0x54, RZ, 0xfc, !PT ;  /* 0x00000054040a7812 */ /* 0x000fe200078efcff */
[----:B------:R-:W-:Y:S01]  /*23a0*/  @!P0 IMAD.IADD R181, R181, 0x1, -R2 ;  /* 0x00000001b5b58824 */ /* 0x000fe200078e0a02 */
[----:B------:R-:W-:Y:S01]  /*23b0*/  IABS R185, R8 ;  /* 0x0000000800b97213 */ /* 0x000fe20000000000 */
[----:B------:R-:W-:Y:S01]  /*23c0*/  @!P5 IMAD.MOV R203, RZ, RZ, -R203 ;  /* 0x000000ffffcbd224 */ /* 0x000fe200078e0acb */
[----:B------:R-:W-:Y:S01]  /*23d0*/  IABS R199, R10 ;  /* 0x0000000a00c77213 */ /* 0x000fe20000000000 */
[----:B------:R-:W-:Y:S01]  /*23e0*/  @!P3 IMAD.MOV R181, RZ, RZ, -R181 ;  /* 0x000000ffffb5b224 */ /* 0x000fe200078e0ab5 */
[----:B------:R-:W-:Y:S01]  /*23f0*/  ISETP.GE.AND P0, PT, R7, RZ, PT ;  /* 0x000000ff0700720c */ /* 0x000fe20003f06270 */
[----:B------:R-:W-:Y:S01]  /*2400*/  IMAD.HI.U32 R5, R0, R185, RZ ;  /* 0x000000b900057227 */ /* 0x000fe200078e00ff */
[----:B------:R-:W-:-:S02]  /*2410*/  LOP3.LUT R7, R4, 0x56, RZ, 0xfc, !PT ;  /* 0x0000005604077812 */ /* 0x000fc400078efcff */
[----:B------:R-:W-:Y:S01]  /*2420*/  ISETP.GE.AND P3, PT, R8, RZ, PT ;  /* 0x000000ff0800720c */ /* 0x000fe20003f66270 */
[----:B------:R-:W-:Y:S01]  /*2430*/  IMAD.HI.U32 R6, R0, R199, RZ ;  /* 0x000000c700067227 */ /* 0x000fe200078e00ff */
[----:B------:R-:W-:Y:S02]  /*2440*/  IABS R197, R7 ;  /* 0x0000000700c57213 */ /* 0x000fe40000000000 */
[----:B------:R-:W-:Y:S01]  /*2450*/  LOP3.LUT R8, R4, 0x5e, RZ, 0xfc, !PT ;  /* 0x0000005e04087812 */ /* 0x000fe200078efcff */
[----:B------:R-:W-:Y:S01]  /*2460*/  IMAD.MOV R5, RZ, RZ, -R5 ;  /* 0x000000ffff057224 */ /* 0x000fe200078e0a05 */
[----:B------:R-:W-:Y:S01]  /*2470*/  IABS R143, R11 ;  /* 0x0000000b008f7213 */ /* 0x000fe20000000000 */
[--C-:B------:R-:W-:Y:S01]  /*2480*/  @!P6 IMAD.IADD R33, R33, 0x1, -R2.reuse ;  /* 0x000000012121e824 */ /* 0x100fe200078e0a02 */
[----:B------:R-:W-:Y:S01]  /*2490*/  ISETP.GT.U32.AND P6, PT, R2, R201, PT ;  /* 0x000000c90200720c */ /* 0x000fe20003fc4070 */
[----:B------:R-:W-:Y:S01]  /*24a0*/  @!P4 IMAD.IADD R31, R31, 0x1, -R2 ;  /* 0x000000011f1fc824 */ /* 0x000fe200078e0a02 */
[----:B------:R-:W-:Y:S01]  /*24b0*/  IABS R193, R8 ;  /* 0x0000000800c17213 */ /* 0x000fe20000000000 */
[----:B------:R-:W-:-:S02]  /*24c0*/  IMAD.MOV R6, RZ, RZ, -R6 ;  /* 0x000000ffff067224 */ /* 0x000fc400078e0a06 */
[C---:B------:R-:W-:Y:S02]  /*24d0*/  IMAD R185, R2.reuse, R5, R185 ;  /* 0x0000000502b97224 */ /* 0x040fe400078e02b9 */
[----:B------:R-:W-:Y:S01]  /*24e0*/  @!P1 IMAD.MOV R33, RZ, RZ, -R33 ;  /* 0x000000ffff219224 */ /* 0x000fe200078e0a21 */
[C---:B------:R-:W-:Y:S01]  /*24f0*/  ISETP.GT.U32.AND P1, PT, R2.reuse, R31, PT ;  /* 0x0000001f0200720c */ /* 0x040fe20003f24070 */
[C---:B------:R-:W-:Y:S01]  /*2500*/  IMAD R199, R2.reuse, R6, R199 ;  /* 0x0000000602c77224 */ /* 0x040fe200078e02c7 */
[----:B------:R-:W-:Y:S01]  /*2510*/  ISETP.GT.U32.AND P2, PT, R2, R185, PT ;  /* 0x000000b90200720c */ /* 0x000fe20003f44070 */
[----:B------:R-:W-:Y:S01]  /*2520*/  IMAD.HI.U32 R5, R0, R197, RZ ;  /* 0x000000c500057227 */ /* 0x000fe200078e00ff */
[----:B------:R-:W-:Y:S02]  /*2530*/  LOP3.LUT R6, R4, 0x5a, RZ, 0xfc, !PT ;  /* 0x0000005a04067812 */ /* 0x000fe400078efcff */
[C---:B------:R-:W-:Y:S01]  /*2540*/  ISETP.GT.U32.AND P5, PT, R2.reuse, R199, PT ;  /* 0x000000c70200720c */ /* 0x040fe20003fa4070 */
[----:B------:R-:W-:Y:S01]  /*2550*/  IMAD.MOV R5, RZ, RZ, -R5 ;  /* 0x000000ffff057224 */ /* 0x000fe200078e0a05 */
[----:B------:R-:W-:Y:S01]  /*2560*/  IABS R189, R6 ;  /* 0x0000000600bd7213 */ /* 0x000fe20000000000 */
[--C-:B------:R-:W-:Y:S01]  /*2570*/  @!P6 IMAD.IADD R201, R201, 0x1, -R2.reuse ;  /* 0x00000001c9c9e824 */ /* 0x100fe200078e0a02 */
[----:B------:R-:W-:Y:S01]  /*2580*/  ISETP.GE.AND P6, PT, R9, RZ, PT ;  /* 0x000000ff0900720c */ /* 0x000fe20003fc6270 */
[----:B------:R-:W-:Y:S01]  /*2590*/  IMAD R197, R2, R5, R197 ;  /* 0x0000000502c57224 */ /* 0x000fe200078e02c5 */
[----:B------:R-:W-:Y:S01]  /*25a0*/  LOP3.LUT R9, R4, 0x58, RZ, 0xfc, !PT ;  /* 0x0000005804097812 */ /* 0x000fe200078efcff */
[--C-:B------:R-:W-:Y:S01]  /*25b0*/  @!P1 IMAD.IADD R31, R31, 0x1, -R2.reuse ;  /* 0x000000011f1f9824 */ /* 0x100fe200078e0a02 */
[C---:B------:R-:W-:Y:S01]  /*25c0*/  ISETP.GT.U32.AND P4, PT, R2.reuse, R201, PT ;  /* 0x000000c90200720c */ /* 0x040fe20003f84070 */
[----:B------:R-:W-:Y:S01]  /*25d0*/  @!P2 IMAD.IADD R185, R185, 0x1, -R2 ;  /* 0x00000001b9b9a824 */ /* 0x000fe200078e0a02 */
[----:B------:R-:W-:-:S02]  /*25e0*/  ISETP.GT.U32.AND P1, PT, R2, R197, PT ;  /* 0x000000c50200720c */ /* 0x000fc40003f24070 */
[----:B------:R-:W-:Y:S01]  /*25f0*/  IABS R29, R9 ;  /* 0x00000009001d7213 */ /* 0x000fe20000000000 */
[----:B------:R-:W-:Y:S01]  /*2600*/  @!P5 IMAD.IADD R199, R199, 0x1, -R2 ;  /* 0x00000001c7c7d824 */ /* 0x000fe200078e0a02 */
[----:B------:R-:W-:Y:S02]  /*2610*/  ISETP.GT.U32.AND P5, PT, R2, R185, PT ;  /* 0x000000b90200720c */ /* 0x000fe40003fa4070 */
[----:B------:R-:W-:Y:S01]  /*2620*/  ISETP.GE.AND P2, PT, R7, RZ, PT ;  /* 0x000000ff0700720c */ /* 0x000fe20003f46270 */
[----:B------:R-:W-:Y:S01]  /*2630*/  IMAD.HI.U32 R5, R0, R29, RZ ;  /* 0x0000001d00057227 */ /* 0x000fe200078e00ff */
[----:B------:R-:W-:-:S03]  /*2640*/  LOP3.LUT R7, R4, 0x5c, RZ, 0xfc, !PT ;  /* 0x0000005c04077812 */ /* 0x000fc600078efcff */
[----:B------:R-:W-:Y:S01]  /*2650*/  IMAD.MOV R5, RZ, RZ, -R5 ;  /* 0x000000ffff057224 */ /* 0x000fe200078e0a05 */
[----:B------:R-:W-:Y:S01]  /*2660*/  IABS R195, R7 ;  /* 0x0000000700c37213 */ /* 0x000fe20000000000 */
[----:B------:R-:W-:Y:S02]  /*2670*/  @!P1 IMAD.IADD R197, R197, 0x1, -R2 ;  /* 0x00000001c5c59824 */ /* 0x000fe400078e0a02 */
[----:B------:R-:W-:Y:S02]  /*2680*/  IMAD R29, R2, R5, R29 ;  /* 0x00000005021d7224 */ /* 0x000fe400078e021d */
[----:B------:R-:W-:Y:S01]  /*2690*/  IMAD.HI.U32 R5, R0, R189, RZ ;  /* 0x000000bd00057227 */ /* 0x000fe200078e00ff */
[----:B------:R-:W-:-:S03]  /*26a0*/  ISETP.GT.U32.AND P1, PT, R2, R197, PT ;  /* 0x000000c50200720c */ /* 0x000fc60003f24070 */
[--C-:B------:R-:W-:Y:S01]  /*26b0*/  @!P5 IMAD.IADD R185, R185, 0x1, -R2.reuse ;  /* 0x00000001b9b9d824 */ /* 0x100fe200078e0a02 */
[----:B------:R-:W-:Y:S01]  /*26c0*/  ISETP.GT.U32.AND P5, PT, R2, R29, PT ;  /* 0x0000001d0200720c */ /* 0x000fe20003fa4070 */
[--C-:B------:R-:W-:Y:S01]  /*26d0*/  @!P4 IMAD.IADD R201, R201, 0x1, -R2.reuse ;  /* 0x00000001c9c9c824 */ /* 0x100fe200078e0a02 */
[----:B------:R-:W-:Y:S01]  /*26e0*/  ISETP.GE.AND P4, PT, R10, RZ, PT ;  /* 0x000000ff0a00720c */ /* 0x000fe20003f86270 */
[----:B------:R-:W-:Y:S01]  /*26f0*/  IMAD.MOV R5, RZ, RZ, -R5 ;  /* 0x000000ffff057224 */ /* 0x000fe200078e0a05 */
[----:B------:R-:W-:Y:S01]  /*2700*/  LOP3.LUT R10, R4, 0x6e, RZ, 0xfc, !PT ;  /* 0x0000006e040a7812 */ /* 0x000fe200078efcff */
[----:B------:R-:W-:Y:S01]  /*2710*/  @!P0 IMAD.MOV R201, RZ, RZ, -R201 ;  /* 0x000000ffffc98224 */ /* 0x000fe200078e0ac9 */
[C---:B------:R-:W-:Y:S01]  /*2720*/  ISETP.GT.U32.AND P0, PT, R2.reuse, R199, PT ;  /* 0x000000c70200720c */ /* 0x040fe20003f04070 */
[----:B------:R-:W-:Y:S01]  /*2730*/  IMAD R189, R2, R5, R189 ;  /* 0x0000000502bd7224 */ /* 0x000fe200078e02bd */
[----:B------:R-:W-:Y:S01]  /*2740*/  IABS R171, R10 ;  /* 0x0000000a00ab7213 */ /* 0x000fe20000000000 */
[----:B------:R-:W-:-:S02]  /*2750*/  @!P1 IMAD.IADD R197, R197, 0x1, -R2 ;  /* 0x00000001c5c59824 */ /* 0x000fc400078e0a02 */
[----:B------:R-:W-:Y:S01]  /*2760*/  @!P6 IMAD.MOV R31, RZ, RZ, -R31 ;  /* 0x000000ffff1fe224 */ /* 0x000fe200078e0a1f */
[----:B------:R-:W-:Y:S01]  /*2770*/  ISETP.GT.U32.AND P1, PT, R2, R189, PT ;  /* 0x000000bd0200720c */ /* 0x000fe20003f24070 */
[----:B------:R-:W-:Y:S01]  /*2780*/  IMAD.HI.U32 R5, R0, R195, RZ ;  /* 0x000000c300057227 */ /* 0x000fe200078e00ff */
[----:B------:R-:W-:Y:S02]  /*2790*/  ISETP.GE.AND P6, PT, R9, RZ, PT ;  /* 0x000000ff0900720c */ /* 0x000fe40003fc6270 */
[----:B------:R-:W-:Y:S01]  /*27a0*/  LOP3.LUT R9, R4, 0x60, RZ, 0xfc, !PT ;  /* 0x0000006004097812 */ /* 0x000fe200078efcff */
[--C-:B------:R-:W-:Y:S01]  /*27b0*/  @!P5 IMAD.IADD R29, R29, 0x1, -R2.reuse ;  /* 0x000000011d1dd824 */ /* 0x100fe200078e0a02 */
[----:B------:R-:W-:Y:S01]  /*27c0*/  ISETP.GE.AND P5, PT, R7, RZ, PT ;  /* 0x000000ff0700720c */ /* 0x000fe20003fa6270 */
[----:B------:R-:W-:Y:S01]  /*27d0*/  IMAD.MOV R5, RZ, RZ, -R5 ;  /* 0x000000ffff057224 */ /* 0x000fe200078e0a05 */
[----:B------:R-:W-:Y:S01]  /*27e0*/  IABS R27, R9 ;  /* 0x00000009001b7213 */ /* 0x000fe20000000000 */
[----:B------:R-:W-:Y:S01]  /*27f0*/  @!P3 IMAD.MOV R185, RZ, RZ, -R185 ;  /* 0x000000ffffb9b224 */ /* 0x000fe200078e0ab9 */
[----:B------:R-:W-:Y:S01]  /*2800*/  ISETP.GT.U32.AND P3, PT, R2, R29, PT ;  /* 0x0000001d0200720c */ /* 0x000fe20003f64070 */
[----:B------:R-:W-:Y:S01]  /*2810*/  @!P0 IMAD.IADD R199, R199, 0x1, -R2 ;  /* 0x00000001c7c78824 */ /* 0x000fe200078e0a02 */
[----:B------:R-:W-:Y:S01]  /*2820*/  ISETP.GE.AND P0, PT, R6, RZ, PT ;  /* 0x000000ff0600720c */ /* 0x000fe20003f06270 */
[----:B------:R-:W-:Y:S01]  /*2830*/  IMAD R195, R2, R5, R195 ;  /* 0x0000000502c37224 */ /* 0x000fe200078e02c3 */
[----:B------:R-:W-:Y:S01]  /*2840*/  LOP3.LUT R7, R4, 0x62, RZ, 0xfc, !PT ;  /* 0x0000006204077812 */ /* 0x000fe200078efcff */
[----:B------:R-:W-:-:S03]  /*2850*/  IMAD.HI.U32 R6, R0, R27, RZ ;  /* 0x0000001b00067227 */ /* 0x000fc600078e00ff */
[----:B------:R-:W-:Y:S01]  /*2860*/  IABS R191, R7 ;  /* 0x0000000700bf7213 */ /* 0x000fe20000000000 */
[----:B------:R-:W-:Y:S02]  /*2870*/  @!P1 IMAD.IADD R189, R189, 0x1, -R2 ;  /* 0x00000001bdbd9824 */ /* 0x000fe400078e0a02 */
[----:B------:R-:W-:Y:S01]  /*2880*/  @!P4 IMAD.MOV R199, RZ, RZ, -R199 ;  /* 0x000000ffffc7c224 */ /* 0x000fe200078e0ac7 */
[C---:B------:R-:W-:Y:S01]  /*2890*/  ISETP.GT.U32.AND P4, PT, R2.reuse, R195, PT ;  /* 0x000000c30200720c */ /* 0x040fe20003f84070 */
[----:B------:R-:W-:Y:S01]  /*28a0*/  IMAD.MOV R6, RZ, RZ, -R6 ;  /* 0x000000ffff067224 */ /* 0x000fe200078e0a06 */
[----:B------:R-:W-:Y:S01]  /*28b0*/  ISETP.GT.U32.AND P1, PT, R2, R189, PT ;  /* 0x000000bd0200720c */ /* 0x000fe20003f24070 */
[----:B------:R-:W-:-:S04]  /*28c0*/  IMAD.HI.U32 R5, R0, R193, RZ ;  /* 0x000000c100057227 */ /* 0x000fc800078e00ff */
[--C-:B------:R-:W-:Y:S01]  /*28d0*/  @!P3 IMAD.IADD R29, R29, 0x1, -R2.reuse ;  /* 0x000000011d1db824 */ /* 0x100fe200078e0a02 */
[----:B------:R-:W-:Y:S01]  /*28e0*/  ISETP.GE.AND P3, PT, R9, RZ, PT ;  /* 0x000000ff0900720c */ /* 0x000fe20003f66270 */
[----:B------:R-:W-:Y:S01]  /*28f0*/  IMAD R27, R2, R6, R27 ;  /* 0x00000006021b7224 */ /* 0x000fe200078e021b */
[C---:B------:R-:W-:Y:S01]  /*2900*/  LOP3.LUT R6, R4.reuse, 0x64, RZ, 0xfc, !PT ;  /* 0x0000006404067812 */ /* 0x040fe200078efcff */
[----:B------:R-:W-:Y:S01]  /*2910*/  IMAD.MOV R5, RZ, RZ, -R5 ;  /* 0x000000ffff057224 */ /* 0x000fe200078e0a05 */
[----:B------:R-:W-:Y:S01]  /*2920*/  LOP3.LUT R9, R4, 0x6c, RZ, 0xfc, !PT ;  /* 0x0000006c04097812 */ /* 0x000fe200078efcff */
[----:B------:R-:W-:Y:S01]  /*2930*/  @!P6 IMAD.MOV R29, RZ, RZ, -R29 ;  /* 0x000000ffff1de224 */ /* 0x000fe200078e0a1d */
[C---:B------:R-:W-:Y:S01]  /*2940*/  ISETP.GT.U32.AND P6, PT, R2.reuse, R27, PT ;  /* 0x0000001b0200720c */ /* 0x040fe20003fc4070 */
[C---:B------:R-:W-:Y:S01]  /*2950*/  IMAD R193, R2.reuse, R5, R193 ;  /* 0x0000000502c17224 */ /* 0x040fe200078e02c1 */
[----:B------:R-:W-:Y:S01]  /*2960*/  IABS R187, R6 ;  /* 0x0000000600bb7213 */ /* 0x000fe20000000000 */
[--C-:B------:R-:W-:Y:S01]  /*2970*/  @!P4 IMAD.IADD R195, R195, 0x1, -R2.reuse ;  /* 0x00000001c3c3c824 */ /* 0x100fe200078e0a02 */
[----:B------:R-:W-:Y:S01]  /*2980*/  IABS R175, R9 ;  /* 0x0000000900af7213 */ /* 0x000fe20000000000 */
[----:B------:R-:W-:Y:S01]  /*2990*/  @!P1 IMAD.IADD R189, R189, 0x1, -R2 ;  /* 0x00000001bdbd9824 */ /* 0x000fe200078e0a02 */
[C---:B------:R-:W-:Y:S01]  /*29a0*/  ISETP.GT.U32.AND P1, PT, R2.reuse, R193, PT ;  /* 0x000000c10200720c */ /* 0x040fe20003f24070 */
[----:B------:R-:W-:Y:S01]  /*29b0*/  @!P2 IMAD.MOV R197, RZ, RZ, -R197 ;  /* 0x000000ffffc5a224 */ /* 0x000fe200078e0ac5 */
[----:B------:R-:W-:Y:S01]  /*29c0*/  ISETP.GT.U32.AND P4, PT, R2, R195, PT ;  /* 0x000000c30200720c */ /* 0x000fe20003f84070 */
[----:B------:R-:W-:Y:S01]  /*29d0*/  IMAD.HI.U32 R5, R0, R191, RZ ;  /* 0x000000bf00057227 */ /* 0x000fe200078e00ff */
[----:B------:R-:W-:-:S02]  /*29e0*/  ISETP.GE.AND P2, PT, R8, RZ, PT ;  /* 0x000000ff0800720c */ /* 0x000fc40003f46270 */
[----:B------:R-:W-:Y:S01]  /*29f0*/  LOP3.LUT R8, R4, 0x66, RZ, 0xfc, !PT ;  /* 0x0000006604087812 */ /* 0x000fe200078efcff */
[--C-:B------:R-:W-:Y:S02]  /*2a00*/  @!P6 IMAD.IADD R27, R27, 0x1, -R2.reuse ;  /* 0x000000011b1be824 */ /* 0x100fe400078e0a02 */
[----:B------:R-:W-:Y:S01]  /*2a10*/  @!P0 IMAD.MOV R189, RZ, RZ, -R189 ;  /* 0x000000ffffbd8224 */ /* 0x000fe200078e0abd */
[----:B------:R-:W-:Y:S02]  /*2a20*/  IABS R183, R8 ;  /* 0x0000000800b77213 */ /* 0x000fe40000000000 */
[----:B------:R-:W-:Y:S01]  /*2a30*/  ISETP.GT.U32.AND P6, PT, R2, R27, PT ;  /* 0x0000001b0200720c */ /* 0x000fe20003fc4070 */
[--C-:B------:R-:W-:Y:S01]  /*2a40*/  @!P1 IMAD.IADD R193, R193, 0x1, -R2.reuse ;  /* 0x00000001c1c19824 */ /* 0x100fe200078e0a02 */
[----:B------:R-:W-:Y:S01]  /*2a50*/  ISETP.GE.AND P0, PT, R7, RZ, PT ;  /* 0x000000ff0700720c */ /* 0x000fe20003f06270 */
[----:B------:R-:W-:Y:S01]  /*2a60*/  @!P4 IMAD.IADD R195, R195, 0x1, -R2 ;  /* 0x00000001c3c3c824 */ /* 0x000fe200078e0a02 */
[----:B------:R-:W-:Y:S01]  /*2a70*/  ISETP.GE.AND P4, PT, R6, RZ, PT ;  /* 0x000000ff0600720c */ /* 0x000fe20003f86270 */
[----:B------:R-:W-:Y:S01]  /*2a80*/  IMAD.HI.U32 R6, R0, R183, RZ ;  /* 0x000000b700067227 */ /* 0x000fe200078e00ff */
[----:B------:R-:W-:-:S03]  /*2a90*/  ISETP.GT.U32.AND P1, PT, R2, R193, PT ;  /* 0x000000c10200720c */ /* 0x000fc60003f24070 */
[----:B------:R-:W-:Y:S02]  /*2aa0*/  IMAD.MOV R6, RZ, RZ, -R6 ;  /* 0x000000ffff067224 */ /* 0x000fe400078e0a06 */
[----:B------:R-:W-:Y:S02]  /*2ab0*/  IMAD.MOV R7, RZ, RZ, -R5 ;  /* 0x000000ffff077224 */ /* 0x000fe400078e0a05 */
[C---:B------:R-:W-:Y:S02]  /*2ac0*/  IMAD R183, R2.reuse, R6, R183 ;  /* 0x0000000602b77224 */ /* 0x040fe400078e02b7 */
[----:B------:R-:W-:Y:S02]  /*2ad0*/  @!P6 IMAD.IADD R27, R27, 0x1, -R2 ;  /* 0x000000011b1be824 */ /* 0x000fe400078e0a02 */
[C---:B------:R-:W-:Y:S02]  /*2ae0*/  IMAD R191, R2.reuse, R7, R191 ;  /* 0x0000000702bf7224 */ /* 0x040fe400078e02bf */
[----:B------:R-:W-:Y:S01]  /*2af0*/  @!P3 IMAD.MOV R27, RZ, RZ, -R27 ;  /* 0x000000ffff1bb224 */ /* 0x000fe200078e0a1b */
[----:B------:R-:W-:Y:S01]  /*2b00*/  ISETP.GT.U32.AND P3, PT, R2, R183, PT ;  /* 0x000000b70200720c */ /* 0x000fe20003f64070 */
[----:B------:R-:W-:-:S04]  /*2b10*/  IMAD.HI.U32 R5, R0, R187, RZ ;  /* 0x000000bb00057227 */ /* 0x000fc800078e00ff */
[----:B------:R-:W-:Y:S01]  /*2b20*/  @!P5 IMAD.MOV R195, RZ, RZ, -R195 ;  /* 0x000000ffffc3d224 */ /* 0x000fe200078e0ac3 */
[----:B------:R-:W-:Y:S01]  /*2b30*/  ISETP.GE.AND P5, PT, R8, RZ, PT ;  /* 0x000000ff0800720c */ /* 0x000fe20003fa6270 */
[--C-:B------:R-:W-:Y:S01]  /*2b40*/  @!P1 IMAD.IADD R193, R193, 0x1, -R2.reuse ;  /* 0x00000001c1c19824 */ /* 0x100fe200078e0a02 */
[----:B------:R-:W-:Y:S01]  /*2b50*/  ISETP.GT.U32.AND P1, PT, R2, R191, PT ;  /* 0x000000bf0200720c */ /* 0x000fe20003f24070 */
[----:B------:R-:W-:Y:S01]  /*2b60*/  IMAD.MOV R5, RZ, RZ, -R5 ;  /* 0x000000ffff057224 */ /* 0x000fe200078e0a05 */
[----:B------:R-:W-:Y:S01]  /*2b70*/  LOP3.LUT R8, R4, 0x6a, RZ, 0xfc, !PT ;  /* 0x0000006a04087812 */ /* 0x000fe200078efcff */
[----:B------:R-:W-:Y:S02]  /*2b80*/  @!P2 IMAD.MOV R193, RZ, RZ, -R193 ;  /* 0x000000ffffc1a224 */ /* 0x000fe400078e0ac1 */
[----:B------:R-:W-:Y:S01]  /*2b90*/  IMAD R187, R2, R5, R187 ;  /* 0x0000000502bb7224 */ /* 0x000fe200078e02bb */
[----:B------:R-:W-:Y:S01]  /*2ba0*/  IABS R179, R8 ;  /* 0x0000000800b37213 */ /* 0x000fe20000000000 */
[----:B------:R-:W-:Y:S01]  /*2bb0*/  @!P3 IMAD.IADD R183, R183, 0x1, -R2 ;  /* 0x00000001b7b7b824 */ /* 0x000fe200078e0a02 */
[----:B------:R-:W-:-:S02]  /*2bc0*/  LOP3.LUT R5, R4, 0x68, RZ, 0xfc, !PT ;  /* 0x0000006804057812 */ /* 0x000fc400078efcff */
[----:B------:R-:W-:Y:S01]  /*2bd0*/  ISETP.GT.U32.AND P2, PT, R2, R187, PT ;  /* 0x000000bb0200720c */ /* 0x000fe20003f44070 */
[----:B------:R-:W-:Y:S01]  /*2be0*/  IMAD.HI.U32 R6, R0, R179, RZ ;  /* 0x000000b300067227 */ /* 0x000fe200078e00ff */
[----:B------:R-:W-:Y:S02]  /*2bf0*/  ISETP.GT.U32.AND P3, PT, R2, R183, PT ;  /* 0x000000b70200720c */ /* 0x000fe40003f64070 */
[----:B------:R-:W-:Y:S01]  /*2c00*/  IABS R25, R5 ;  /* 0x0000000500197213 */ /* 0x000fe20000000000 */
[----:B------:R-:W-:Y:S01]  /*2c10*/  @!P1 IMAD.IADD R191, R191, 0x1, -R2 ;  /* 0x00000001bfbf9824 */ /* 0x000fe200078e0a02 */
[----:B------:R-:W-:Y:S01]  /*2c20*/  ISETP.GE.AND P6, PT, R5, RZ, PT ;  /* 0x000000ff0500720c */ /* 0x000fe20003fc6270 */
[----:B------:R-:W-:Y:S02]  /*2c30*/  IMAD.MOV R6, RZ, RZ, -R6 ;  /* 0x000000ffff067224 */ /* 0x000fe400078e0a06 */
[----:B------:R-:W-:Y:S01]  /*2c40*/  IMAD.HI.U32 R5, R0, R25, RZ ;  /* 0x0000001900057227 */ /* 0x000fe200078e00ff */
[----:B------:R-:W-:-:S03]  /*2c50*/  ISETP.GT.U32.AND P1, PT, R2, R191, PT ;  /* 0x000000bf0200720c */ /* 0x000fc60003f24070 */
[----:B------:R-:W-:Y:S02]  /*2c60*/  IMAD R179, R2, R6, R179 ;  /* 0x0000000602b37224 */ /* 0x000fe400078e02b3 */
[----:B------:R-:W-:-:S04]  /*2c70*/  IMAD.HI.U32 R6, R0, R171, RZ ;  /* 0x000000ab00067227 */ /* 0x000fc800078e00ff */
[----:B------:R-:W-:Y:S02]  /*2c80*/  IMAD.MOV R6, RZ, RZ, -R6 ;  /* 0x000000ffff067224 */ /* 0x000fe400078e0a06 */
[--C-:B------:R-:W-:Y:S02]  /*2c90*/  @!P2 IMAD.IADD R187, R187, 0x1, -R2.reuse ;  /* 0x00000001bbbba824 */ /* 0x100fe400078e0a02 */
[C---:B------:R-:W-:Y:S02]  /*2ca0*/  IMAD R171, R2.reuse, R6, R171 ;  /* 0x0000000602ab7224 */ /* 0x040fe400078e02ab */
[--C-:B------:R-:W-:Y:S01]  /*2cb0*/  @!P3 IMAD.IADD R183, R183, 0x1, -R2.reuse ;  /* 0x00000001b7b7b824 */ /* 0x100fe200078e0a02 */
[----:B------:R-:W-:Y:S01]  /*2cc0*/  ISETP.GT.U32.AND P2, PT, R2, R187, PT ;  /* 0x000000bb0200720c */ /* 0x000fe20003f44070 */
[----:B------:R-:W-:Y:S02]  /*2cd0*/  IMAD.MOV R7, RZ, RZ, -R5 ;  /* 0x000000ffff077224 */ /* 0x000fe400078e0a05 */
[----:B------:R-:W-:Y:S01]  /*2ce0*/  @!P1 IMAD.IADD R191, R191, 0x1, -R2 ;  /* 0x00000001bfbf9824 */ /* 0x000fe200078e0a02 */
[----:B------:R-:W-:Y:S01]  /*2cf0*/  ISETP.GE.AND P1, PT, R8, RZ, PT ;  /* 0x000000ff0800720c */ /* 0x000fe20003f26270 */
[----:B------:R-:W-:Y:S01]  /*2d00*/  @!P5 IMAD.MOV R183, RZ, RZ, -R183 ;  /* 0x000000ffffb7d224 */ /* 0x000fe200078e0ab7 */
[C---:B------:R-:W-:Y:S01]  /*2d10*/  ISETP.GT.U32.AND P5, PT, R2.reuse, R171, PT ;  /* 0x000000ab0200720c */ /* 0x040fe20003fa4070 */
[----:B------:R-:W-:Y:S01]  /*2d20*/  IMAD R25, R2, R7, R25 ;  /* 0x0000000702197224 */ /* 0x000fe200078e0219 */
[----:B------:R-:W-:Y:S01]  /*2d30*/  LOP3.LUT R7, R4, 0x70, RZ, 0xfc, !PT ;  /* 0x0000007004077812 */ /* 0x000fe200078efcff */
[----:B------:R-:W-:Y:S01]  /*2d40*/  IMAD.HI.U32 R5, R0, R175, RZ ;  /* 0x000000af00057227 */ /* 0x000fe200078e00ff */
[----:B------:R-:W-:-:S02]  /*2d50*/  LOP3.LUT R8, R4, 0x72, RZ, 0xfc, !PT ;  /* 0x0000007204087812 */ /* 0x000fc400078efcff */
[----:B------:R-:W-:Y:S01]  /*2d60*/  IABS R23, R7 ;  /* 0x0000000700177213 */ /* 0x000fe20000000000 */
[----:B------:R-:W-:Y:S01]  /*2d70*/  @!P0 IMAD.MOV R191, RZ, RZ, -R191 ;  /* 0x000000ffffbf8224 */ /* 0x000fe200078e0abf */
[C---:B------:R-:W-:Y:S01]  /*2d80*/  ISETP.GT.U32.AND P0, PT, R2.reuse, R179, PT ;  /* 0x000000b30200720c */ /* 0x040fe20003f04070 */
[----:B------:R-:W-:Y:S01]  /*2d90*/  IMAD.MOV R5, RZ, RZ, -R5 ;  /* 0x000000ffff057224 */ /* 0x000fe200078e0a05 */
[----:B------:R-:W-:Y:S01]  /*2da0*/  IABS R167, R8 ;  /* 0x0000000800a77213 */ /* 0x000fe20000000000 */
[----:B------:R-:W-:Y:S01]  /*2db0*/  @!P2 IMAD.IADD R187, R187, 0x1, -R2 ;  /* 0x00000001bbbba824 */ /* 0x000fe200078e0a02 */
[C---:B------:R-:W-:Y:S01]  /*2dc0*/  ISETP.GT.U32.AND P2, PT, R2.reuse, R25, PT ;  /* 0x000000190200720c */ /* 0x040fe20003f44070 */
[----:B------:R-:W-:Y:S02]  /*2dd0*/  IMAD R175, R2, R5, R175 ;  /* 0x0000000502af7224 */ /* 0x000fe400078e02af */
[----:B------:R-:W-:-:S03]  /*2de0*/  IMAD.HI.U32 R5, R0, R23, RZ ;  /* 0x0000001700057227 */ /* 0x000fc600078e00ff */
[C---:B------:R-:W-:Y:S01]  /*2df0*/  ISETP.GT.U32.AND P3, PT, R2.reuse, R175, PT ;  /* 0x000000af0200720c */ /* 0x040fe20003f64070 */
[--C-:B------:R-:W-:Y:S02]  /*2e00*/  @!P5 IMAD.IADD R171, R171, 0x1, -R2.reuse ;  /* 0x00000001ababd824 */ /* 0x100fe400078e0a02 */
[----:B------:R-:W-:Y:S02]  /*2e10*/  IMAD.MOV R5, RZ, RZ, -R5 ;  /* 0x000000ffff057224 */ /* 0x000fe400078e0a05 */
[----:B------:R-:W-:Y:S01]  /*2e20*/  @!P0 IMAD.IADD R179, R179, 0x1, -R2 ;  /* 0x00000001b3b38824 */ /* 0x000fe200078e0a02 */
[C---:B------:R-:W-:Y:S01]  /*2e30*/  ISETP.GT.U32.AND P5, PT, R2.reuse, R171, PT ;  /* 0x000000ab0200720c */ /* 0x040fe20003fa4070 */
[----:B------:R-:W-:Y:S02]  /*2e40*/  IMAD R23, R2, R5, R23 ;  /* 0x0000000502177224 */ /* 0x000fe400078e0217 */
[----:B------:R-:W-:Y:S01]  /*2e50*/  IMAD.HI.U32 R5, R0, R167, RZ ;  /* 0x000000a700057227 */ /* 0x000fe200078e00ff */
[----:B------:R-:W-:-:S03]  /*2e60*/  ISETP.GT.U32.AND P0, PT, R2, R179, PT ;  /* 0x000000b30200720c */ /* 0x000fc60003f04070 */
[----:B------:R-:W-:Y:S02]  /*2e70*/  IMAD.MOV R5, RZ, RZ, -R5 ;  /* 0x000000ffff057224 */ /* 0x000fe400078e0a05 */
[--C-:B------:R-:W-:Y:S02]  /*2e80*/  @!P2 IMAD.IADD R25, R25, 0x1, -R2.reuse ;  /* 0x000000011919a824 */ /* 0x100fe400078e0a02 */
[--C-:B------:R-:W-:Y:S02]  /*2e90*/  @!P3 IMAD.IADD R175, R175, 0x1, -R2.reuse ;  /* 0x00000001afafb824 */ /* 0x100fe400078e0a02 */
[C---:B------:R-:W-:Y:S01]  /*2ea0*/  IMAD R167, R2.reuse, R5, R167 ;  /* 0x0000000502a77224 */ /* 0x040fe200078e02a7 */
[----:B------:R-:W-:Y:S01]  /*2eb0*/  ISETP.GT.U32.AND P2, PT, R2, R25, PT ;  /* 0x000000190200720c */ /* 0x000fe20003f44070 */
[----:B------:R-:W-:Y:S01]  /*2ec0*/  @!P4 IMAD.MOV R187, RZ, RZ, -R187 ;  /* 0x000000ffffbbc224 */ /* 0x000fe200078e0abb */
[----:B------:R-:W-:Y:S01]  /*2ed0*/  ISETP.GE.AND P4, PT, R9, RZ, PT ;  /* 0x000000ff0900720c */ /* 0x000fe20003f86270 */
[--C-:B------:R-:W-:Y:S01]  /*2ee0*/  @!P5 IMAD.IADD R171, R171, 0x1, -R2.reuse ;  /* 0x00000001ababd824 */ /* 0x100fe200078e0a02 */
[----:B------:R-:W-:Y:S01]  /*2ef0*/  LOP3.LUT R9, R4, 0x74, RZ, 0xfc, !PT ;  /* 0x0000007404097812 */ /* 0x000fe200078efcff */
[----:B------:R-:W-:Y:S01]  /*2f00*/  @!P0 IMAD.IADD R179, R179, 0x1, -R2 ;  /* 0x00000001b3b38824 */ /* 0x000fe200078e0a02 */
[----:B------:R-:W-:-:S02]  /*2f10*/  ISETP.GT.U32.AND P3, PT, R2, R175, PT ;  /* 0x000000af0200720c */ /* 0x000fc40003f64070 */
[C---:B------:R-:W-:Y:S01]  /*2f20*/  ISETP.GT.U32.AND P5, PT, R2.reuse, R167, PT ;  /* 0x000000a70200720c */ /* 0x040fe20003fa4070 */
[----:B------:R-:W-:Y:S01]  /*2f30*/  @!P1 IMAD.MOV R179, RZ, RZ, -R179 ;  /* 0x000000ffffb39224 */ /* 0x000fe200078e0ab3 */
[----:B------:R-:W-:Y:S02]  /*2f40*/  IABS R163, R9 ;  /* 0x0000000900a37213 */ /* 0x000fe40000000000 */
[----:B------:R-:W-:Y:S01]  /*2f50*/  ISETP.GT.U32.AND P0, PT, R2, R23, PT ;  /* 0x000000170200720c */ /* 0x000fe20003f04070 */
[----:B------:R-:W-:Y:S01]  /*2f60*/  @!P2 IMAD.IADD R25, R25, 0x1, -R2 ;  /* 0x000000011919a824 */ /* 0x000fe200078e0a02 */
[----:B------:R-:W-:Y:S01]  /*2f70*/  LOP3.LUT R5, R4, 0x76, RZ, 0xfc, !PT ;  /* 0x0000007604057812 */ /* 0x000fe200078efcff */
[----:B------:R-:W-:Y:S01]  /*2f80*/  IMAD.HI.U32 R6, R0, R163, RZ ;  /* 0x000000a300067227 */ /* 0x000fe200078e00ff */
[----:B------:R-:W-:Y:S02]  /*2f90*/  ISETP.GE.AND P2, PT, R10, RZ, PT ;  /* 0x000000ff0a00720c */ /* 0x000fe40003f46270 */
[----:B------:R-:W-:Y:S01]  /*2fa0*/  IABS R159, R5 ;  /* 0x00000005009f7213 */ /* 0x000fe20000000000 */
[----:B------:R-:W-:Y:S01]  /*2fb0*/  IMAD.MOV R6, RZ, RZ, -R6 ;  /* 0x000000ffff067224 */ /* 0x000fe200078e0a06 */
[----:B------:R-:W-:Y:S01]  /*2fc0*/  ISETP.GE.AND P1, PT, R8, RZ, PT ;  /* 0x000000ff0800720c */ /* 0x000fe20003f26270 */
[--C-:B------:R-:W-:Y:S01]  /*2fd0*/  @!P3 IMAD.IADD R175, R175, 0x1, -R2.reuse ;  /* 0x00000001afafb824 */ /* 0x100fe200078e0a02 */
[----:B------:R-:W-:Y:S01]  /*2fe0*/  LOP3.LUT R8, R4, 0x7c, RZ, 0xfc, !PT ;  /* 0x0000007c04087812 */ /* 0x000fe200078efcff */
[--C-:B------:R-:W-:Y:S01]  /*2ff0*/  @!P5 IMAD.IADD R167, R167, 0x1, -R2.reuse ;  /* 0x00000001a7a7d824 */ /* 0x100fe200078e0a02 */
[----:B------:R-:W-:Y:S01]  /*3000*/  ISETP.GE.AND P3, PT, R9, RZ, PT ;  /* 0x000000ff0900720c */ /* 0x000fe20003f66270 */
[----:B------:R-:W-:Y:S01]  /*3010*/  @!P0 IMAD.IADD R23, R23, 0x1, -R2 ;  /* 0x0000000117178824 */ /* 0x000fe200078e0a02 */
[----:B------:R-:W-:Y:S01]  /*3020*/  IABS R151, R8 ;  /* 0x0000000800977213 */ /* 0x000fe20000000000 */
[----:B------:R-:W-:Y:S01]  /*3030*/  IMAD R163, R2, R6, R163 ;  /* 0x0000000602a37224 */ /* 0x000fe200078e02a3 */
[----:B------:R-:W-:Y:S01]  /*3040*/  LOP3.LUT R6, R4, 0x78, RZ, 0xfc, !PT ;  /* 0x0000007804067812 */ /* 0x000fe200078efcff */
[----:B------:R-:W-:Y:S01]  /*3050*/  @!P4 IMAD.MOV R175, RZ, RZ, -R175 ;  /* 0x000000ffffafc224 */ /* 0x000fe200078e0aaf */
[----:B------:R-:W-:Y:S01]  /*3060*/  ISETP.GE.AND P4, PT, R5, RZ, PT ;  /* 0x000000ff0500720c */ /* 0x000fe20003f86270 */
[----:B------:R-:W-:Y:S01]  /*3070*/  IMAD.HI.U32 R5, R0, R159, RZ ;  /* 0x0000009f00057227 */ /* 0x000fe200078e00ff */
[----:B------:R-:W-:-:S02]  /*3080*/  ISETP.GT.U32.AND P5, PT, R2, R167, PT ;  /* 0x000000a70200720c */ /* 0x000fc40003fa4070 */
[----:B------:R-:W-:Y:S01]  /*3090*/  ISETP.GT.U32.AND P0, PT, R2, R23, PT ;  /* 0x000000170200720c */ /* 0x000fe20003f04070 */
[----:B------:R-:W-:Y:S01]  /*30a0*/  IMAD.MOV R5, RZ, RZ, -R5 ;  /* 0x000000ffff057224 */ /* 0x000fe200078e0a05 */
[----:B------:R-:W-:Y:S01]  /*30b0*/  IABS R21, R6 ;  /* 0x0000000600157213 */ /* 0x000fe20000000000 */
[----:B------:R-:W-:Y:S01]  /*30c0*/  @!P6 IMAD.MOV R25, RZ, RZ, -R25 ;  /* 0x000000ffff19e224 */ /* 0x000fe200078e0a19 */
[----:B------:R-:W-:Y:S01]  /*30d0*/  ISETP.GE.AND P6, PT, R7, RZ, PT ;  /* 0x000000ff0700720c */ /* 0x000fe20003fc6270 */
[----:B------:R-:W-:Y:S01]  /*30e0*/  @!P2 IMAD.MOV R171, RZ, RZ, -R171 ;  /* 0x000000ffffaba224 */ /* 0x000fe200078e0aab */
[----:B------:R-:W-:Y:S01]  /*30f0*/  ISETP.GE.AND P2, PT, R6, RZ, PT ;  /* 0x000000ff0600720c */ /* 0x000fe20003f46270 */
[----:B------:R-:W-:Y:S01]  /*3100*/  IMAD.HI.U32 R6, R0, R21, RZ ;  /* 0x0000001500067227 */ /* 0x000fe200078e00ff */
[C---:B------:R-:W-:Y:S02]  /*3110*/  LOP3.LUT R7, R4.reuse, 0x7a, RZ, 0xfc, !PT ;  /* 0x0000007a04077812 */ /* 0x040fe400078efcff */
[----:B------:R-:W-:Y:S01]  /*3120*/  LOP3.LUT R9, R4, 0x7e, RZ, 0xfc, !PT ;  /* 0x0000007e04097812 */ /* 0x000fe200078efcff */
[C---:B------:R-:W-:Y:S01]  /*3130*/  IMAD R159, R2.reuse, R5, R159 ;  /* 0x00000005029f7224 */ /* 0x040fe200078e029f */
[----:B------:R-:W-:Y:S01]  /*3140*/  IABS R155, R7 ;  /* 0x00000007009b7213 */ /* 0x000fe20000000000 */
[----:B------:R-:W-:Y:S01]  /*3150*/  IMAD.MOV R6, RZ, RZ, -R6 ;  /* 0x000000ffff067224 */ /* 0x000fe200078e0a06 */
[----:B------:R-:W-:Y:S01]  /*3160*/  IABS R147, R9 ;  /* 0x0000000900937213 */ /* 0x000fe20000000000 */
[--C-:B------:R-:W-:Y:S01]  /*3170*/  @!P5 IMAD.IADD R167, R167, 0x1, -R2.reuse ;  /* 0x00000001a7a7d824 */ /* 0x100fe200078e0a02 */
[C---:B------:R-:W-:Y:S01]  /*3180*/  ISETP.GT.U32.AND P5, PT, R2.reuse, R159, PT ;  /* 0x0000009f0200720c */ /* 0x040fe20003fa4070 */
[----:B------:R-:W-:Y:S01]  /*3190*/  @!P0 IMAD.IADD R23, R23, 0x1, -R2 ;  /* 0x0000000117178824 */ /* 0x000fe200078e0a02 */
[C---:B------:R-:W-:Y:S01]  /*31a0*/  ISETP.GT.U32.AND P0, PT, R2.reuse, R163, PT ;  /* 0x000000a30200720c */ /* 0x040fe20003f04070 */
[----:B------:R-:W-:Y:S01]  /*31b0*/  IMAD R21, R2, R6, R21 ;  /* 0x0000000602157224 */ /* 0x000fe200078e0215 */
[----:B------:R-:W-:Y:S01]  /*31c0*/  LOP3.LUT R10, R4, 0x80, RZ, 0xfc, !PT ;  /* 0x00000080040a7812 */ /* 0x000fe200078efcff */
[----:B------:R-:W-:-:S02]  /*31d0*/  @!P6 IMAD.MOV R23, RZ, RZ, -R23 ;  /* 0x000000ffff17e224 */ /* 0x000fc400078e0a17 */
[----:B------:R-:W-:Y:S01]  /*31e0*/  IMAD.HI.U32 R5, R0, R155, RZ ;  /* 0x0000009b00057227 */ /* 0x000fe200078e00ff */
[----:B------:R-:W-:Y:S02]  /*31f0*/  ISETP.GT.U32.AND P6, PT, R2, R21, PT ;  /* 0x000000150200720c */ /* 0x000fe40003fc4070 */
[----:B------:R-:W-:Y:S01]  /*3200*/  IABS R19, R10 ;  /* 0x0000000a00137213 */ /* 0x000fe20000000000 */
[----:B------:R-:W-:Y:S02]  /*3210*/  IMAD.MOV R5, RZ, RZ, -R5 ;  /* 0x000000ffff057224 */ /* 0x000fe400078e0a05 */
[--C-:B------:R-:W-:Y:S02]  /*3220*/  @!P5 IMAD.IADD R159, R159, 0x1, -R2.reuse ;  /* 0x000000019f9fd824 */ /* 0x100fe400078e0a02 */
[----:B------:R-:W-:Y:S02]  /*3230*/  @!P0 IMAD.IADD R163, R163, 0x1, -R2 ;  /* 0x00000001a3a38824 */ /* 0x000fe400078e0a02 */
[----:B------:R-:W-:Y:S01]  /*3240*/  IMAD.HI.U32 R6, R0, R151, RZ ;  /* 0x0000009700067227 */ /* 0x000fe200078e00ff */
[----:B------:R-:W-:-:S02]  /*3250*/  ISETP.GT.U32.AND P5, PT, R2, R159, PT ;  /* 0x0000009f0200720c */ /* 0x000fc40003fa4070 */
[C---:B------:R-:W-:Y:S01]  /*3260*/  ISETP.GT.U32.AND P0, PT, R2.reuse, R163, PT ;  /* 0x000000a30200720c */ /* 0x040fe20003f04070 */
[----:B------:R-:W-:Y:S02]  /*3270*/  @!P6 IMAD.IADD R21, R21, 0x1, -R2 ;  /* 0x000000011515e824 */ /* 0x000fe400078e0a02 */
[C---:B------:R-:W-:Y:S02]  /*3280*/  IMAD R155, R2.reuse, R5, R155 ;  /* 0x00000005029b7224 */ /* 0x040fe400078e029b */
[----:B------:R-:W-:Y:S01]  /*3290*/  IMAD.MOV R6, RZ, RZ, -R6 ;  /* 0x000000ffff067224 */ /* 0x000fe200078e0a06 */
[----:B------:R-:W-:Y:S01]  /*32a0*/  ISETP.GT.U32.AND P6, PT, R2, R21, PT ;  /* 0x000000150200720c */ /* 0x000fe20003fc4070 */
[----:B------:R-:W-:-:S04]  /*32b0*/  IMAD.HI.U32 R5, R0, R147, RZ ;  /* 0x0000009300057227 */ /* 0x000fc800078e00ff */
[--C-:B------:R-:W-:Y:S01]  /*32c0*/  @!P5 IMAD.IADD R159, R159, 0x1, -R2.reuse ;  /* 0x000000019f9fd824 */ /* 0x100fe200078e0a02 */
[C---:B------:R-:W-:Y:S01]  /*32d0*/  ISETP.GT.U32.AND P5, PT, R2.reuse, R155, PT ;  /* 0x0000009b0200720c */ /* 0x040fe20003fa4070 */
[----:B------:R-:W-:Y:S01]  /*32e0*/  @!P1 IMAD.MOV R167, RZ, RZ, -R167 ;  /* 0x000000ffffa79224 */ /* 0x000fe200078e0aa7 */
[----:B------:R-:W-:Y:S01]  /*32f0*/  ISETP.GE.AND P1, PT, R7, RZ, PT ;  /* 0x000000ff0700720c */ /* 0x000fe20003f26270 */
[C---:B------:R-:W-:Y:S02]  /*3300*/  IMAD R151, R2.reuse, R6, R151 ;  /* 0x0000000602977224 */ /* 0x040fe400078e0297 */
[----:B------:R-:W-:Y:S02]  /*3310*/  IMAD.MOV R7, RZ, RZ, -R5 ;  /* 0x000000ffff077224 */ /* 0x000fe400078e0a05 */
[----:B------:R-:W-:Y:S01]  /*3320*/  @!P6 IMAD.IADD R21, R21, 0x1, -R2 ;  /* 0x000000011515e824 */ /* 0x000fe200078e0a02 */
[----:B------:R-:W-:Y:S01]  /*3330*/  ISETP.GT.U32.AND P6, PT, R2, R151, PT ;  /* 0x000000970200720c */ /* 0x000fe20003fc4070 */
[----:B------:R-:W-:-:S04]  /*3340*/  IMAD.HI.U32 R5, R0, R19, RZ ;  /* 0x0000001300057227 */ /* 0x000fc800078e00ff */
[----:B------:R-:W-:Y:S02]  /*3350*/  IMAD R147, R2, R7, R147 ;  /* 0x0000000702937224 */ /* 0x000fe400078e0293 */
[--C-:B------:R-:W-:Y:S01]  /*3360*/  @!P0 IMAD.IADD R163, R163, 0x1, -R2.reuse ;  /* 0x00000001a3a38824 */ /* 0x100fe200078e0a02 */
[----:B------:R-:W-:Y:S01]  /*3370*/  ISETP.GE.AND P0, PT, R8, RZ, PT ;  /* 0x000000ff0800720c */ /* 0x000fe20003f06270 */
[----:B------:R-:W-:Y:S02]  /*3380*/  IMAD.MOV R8, RZ, RZ, -R5 ;  /* 0x000000ffff087224 */ /* 0x000fe400078e0a05 */
[--C-:B------:R-:W-:Y:S01]  /*3390*/  @!P5 IMAD.IADD R155, R155, 0x1, -R2.reuse ;  /* 0x000000019b9bd824 */ /* 0x100fe200078e0a02 */
[C---:B------:R-:W-:Y:S01]  /*33a0*/  ISETP.GT.U32.AND P5, PT, R2.reuse, R147, PT ;  /* 0x000000930200720c */ /* 0x040fe20003fa4070 */
[----:B------:R-:W-:Y:S01]  /*33b0*/  IMAD R19, R2, R8, R19 ;  /* 0x0000000802137224 */ /* 0x000fe200078e0213 */
[----:B------:R-:W-:Y:S01]  /*33c0*/  LOP3.LUT R8, R4, 0x8a, RZ, 0xfc, !PT ;  /* 0x0000008a04087812 */ /* 0x000fe200078efcff */
[----:B------:R-:W-:-:S02]  /*33d0*/  @!P6 IMAD.IADD R151, R151, 0x1, -R2 ;  /* 0x000000019797e824 */ /* 0x000fc400078e0a02 */
[----:B------:R-:W-:Y:S01]  /*33e0*/  @!P4 IMAD.MOV R159, RZ, RZ, -R159 ;  /* 0x000000ffff9fc224 */ /* 0x000fe200078e0a9f */
[----:B------:R-:W-:Y:S01]  /*33f0*/  ISETP.GT.U32.AND P6, PT, R2, R19, PT ;  /* 0x000000130200720c */ /* 0x000fe20003fc4070 */
[----:B------:R-:W-:Y:S01]  /*3400*/  IMAD.HI.U32 R5, R0, R139, RZ ;  /* 0x0000008b00057227 */ /* 0x000fe200078e00ff */
[----:B------:R-:W-:-:S03]  /*3410*/  IABS R137, R8 ;  /* 0x0000000800897213 */ /* 0x000fc60000000000 */
[----:B------:R-:W-:-:S04]  /*3420*/  IMAD.HI.U32 R6, R0, R143, RZ ;  /* 0x0000008f00067227 */ /* 0x000fc800078e00ff */
[----:B------:R-:W-:Y:S01]  /*3430*/  @!P5 IMAD.IADD R147, R147, 0x1, -R2 ;  /* 0x000000019393d824 */ /* 0x000fe200078e0a02 */
[----:B------:R-:W-:Y:S01]  /*3440*/  ISETP.GT.U32.AND P5, PT, R2, R151, PT ;  /* 0x000000970200720c */ /* 0x000fe20003fa4070 */
[----:B------:R-:W-:-:S03]  /*3450*/  IMAD.HI.U32 R7, R0, R141, RZ ;  /* 0x0000008d00077227 */ /* 0x000fc600078e00ff */
[C---:B------:R-:W-:Y:S01]  /*3460*/  ISETP.GT.U32.AND P4, PT, R2.reuse, R147, PT ;  /* 0x000000930200720c */ /* 0x040fe20003f84070 */
[----:B------:R-:W-:Y:S02]  /*3470*/  @!P6 IMAD.IADD R19, R19, 0x1, -R2 ;  /* 0x000000011313e824 */ /* 0x000fe400078e0a02 */
[----:B------:R-:W-:Y:S02]  /*3480*/  IMAD.MOV R5, RZ, RZ, -R5 ;  /* 0x000000ffff057224 */ /* 0x000fe400078e0a05 */
[----:B------:R-:W-:Y:S01]  /*3490*/  IMAD.MOV R6, RZ, RZ, -R6 ;  /* 0x000000ffff067224 */ /* 0x000fe200078e0a06 */
[C---:B------:R-:W-:Y:S01]  /*34a0*/  ISETP.GT.U32.AND P6, PT, R2.reuse, R19, PT ;  /* 0x000000130200720c */ /* 0x040fe20003fc4070 */
[----:B------:R-:W-:Y:S02]  /*34b0*/  IMAD.MOV R7, RZ, RZ, -R7 ;  /* 0x000000ffff077224 */ /* 0x000fe400078e0a07 */
[C---:B------:R-:W-:Y:S02]  /*34c0*/  IMAD R139, R2.reuse, R5, R139 ;  /* 0x00000005028b7224 */ /* 0x040fe400078e028b */
[----:B------:R-:W-:-:S02]  /*34d0*/  IMAD R143, R2, R6, R143 ;  /* 0x00000006028f7224 */ /* 0x000fc400078e028f */
[----:B------:R-:W-:Y:S01]  /*34e0*/  IMAD R141, R2, R7, R141 ;  /* 0x00000007028d7224 */ /* 0x000fe200078e028d */
[----:B------:R-:W-:Y:S01]  /*34f0*/  LOP3.LUT R7, R4, 0x88, RZ, 0xfc, !PT ;  /* 0x0000008804077812 */ /* 0x000fe200078efcff */
[----:B------:R-:W-:Y:S01]  /*3500*/  @!P4 IMAD.IADD R147, R147, 0x1, -R2 ;  /* 0x000000019393c824 */ /* 0x000fe200078e0a02 */
[C---:B------:R-:W-:Y:S01]  /*3510*/  ISETP.GT.U32.AND P4, PT, R2.reuse, R139, PT ;  /* 0x0000008b0200720c */ /* 0x040fe20003f84070 */
[----:B------:R-:W-:Y:S01]  /*3520*/  @!P3 IMAD.MOV R163, RZ, RZ, -R163 ;  /* 0x000000ffffa3b224 */ /* 0x000fe200078e0aa3 */
[----:B------:R-:W-:Y:S01]  /*3530*/  IABS R17, R7 ;  /* 0x0000000700117213 */ /* 0x000fe20000000000 */
[----:B------:R-:W-:Y:S01]  /*3540*/  @!P2 IMAD.MOV R21, RZ, RZ, -R21 ;  /* 0x000000ffff15a224 */ /* 0x000fe200078e0a15 */
[----:B------:R-:W-:Y:S01]  /*3550*/  ISETP.GT.U32.AND P3, PT, R2, R155, PT ;  /* 0x0000009b0200720c */ /* 0x000fe20003f64070 */
[----:B------:R-:W-:Y:S01]  /*3560*/  IMAD.HI.U32 R6, R0, R137, RZ ;  /* 0x0000008900067227 */ /* 0x000fe200078e00ff */
[----:B------:R-:W-:-:S03]  /*3570*/  ISETP.GT.U32.AND P2, PT, R2, R143, PT ;  /* 0x0000008f0200720c */ /* 0x000fc60003f44070 */
[--C-:B------:R-:W-:Y:S01]  /*3580*/  @!P5 IMAD.IADD R151, R151, 0x1, -R2.reuse ;  /* 0x000000019797d824 */ /* 0x100fe200078e0a02 */
[----:B------:R-:W-:Y:S01]  /*3590*/  ISETP.GE.AND P5, PT, R9, RZ, PT ;  /* 0x000000ff0900720c */ /* 0x000fe20003fa6270 */
[----:B------:R-:W-:Y:S01]  /*35a0*/  @!P6 IMAD.IADD R19, R19, 0x1, -R2 ;  /* 0x000000011313e824 */ /* 0x000fe200078e0a02 */
[----:B------:R-:W-:Y:S01]  /*35b0*/  ISETP.GE.AND P6, PT, R10, RZ, PT ;  /* 0x000000ff0a00720c */ /* 0x000fe20003fc6270 */
[----:B------:R-:W-:Y:S01]  /*35c0*/  IMAD.HI.U32 R5, R0, R17, RZ ;  /* 0x0000001100057227 */ /* 0x000fe200078e00ff */
[C---:B------:R-:W-:Y:S02]  /*35d0*/  LOP3.LUT R9, R4.reuse, 0x8e, RZ, 0xfc, !PT ;  /* 0x0000008e04097812 */ /* 0x040fe400078efcff */
[----:B------:R-:W-:Y:S01]  /*35e0*/  LOP3.LUT R10, R4, 0x9c, RZ, 0xfc, !PT ;  /* 0x0000009c040a7812 */ /* 0x000fe200078efcff */
[----:B------:R-:W-:Y:S01]  /*35f0*/  IMAD.MOV R6, RZ, RZ, -R6 ;  /* 0x000000ffff067224 */ /* 0x000fe200078e0a06 */
[----:B------:R-:W-:Y:S01]  /*3600*/  IABS R133, R9 ;  /* 0x0000000900857213 */ /* 0x000fe20000000000 */
[----:B------:R-:W-:Y:S01]  /*3610*/  IMAD.MOV R5, RZ, RZ, -R5 ;  /* 0x000000ffff057224 */ /* 0x000fe200078e0a05 */
[----:B------:R-:W-:Y:S01]  /*3620*/  IABS R123, R10 ;  /* 0x0000000a007b7213 */ /* 0x000fe20000000000 */
[----:B------:R-:W-:Y:S01]  /*3630*/  IMAD R137, R2, R6, R137 ;  /* 0x0000000602897224 */ /* 0x000fe200078e0289 */
[----:B------:R-:W-:Y:S01]  /*3640*/  LOP3.LUT R6, R4, 0x8c, RZ, 0xfc, !PT ;  /* 0x0000008c04067812 */ /* 0x000fe200078efcff */
[----:B------:R-:W-:-:S02]  /*3650*/  @!P4 IMAD.IADD R139, R139, 0x1, -R2 ;  /* 0x000000018b8bc824 */ /* 0x000fc400078e0a02 */
[--C-:B------:R-:W-:Y:S01]  /*3660*/  @!P3 IMAD.IADD R155, R155, 0x1, -R2.reuse ;  /* 0x000000019b9bb824 */ /* 0x100fe200078e0a02 */
[C---:B------:R-:W-:Y:S01]  /*3670*/  ISETP.GT.U32.AND P3, PT, R2.reuse, R141, PT ;  /* 0x0000008d0200720c */ /* 0x040fe20003f64070 */
[----:B------:R-:W-:Y:S01]  /*3680*/  @!P2 IMAD.IADD R143, R143, 0x1, -R2 ;  /* 0x000000018f8fa824 */ /* 0x000fe200078e0a02 */
[----:B------:R-:W-:Y:S01]  /*3690*/  IABS R135, R6 ;  /* 0x0000000600877213 */ /* 0x000fe20000000000 */
[C---:B------:R-:W-:Y:S01]  /*36a0*/  IMAD R17, R2.reuse, R5, R17 ;  /* 0x0000000502117224 */ /* 0x040fe200078e0211 */
[----:B------:R-:W-:Y:S01]  /*36b0*/  ISETP.GE.AND P2, PT, R11, RZ, PT ;  /* 0x000000ff0b00720c */ /* 0x000fe20003f46270 */
[----:B------:R-:W-:Y:S01]  /*36c0*/  @!P0 IMAD.MOV R151, RZ, RZ, -R151 ;  /* 0x000000ffff978224 */ /* 0x000fe200078e0a97 */
[C---:B------:R-:W-:Y:S01]  /*36d0*/  ISETP.GT.U32.AND P0, PT, R2.reuse, R139, PT ;  /* 0x0000008b0200720c */ /* 0x040fe20003f04070 */
[----:B------:R-:W-:Y:S01]  /*36e0*/  @!P5 IMAD.MOV R147, RZ, RZ, -R147 ;  /* 0x000000ffff93d224 */ /* 0x000fe200078e0a93 */
[C---:B------:R-:W-:Y:S01]  /*36f0*/  ISETP.GT.U32.AND P4, PT, R2.reuse, R143, PT ;  /* 0x0000008f0200720c */ /* 0x040fe20003f84070 */
[----:B------:R-:W-:Y:S01]  /*3700*/  @!P6 IMAD.MOV R19, RZ, RZ, -R19 ;  /* 0x000000ffff13e224 */ /* 0x000fe200078e0a13 */
[----:B------:R-:W-:Y:S01]  /*3710*/  ISETP.GT.U32.AND P5, PT, R2, R17, PT ;  /* 0x000000110200720c */ /* 0x000fe20003fa4070 */
[----:B------:R-:W-:Y:S01]  /*3720*/  IMAD.HI.U32 R5, R0, R135, RZ ;  /* 0x0000008700057227 */ /* 0x000fe200078e00ff */
[----:B------:R-:W-:-:S03]  /*3730*/  ISETP.GE.AND P6, PT, R13, RZ, PT ;  /* 0x000000ff0d00720c */ /* 0x000fc60003fc6270 */
[----:B------:R-:W-:Y:S02]  /*3740*/  IMAD.MOV R5, RZ, RZ, -R5 ;  /* 0x000000ffff057224 */ /* 0x000fe400078e0a05 */
        /* <DEDUP_REMOVED lines=8> */
[--C-:B------:R-:W-:Y:S01]  /*37d0*/  @!P4 IMAD.IADD R143, R143, 0x1, -R2.reuse ;  /* 0x000000018f8fc824 */ /* 0x100fe200078e0a02 */
[----:B------:R-:W-:Y:S01]  /*37e0*/  ISETP.GT.U32.AND P4, PT, R2, R137, PT ;  /* 0x000000890200720c */ /* 0x000fe20003f84070 */
[----:B------:R-:W-:Y:S01]  /*37f0*/  @!P5 IMAD.IADD R17, R17, 0x1, -R2 ;  /* 0x000000011111d824 */ /* 0x000fe200078e0a02 */
[----:B------:R-:W-:Y:S01]  /*3800*/  ISETP.GE.AND P5, PT, R6, RZ, PT ;  /* 0x000000ff0600720c */ /* 0x000fe20003fa6270 */
[----:B------:R-:W-:Y:S01]  /*3810*/  @!P6 IMAD.MOV R139, RZ, RZ, -R139 ;  /* 0x000000ffff8be224 */ /* 0x000fe200078e0a8b */
[C---:B------:R-:W-:Y:S01]  /*3820*/  ISETP.GT.U32.AND P6, PT, R2.reuse, R135, PT ;  /* 0x000000870200720c */ /* 0x040fe20003fc4070 */
[----:B------:R-:W-:Y:S01]  /*3830*/  @!P2 IMAD.MOV R143, RZ, RZ, -R143 ;  /* 0x000000ffff8fa224 */ /* 0x000fe200078e0a8f */
[----:B------:R-:W-:Y:S01]  /*3840*/  ISETP.GT.U32.AND P2, PT, R2, R17, PT ;  /* 0x000000110200720c */ /* 0x000fe20003f44070 */
[----:B------:R-:W-:Y:S01]  /*3850*/  IMAD.HI.U32 R6, R0, R133, RZ ;  /* 0x0000008500067227 */ /* 0x000fe200078e00ff */
[----:B-1----:R-:W-:-:S02]  /*3860*/  IABS R15, R5 ;  /* 0x00000005000f7213 */ /* 0x002fc40000000000 */
[----:B------:R-:W-:Y:S01]  /*3870*/  LOP3.LUT R8, R4, 0x94, RZ, 0xfc, !PT ;  /* 0x0000009404087812 */ /* 0x000fe200078efcff */
[--C-:B------:R-:W-:Y:S01]  /*3880*/  @!P1 IMAD.IADD R141, R141, 0x1, -R2.reuse ;  /* 0x000000018d8d9824 */ /* 0x100fe200078e0a02 */
[----:B------:R-:W-:Y:S01]  /*3890*/  ISETP.GE.AND P1, PT, R7, RZ, PT ;  /* 0x000000ff0700720c */ /* 0x000fe20003f26270 */
[--C-:B------:R-:W-:Y:S01]  /*38a0*/  @!P4 IMAD.IADD R137, R137, 0x1, -R2.reuse ;  /* 0x000000018989c824 */ /* 0x100fe200078e0a02 */
[----:B------:R-:W-:Y:S01]  /*38b0*/  IABS R129, R8 ;  /* 0x0000000800817213 */ /* 0x000fe20000000000 */
[----:B------:R-:W-:Y:S01]  /*38c0*/  @!P3 IMAD.MOV R141, RZ, RZ, -R141 ;  /* 0x000000ffff8db224 */ /* 0x000fe200078e0a8d */
[----:B------:R-:W-:Y:S01]  /*38d0*/  ISETP.GE.AND P4, PT, R9, RZ, PT ;  /* 0x000000ff0900720c */ /* 0x000fe20003f86270 */
[--C-:B------:R-:W-:Y:S01]  /*38e0*/  @!P6 IMAD.IADD R135, R135, 0x1, -R2.reuse ;  /* 0x000000018787e824 */ /* 0x100fe200078e0a02 */
[C---:B------:R-:W-:Y:S01]  /*38f0*/  ISETP.GT.U32.AND P3, PT, R2.reuse, R137, PT ;  /* 0x000000890200720c */ /* 0x040fe20003f64070 */
[----:B------:R-:W-:Y:S01]  /*3900*/  @!P2 IMAD.IADD R17, R17, 0x1, -R2 ;  /* 0x000000011111a824 */ /* 0x000fe200078e0a02 */
[----:B------:R-:W-:Y:S01]  /*3910*/  ISETP.GE.AND P2, PT, R5, RZ, PT ;  /* 0x000000ff0500720c */ /* 0x000fe20003f46270 */
[----:B------:R-:W-:Y:S01]  /*3920*/  IMAD.MOV R6, RZ, RZ, -R6 ;  /* 0x000000ffff067224 */ /* 0x000fe200078e0a06 */
[----:B------:R-:W-:Y:S01]  /*3930*/  ISETP.GT.U32.AND P6, PT, R2, R135, PT ;  /* 0x000000870200720c */ /* 0x000fe20003fc4070 */
[----:B------:R-:W-:Y:S01]  /*3940*/  IMAD.HI.U32 R5, R0, R15, RZ ;  /* 0x0000000f00057227 */ /* 0x000fe200078e00ff */
[----:B------:R-:W-:-:S02]  /*3950*/  LOP3.LUT R9, R4, 0x9a, RZ, 0xfc, !PT ;  /* 0x0000009a04097812 */ /* 0x000fc400078efcff */
[----:B------:R-:W-:Y:S01]  /*3960*/  LOP3.LUT R12, R4, 0xae, RZ, 0xfc, !PT ;  /* 0x000000ae040c7812 */ /* 0x000fe200078efcff */
[----:B------:R-:W-:Y:S01]  /*3970*/  IMAD R133, R2, R6, R133 ;  /* 0x0000000602857224 */ /* 0x000fe200078e0285 */
[----:B------:R-:W-:Y:S01]  /*3980*/  LOP3.LUT R6, R4, 0x92, RZ, 0xfc, !PT ;  /* 0x0000009204067812 */ /* 0x000fe200078efcff */
[----:B------:R-:W-:Y:S01]  /*3990*/  IMAD.MOV R5, RZ, RZ, -R5 ;  /* 0x000000ffff057224 */ /* 0x000fe200078e0a05 */
[----:B------:R-:W-:Y:S01]  /*39a0*/  IABS R125, R9 ;  /* 0x00000009007d7213 */ /* 0x000fe20000000000 */
[--C-:B------:R-:W-:Y:S01]  /*39b0*/  @!P3 IMAD.IADD R137, R137, 0x1, -R2.reuse ;  /* 0x000000018989b824 */ /* 0x100fe200078e0a02 */
[----:B------:R-:W-:Y:S01]  /*39c0*/  IABS R131, R6 ;  /* 0x0000000600837213 */ /* 0x000fe20000000000 */
[C---:B------:R-:W-:Y:S01]  /*39d0*/  IMAD R15, R2.reuse, R5, R15 ;  /* 0x00000005020f7224 */ /* 0x040fe200078e020f */
[----:B------:R-:W-:Y:S01]  /*39e0*/  ISETP.GT.U32.AND P3, PT, R2, R133, PT ;  /* 0x000000850200720c */ /* 0x000fe20003f64070 */
[----:B------:R-:W-:Y:S01]  /*39f0*/  @!P1 IMAD.MOV R17, RZ, RZ, -R17 ;  /* 0x000000ffff119224 */ /* 0x000fe200078e0a11 */
[----:B------:R-:W-:Y:S01]  /*3a00*/  ISETP.GE.AND P1, PT, R6, RZ, PT ;  /* 0x000000ff0600720c */ /* 0x000fe20003f26270 */
[----:B------:R-:W-:Y:S01]  /*3a10*/  @!P6 IMAD.IADD R135, R135, 0x1, -R2 ;  /* 0x000000018787e824 */ /* 0x000fe200078e0a02 */
[----:B------:R-:W-:Y:S01]  /*3a20*/  ISETP.GT.U32.AND P6, PT, R2, R15, PT ;  /* 0x0000000f0200720c */ /* 0x000fe20003fc4070 */
[----:B------:R-:W-:Y:S01]  /*3a30*/  IMAD.HI.U32 R6, R0, R131, RZ ;  /* 0x0000008300067227 */ /* 0x000fe200078e00ff */
[----:B------:R-:W-:-:S03]  /*3a40*/  IABS R109, R12 ;  /* 0x0000000c006d7213 */ /* 0x000fc60000000000 */
[----:B------:R-:W-:-:S04]  /*3a50*/  IMAD.HI.U32 R7, R0, R129, RZ ;  /* 0x0000008100077227 */ /* 0x000fc800078e00ff */
[----:B------:R-:W-:Y:S02]  /*3a60*/  IMAD.MOV R6, RZ, RZ, -R6 ;  /* 0x000000ffff067224 */ /* 0x000fe400078e0a06 */
[----:B------:R-:W-:Y:S02]  /*3a70*/  IMAD.MOV R7, RZ, RZ, -R7 ;  /* 0x000000ffff077224 */ /* 0x000fe400078e0a07 */
[----:B------:R-:W-:Y:S01]  /*3a80*/  IMAD R131, R2, R6, R131 ;  /* 0x0000000602837224 */ /* 0x000fe200078e0283 */
[----:B------:R-:W-:Y:S01]  /*3a90*/  LOP3.LUT R6, R4, 0x96, RZ, 0xfc, !PT ;  /* 0x0000009604067812 */ /* 0x000fe200078efcff */
[--C-:B------:R-:W-:Y:S02]  /*3aa0*/  @!P3 IMAD.IADD R133, R133, 0x1, -R2.reuse ;  /* 0x000000018585b824 */ /* 0x100fe400078e0a02 */
[C---:B------:R-:W-:Y:S01]  /*3ab0*/  IMAD R129, R2.reuse, R7, R129 ;  /* 0x0000000702817224 */ /* 0x040fe200078e0281 */
[----:B------:R-:W-:Y:S01]  /*3ac0*/  IABS R127, R6 ;  /* 0x00000006007f7213 */ /* 0x000fe20000000000 */
[----:B------:R-:W-:Y:S01]  /*3ad0*/  @!P6 IMAD.IADD R15, R15, 0x1, -R2 ;  /* 0x000000010f0fe824 */ /* 0x000fe200078e0a02 */
[C---:B------:R-:W-:Y:S01]  /*3ae0*/  ISETP.GT.U32.AND P3, PT, R2.reuse, R133, PT ;  /* 0x000000850200720c */ /* 0x040fe20003f64070 */
[----:B------:R-:W-:Y:S01]  /*3af0*/  @!P5 IMAD.MOV R135, RZ, RZ, -R135 ;  /* 0x000000ffff87d224 */ /* 0x000fe200078e0a87 */
[----:B------:R-:W-:Y:S01]  /*3b00*/  ISETP.GT.U32.AND P6, PT, R2, R129, PT ;  /* 0x000000810200720c */ /* 0x000fe20003fc4070 */
[----:B------:R-:W-:Y:S01]  /*3b10*/  IMAD.HI.U32 R5, R0, R127, RZ ;  /* 0x0000007f00057227 */ /* 0x000fe200078e00ff */
[----:B------:R-:W-:-:S03]  /*3b20*/  ISETP.GT.U32.AND P5, PT, R2, R15, PT ;  /* 0x0000000f0200720c */ /* 0x000fc60003fa4070 */
[----:B------:R-:W-:Y:S02]  /*3b30*/  IMAD.MOV R5, RZ, RZ, -R5 ;  /* 0x000000ffff057224 */ /* 0x000fe400078e0a05 */
[----:B------:R-:W-:Y:S01]  /*3b40*/  @!P0 IMAD.MOV R137, RZ, RZ, -R137 ;  /* 0x000000ffff898224 */ /* 0x000fe200078e0a89 */
[----:B------:R-:W-:Y:S01]  /*3b50*/  ISETP.GE.AND P0, PT, R8, RZ, PT ;  /* 0x000000ff0800720c */ /* 0x000fe20003f06270 */
[----:B------:R-:W-:Y:S01]  /*3b60*/  IMAD R127, R2, R5, R127 ;  /* 0x00000005027f7224 */ /* 0x000fe200078e027f */
[----:B------:R-:W-:Y:S01]  /*3b70*/  LOP3.LUT R8, R4, 0x98, RZ, 0xfc, !PT ;  /* 0x0000009804087812 */ /* 0x000fe200078efcff */
[--C-:B------:R-:W-:Y:S01]  /*3b80*/  @!P3 IMAD.IADD R133, R133, 0x1, -R2.reuse ;  /* 0x000000018585b824 */ /* 0x100fe200078e0a02 */
[C---:B------:R-:W-:Y:S01]  /*3b90*/  ISETP.GT.U32.AND P3, PT, R2.reuse, R131, PT ;  /* 0x000000830200720c */ /* 0x040fe20003f64070 */
[--C-:B------:R-:W-:Y:S01]  /*3ba0*/  @!P6 IMAD.IADD R129, R129, 0x1, -R2.reuse ;  /* 0x000000018181e824 */ /* 0x100fe200078e0a02 */
[----:B------:R-:W-:Y:S01]  /*3bb0*/  IABS R13, R8 ;  /* 0x00000008000d7213 */ /* 0x000fe20000000000 */
[----:B------:R-:W-:Y:S01]  /*3bc0*/  @!P5 IMAD.IADD R15, R15, 0x1, -R2 ;  /* 0x000000010f0fd824 */ /* 0x000fe200078e0a02 */
[----:B------:R-:W-:Y:S01]  /*3bd0*/  ISETP.GT.U32.AND P5, PT, R2, R127, PT ;  /* 0x0000007f0200720c */ /* 0x000fe20003fa4070 */
[----:B------:R-:W-:Y:S01]  /*3be0*/  @!P4 IMAD.MOV R133, RZ, RZ, -R133 ;  /* 0x000000ffff85c224 */ /* 0x000fe200078e0a85 */
[----:B------:R-:W-:Y:S01]  /*3bf0*/  ISETP.GE.AND P4, PT, R6, RZ, PT ;  /* 0x000000ff0600720c */ /* 0x000fe20003f86270 */
[----:B------:R-:W-:Y:S01]  /*3c00*/  IMAD.HI.U32 R6, R0, R125, RZ ;  /* 0x0000007d00067227 */ /* 0x000fe200078e00ff */
[----:B------:R-:W-:-:S03]  /*3c10*/  ISETP.GT.U32.AND P6, PT, R2, R129, PT ;  /* 0x000000810200720c */ /* 0x000fc60003fc4070 */
        /* <DEDUP_REMOVED lines=9> */
[----:B------:R-:W-:Y:S01]  /*3cb0*/  ISETP.GT.U32.AND P5, PT, R2, R127, PT ;  /* 0x0000007f0200720c */ /* 0x000fe20003fa4070 */
[----:B------:R-:W-:Y:S01]  /*3cc0*/  IMAD.HI.U32 R7, R0, R123, RZ ;  /* 0x0000007b00077227 */ /* 0x000fe200078e00ff */
[----:B------:R-:W-:-:S03]  /*3cd0*/  ISETP.GT.U32.AND P6, PT, R2, R125, PT ;  /* 0x0000007d0200720c */ /* 0x000fc60003fc4070 */
[----:B------:R-:W-:Y:S01]  /*3ce0*/  @!P2 IMAD.MOV R15, RZ, RZ, -R15 ;  /* 0x000000ffff0fa224 */ /* 0x000fe200078e0a0f */
[----:B------:R-:W-:Y:S01]  /*3cf0*/  ISETP.GT.U32.AND P2, PT, R2, R13, PT ;  /* 0x0000000d0200720c */ /* 0x000fe20003f44070 */
[----:B------:R-:W-:Y:S02]  /*3d00*/  IMAD.MOV R7, RZ, RZ, -R7 ;  /* 0x000000ffff077224 */ /* 0x000fe400078e0a07 */
[----:B------:R-:W-:-:S04]  /*3d10*/  IMAD.HI.U32 R5, R0, R121, RZ ;  /* 0x0000007900057227 */ /* 0x000fc800078e00ff */
[----:B------:R-:W-:Y:S01]  /*3d20*/  IMAD R123, R2, R7, R123 ;  /* 0x00000007027b7224 */ /* 0x000fe200078e027b */
[----:B------:R-:W-:Y:S01]  /*3d30*/  LOP3.LUT R7, R4, 0xa0, RZ, 0xfc, !PT ;  /* 0x000000a004077812 */ /* 0x000fe200078efcff */
[--C-:B------:R-:W-:Y:S01]  /*3d40*/  @!P5 IMAD.IADD R127, R127, 0x1, -R2.reuse ;  /* 0x000000017f7fd824 */ /* 0x100fe200078e0a02 */
[----:B------:R-:W-:Y:S01]  /*3d50*/  ISETP.GE.AND P5, PT, R10, RZ, PT ;  /* 0x000000ff0a00720c */ /* 0x000fe20003fa6270 */
[--C-:B------:R-:W-:Y:S01]  /*3d60*/  @!P6 IMAD.IADD R125, R125, 0x1, -R2.reuse ;  /* 0x000000017d7de824 */ /* 0x100fe200078e0a02 */
[----:B------:R-:W-:Y:S01]  /*3d70*/  IABS R11, R7 ;  /* 0x00000007000b7213 */ /* 0x000fe20000000000 */
[--C-:B------:R-:W-:Y:S01]  /*3d80*/  @!P3 IMAD.IADD R131, R131, 0x1, -R2.reuse ;  /* 0x000000018383b824 */ /* 0x100fe200078e0a02 */
[----:B------:R-:W-:Y:S01]  /*3d90*/  LOP3.LUT R10, R4, 0xa6, RZ, 0xfc, !PT ;  /* 0x000000a6040a7812 */ /* 0x000fe200078efcff */
[----:B------:R-:W-:Y:S02]  /*3da0*/  IMAD.MOV R5, RZ, RZ, -R5 ;  /* 0x000000ffff057224 */ /* 0x000fe400078e0a05 */
[----:B------:R-:W-:Y:S01]  /*3db0*/  @!P0 IMAD.MOV R129, RZ, RZ, -R129 ;  /* 0x000000ffff818224 */ /* 0x000fe200078e0a81 */
[C---:B------:R-:W-:Y:S01]  /*3dc0*/  ISETP.GT.U32.AND P0, PT, R2.reuse, R123, PT ;  /* 0x0000007b0200720c */ /* 0x040fe20003f04070 */
[----:B------:R-:W-:Y:S01]  /*3dd0*/  @!P2 IMAD.IADD R13, R13, 0x1, -R2 ;  /* 0x000000010d0da824 */ /* 0x000fe200078e0a02 */
[C---:B------:R-:W-:Y:S01]  /*3de0*/  ISETP.GT.U32.AND P3, PT, R2.reuse, R131, PT ;  /* 0x000000830200720c */ /* 0x040fe20003f64070 */
[----:B------:R-:W-:Y:S01]  /*3df0*/  @!P4 IMAD.MOV R127, RZ, RZ, -R127 ;  /* 0x000000ffff7fc224 */ /* 0x000fe200078e0a7f */
[C---:B------:R-:W-:Y:S01]  /*3e00*/  ISETP.GT.U32.AND P4, PT, R2.reuse, R125, PT ;  /* 0x0000007d0200720c */ /* 0x040fe20003f84070 */
[C---:B------:R-:W-:Y:S01]  /*3e10*/  IMAD R121, R2.reuse, R5, R121 ;  /* 0x0000000502797224 */ /* 0x040fe200078e0279 */
[----:B------:R-:W-:Y:S01]  /*3e20*/  ISETP.GT.U32.AND P6, PT, R2, R13, PT ;  /* 0x0000000d0200720c */ /* 0x000fe20003fc4070 */
[----:B------:R-:W-:Y:S01]  /*3e30*/  IMAD.HI.U32 R5, R0, R11, RZ ;  /* 0x0000000b00057227 */ /* 0x000fe200078e00ff */
[----:B------:R-:W-:-:S02]  /*3e40*/  ISETP.GE.AND P2, PT, R6, RZ, PT ;  /* 0x000000ff0600720c */ /* 0x000fc40003f46270 */
[----:B------:R-:W-:Y:S01]  /*3e50*/  IABS R115, R10 ;  /* 0x0000000a00737213 */ /* 0x000fe20000000000 */
[----:B------:R-:W-:Y:S02]  /*3e60*/  IMAD.MOV R5, RZ, RZ, -R5 ;  /* 0x000000ffff057224 */ /* 0x000fe400078e0a05 */
[--C-:B------:R-:W-:Y:S02]  /*3e70*/  @!P0 IMAD.IADD R123, R123, 0x1, -R2.reuse ;  /* 0x000000017b7b8824 */ /* 0x100fe400078e0a02 */
[C---:B------:R-:W-:Y:S02]  /*3e80*/  IMAD R11, R2.reuse, R5, R11 ;  /* 0x00000005020b7224 */ /* 0x040fe400078e020b */
[--C-:B------:R-:W-:Y:S01]  /*3e90*/  @!P4 IMAD.IADD R125, R125, 0x1, -R2.reuse ;  /* 0x000000017d7dc824 */ /* 0x100fe200078e0a02 */
[C---:B------:R-:W-:Y:S01]  /*3ea0*/  ISETP.GT.U32.AND P0, PT, R2.reuse, R123, PT ;  /* 0x0000007b0200720c */ /* 0x040fe20003f04070 */
[--C-:B------:R-:W-:Y:S01]  /*3eb0*/  @!P3 IMAD.IADD R131, R131, 0x1, -R2.reuse ;  /* 0x000000018383b824 */ /* 0x100fe200078e0a02 */
[----:B------:R-:W-:Y:S01]  /*3ec0*/  ISETP.GT.U32.AND P4, PT, R2, R11, PT ;  /* 0x0000000b0200720c */ /* 0x000fe20003f84070 */
[----:B------:R-:W-:Y:S01]  /*3ed0*/  @!P6 IMAD.IADD R13, R13, 0x1, -R2 ;  /* 0x000000010d0de824 */ /* 0x000fe200078e0a02 */
[----:B------:R-:W-:Y:S01]  /*3ee0*/  ISETP.GE.AND P3, PT, R8, RZ, PT ;  /* 0x000000ff0800720c */ /* 0x000fe20003f66270 */
[----:B------:R-:W-:Y:S01]  /*3ef0*/  @!P1 IMAD.MOV R131, RZ, RZ, -R131 ;  /* 0x000000ffff839224 */ /* 0x000fe200078e0a83 */
[----:B------:R-:W-:-:S02]  /*3f00*/  ISETP.GT.U32.AND P6, PT, R2, R121, PT ;  /* 0x000000790200720c */ /* 0x000fc40003fc4070 */
[----:B------:R-:W-:Y:S02]  /*3f10*/  ISETP.GE.AND P1, PT, R9, RZ, PT ;  /* 0x000000ff0900720c */ /* 0x000fe40003f26270 */
[C---:B------:R-:W-:Y:S02]  /*3f20*/  LOP3.LUT R9, R4.reuse, 0xa4, RZ, 0xfc, !PT ;  /* 0x000000a404097812 */ /* 0x040fe400078efcff */
[----:B------:R-:W-:Y:S01]  /*3f30*/  LOP3.LUT R8, R4, 0xa2, RZ, 0xfc, !PT ;  /* 0x000000a204087812 */ /* 0x000fe200078efcff */
[--C-:B------:R-:W-:Y:S01]  /*3f40*/  @!P0 IMAD.IADD R123, R123, 0x1, -R2.reuse ;  /* 0x000000017b7b8824 */ /* 0x100fe200078e0a02 */
[----:B------:R-:W-:Y:S01]  /*3f50*/  IABS R117, R9 ;  /* 0x0000000900757213 */ /* 0x000fe20000000000 */
[----:B------:R-:W-:Y:S01]  /*3f60*/  @!P4 IMAD.IADD R11, R11, 0x1, -R2 ;  /* 0x000000010b0bc824 */ /* 0x000fe200078e0a02 */
[----:B------:R-:W-:Y:S01]  /*3f70*/  ISETP.GE.AND P0, PT, R7, RZ, PT ;  /* 0x000000ff0700720c */ /* 0x000fe20003f06270 */
[----:B------:R-:W-:Y:S01]  /*3f80*/  @!P3 IMAD.MOV R13, RZ, RZ, -R13 ;  /* 0x000000ffff0db224 */ /* 0x000fe200078e0a0d */
[----:B------:R-:W-:Y:S01]  /*3f90*/  IABS R119, R8 ;  /* 0x0000000800777213 */ /* 0x000fe20000000000 */
[----:B------:R-:W-:Y:S01]  /*3fa0*/  IMAD.HI.U32 R6, R0, R117, RZ ;  /* 0x0000007500067227 */ /* 0x000fe200078e00ff */
[----:B------:R-:W-:-:S03]  /*3fb0*/  ISETP.GT.U32.AND P3, PT, R2, R11, PT ;  /* 0x0000000b0200720c */ /* 0x000fc60003f64070 */
[----:B------:R-:W-:Y:S01]  /*3fc0*/  @!P6 IMAD.IADD R121, R121, 0x1, -R2 ;  /* 0x000000017979e824 */ /* 0x000fe200078e0a02 */
[----:B------:R-:W-:Y:S01]  /*3fd0*/  ISETP.GE.AND P6, PT, R8, RZ, PT ;  /* 0x000000ff0800720c */ /* 0x000fe20003fc6270 */
[----:B------:R-:W-:Y:S01]  /*3fe0*/  IMAD.HI.U32 R7, R0, R115, RZ ;  /* 0x0000007300077227 */ /* 0x000fe200078e00ff */
[----:B------:R-:W-:Y:S02]  /*3ff0*/  LOP3.LUT R8, R4, 0xaa, RZ, 0xfc, !PT ;  /* 0x000000aa04087812 */ /* 0x000fe400078efcff */
[C---:B------:R-:W-:Y:S01]  /*4000*/  ISETP.GT.U32.AND P4, PT, R2.reuse, R121, PT ;  /* 0x000000790200720c */ /* 0x040fe20003f84070 */
[----:B------:R-:W-:Y:S01]  /*4010*/  IMAD.MOV R6, RZ, RZ, -R6 ;  /* 0x000000ffff067224 */ /* 0x000fe200078e0a06 */
[----:B------:R-:W-:Y:S01]  /*4020*/  IABS R113, R8 ;  /* 0x0000000800717213 */ /* 0x000fe20000000000 */
[----:B------:R-:W-:Y:S02]  /*4030*/  IMAD.MOV R7, RZ, RZ, -R7 ;  /* 0x000000ffff077224 */ /* 0x000fe400078e0a07 */
[----:B------:R-:W-:-:S02]  /*4040*/  IMAD R117, R2, R6, R117 ;  /* 0x0000000602757224 */ /* 0x000fc400078e0275 */
[----:B------:R-:W-:-:S04]  /*4050*/  IMAD.HI.U32 R5, R0, R119, RZ ;  /* 0x0000007700057227 */ /* 0x000fc800078e00ff */
[----:B------:R-:W-:Y:S01]  /*4060*/  IMAD R115, R2, R7, R115 ;  /* 0x0000000702737224 */ /* 0x000fe200078e0273 */
[----:B------:R-:W-:Y:S01]  /*4070*/  LOP3.LUT R7, R4, 0xa8, RZ, 0xfc, !PT ;  /* 0x000000a804077812 */ /* 0x000fe200078efcff */
[----:B------:R-:W-:Y:S01]  /*4080*/  @!P5 IMAD.MOV R123, RZ, RZ, -R123 ;  /* 0x000000ffff7bd224 */ /* 0x000fe200078e0a7b */
[C---:B------:R-:W-:Y:S01]  /*4090*/  ISETP.GT.U32.AND P5, PT, R2.reuse, R117, PT ;  /* 0x000000750200720c */ /* 0x040fe20003fa4070 */
[----:B------:R-:W-:Y:S02]  /*40a0*/  IMAD.MOV R5, RZ, RZ, -R5 ;  /* 0x000000ffff057224 */ /* 0x000fe400078e0a05 */
[--C-:B------:R-:W-:Y:S01]  /*40b0*/  @!P3 IMAD.IADD R11, R11, 0x1, -R2.reuse ;  /* 0x000000010b0bb824 */ /* 0x100fe200078e0a02 */
[C---:B------:R-:W-:Y:S01]  /*40c0*/  ISETP.GT.U32.AND P3, PT, R2.reuse, R115, PT ;  /* 0x000000730200720c */ /* 0x040fe20003f64070 */
[C---:B------:R-:W-:Y:S02]  /*40d0*/  IMAD R119, R2.reuse, R5, R119 ;  /* 0x0000000502777224 */ /* 0x040fe400078e0277 */
[--C-:B------:R-:W-:Y:S01]  /*40e0*/  @!P4 IMAD.IADD R121, R121, 0x1, -R2.reuse ;  /* 0x000000017979c824 */ /* 0x100fe200078e0a02 */
[----:B------:R-:W-:Y:S01]  /*40f0*/  ISETP.GE.AND P4, PT, R9, RZ, PT ;  /* 0x000000ff0900720c */ /* 0x000fe20003f86270 */
[----:B------:R-:W-:Y:S01]  /*4100*/  @!P1 IMAD.MOV R125, RZ, RZ, -R125 ;  /* 0x000000ffff7d9224 */ /* 0x000fe200078e0a7d */
[----:B------:R-:W-:Y:S01]  /*4110*/  ISETP.GT.U32.AND P1, PT, R2, R119, PT ;  /* 0x000000770200720c */ /* 0x000fe20003f24070 */
[----:B------:R-:W-:Y:S01]  /*4120*/  @!P2 IMAD.MOV R121, RZ, RZ, -R121 ;  /* 0x000000ffff79a224 */ /* 0x000fe200078e0a79 */
[----:B------:R-:W-:Y:S01]  /*4130*/  IABS R9, R7 ;  /* 0x0000000700097213 */ /* 0x000fe20000000000 */
[----:B------:R-:W-:-:S02]  /*4140*/  @!P5 IMAD.IADD R117, R117, 0x1, -R2 ;  /* 0x000000017575d824 */ /* 0x000fc400078e0a02 */
[----:B------:R-:W-:Y:S02]  /*4150*/  @!P0 IMAD.MOV R11, RZ, RZ, -R11 ;  /* 0x000000ffff0b8224 */ /* 0x000fe400078e0a0b */
[----:B------:R-:W-:-:S04]  /*4160*/  IMAD.HI.U32 R5, R0, R9, RZ ;  /* 0x0000000900057227 */ /* 0x000fc800078e00ff */
[----:B------:R-:W-:Y:S01]  /*4170*/  @!P3 IMAD.IADD R115, R115, 0x1, -R2 ;  /* 0x000000017373b824 */ /* 0x000fe200078e0a02 */
[----:B------:R-:W-:Y:S01]  /*4180*/  ISETP.GT.U32.AND P3, PT, R2, R117, PT ;  /* 0x000000750200720c */ /* 0x000fe20003f64070 */
[----:B------:R-:W-:Y:S02]  /*4190*/  IMAD.MOV R6, RZ, RZ, -R5 ;  /* 0x000000ffff067224 */ /* 0x000fe400078e0a05 */
[----:B------:R-:W-:Y:S01]  /*41a0*/  IMAD.HI.U32 R5, R0, R113, RZ ;  /* 0x0000007100057227 */ /* 0x000fe200078e00ff */
[----:B------:R-:W-:-:S03]  /*41b0*/  ISETP.GT.U32.AND P2, PT, R2, R115, PT ;  /* 0x000000730200720c */ /* 0x000fc60003f44070 */
[--C-:B------:R-:W-:Y:S01]  /*41c0*/  @!P1 IMAD.IADD R119, R119, 0x1, -R2.reuse ;  /* 0x0000000177779824 */ /* 0x100fe200078e0a02 */
[----:B------:R-:W-:Y:S01]  /*41d0*/  ISETP.GE.AND P1, PT, R10, RZ, PT ;  /* 0x000000ff0a00720c */ /* 0x000fe20003f26270 */
[----:B------:R-:W-:Y:S01]  /*41e0*/  IMAD.MOV R5, RZ, RZ, -R5 ;  /* 0x000000ffff057224 */ /* 0x000fe200078e0a05 */
[----:B------:R-:W-:Y:S01]  /*41f0*/  LOP3.LUT R10, R4, 0xac, RZ, 0xfc, !PT ;  /* 0x000000ac040a7812 */ /* 0x000fe200078efcff */
[C---:B------:R-:W-:Y:S01]  /*4200*/  IMAD R9, R2.reuse, R6, R9 ;  /* 0x0000000602097224 */ /* 0x040fe200078e0209 */
[C---:B------:R-:W-:Y:S01]  /*4210*/  ISETP.GT.U32.AND P5, PT, R2.reuse, R119, PT ;  /* 0x000000770200720c */ /* 0x040fe20003fa4070 */
[C---:B------:R-:W-:Y:S01]  /*4220*/  IMAD R113, R2.reuse, R5, R113 ;  /* 0x0000000502717224 */ /* 0x040fe200078e0271 */
[----:B------:R-:W-:Y:S01]  /*4230*/  IABS R111, R10 ;  /* 0x0000000a006f7213 */ /* 0x000fe20000000000 */
[--C-:B------:R-:W-:Y:S02]  /*4240*/  @!P3 IMAD.IADD R117, R117, 0x1, -R2.reuse ;  /* 0x000000017575b824 */ /* 0x100fe400078e0a02 */
[----:B------:R-:W-:Y:S01]  /*4250*/  @!P2 IMAD.IADD R115, R115, 0x1, -R2 ;  /* 0x000000017373a824 */ /* 0x000fe200078e0a02 */
[----:B------:R-:W-:Y:S01]  /*4260*/  ISETP.GT.U32.AND P3, PT, R2, R113, PT ;  /* 0x000000710200720c */ /* 0x000fe20003f64070 */
[----:B------:R-:W-:Y:S01]  /*4270*/  IMAD.HI.U32 R5, R0, R111, RZ ;  /* 0x0000006f00057227 */ /* 0x000fe200078e00ff */
[----:B------:R-:W-:-:S02]  /*4280*/  ISETP.GE.AND P2, PT, R7, RZ, PT ;  /* 0x000000ff0700720c */ /* 0x000fc40003f46270 */
[----:B------:R-:W-:Y:S01]  /*4290*/  IABS R7, R14 ;  /* 0x0000000e00077213 */ /* 0x000fe20000000000 */
[----:B------:R-:W-:Y:S02]  /*42a0*/  IMAD.MOV R6, RZ, RZ, -R5 ;  /* 0x000000ffff067224 */ /* 0x000fe400078e0a05 */
[----:B------:R-:W-:Y:S01]  /*42b0*/  @!P5 IMAD.IADD R119, R119, 0x1, -R2 ;  /* 0x000000017777d824 */ /* 0x000fe200078e0a02 */
[----:B------:R-:W-:Y:S01]  /*42c0*/  ISETP.GT.U32.AND P5, PT, R2, R9, PT ;  /* 0x000000090200720c */ /* 0x000fe20003fa4070 */
[----:B------:R-:W-:-:S04]  /*42d0*/  IMAD.HI.U32 R5, R0, R109, RZ ;  /* 0x0000006d00057227 */ /* 0x000fc800078e00ff */
[--C-:B------:R-:W-:Y:S02]  /*42e0*/  @!P3 IMAD.IADD R113, R113, 0x1, -R2.reuse ;  /* 0x000000017171b824 */ /* 0x100fe400078e0a02 */
[C---:B------:R-:W-:Y:S02]  /*42f0*/  IMAD R111, R2.reuse, R6, R111 ;  /* 0x00000006026f7224 */ /* 0x040fe400078e026f */
[----:B------:R-:W-:Y:S01]  /*4300*/  IMAD.MOV R6, RZ, RZ, -R5 ;  /* 0x000000ffff067224 */ /* 0x000fe200078e0a05 */
[C---:B------:R-:W-:Y:S01]  /*4310*/  ISETP.GT.U32.AND P3, PT, R2.reuse, R113, PT ;  /* 0x000000710200720c */ /* 0x040fe20003f64070 */
[----:B------:R-:W-:Y:S01]  /*4320*/  @!P6 IMAD.MOV R119, RZ, RZ, -R119 ;  /* 0x000000ffff77e224 */ /* 0x000fe200078e0a77 */
[----:B------:R-:W-:Y:S01]  /*4330*/  ISETP.GT.U32.AND P6, PT, R2, R111, PT ;  /* 0x0000006f0200720c */ /* 0x000fe20003fc4070 */
[----:B------:R-:W-:Y:S01]  /*4340*/  @!P5 IMAD.IADD R9, R9, 0x1, -R2 ;  /* 0x000000010909d824 */ /* 0x000fe200078e0a02 */
[----:B------:R-:W-:Y:S01]  /*4350*/  ISETP.GE.AND P5, PT, R8, RZ, PT ;  /* 0x000000ff0800720c */ /* 0x000fe20003fa6270 */
[----:B------:R-:W-:Y:S01]  /*4360*/  IMAD R109, R2, R6, R109 ;  /* 0x00000006026d7224 */ /* 0x000fe200078e026d */
[----:B------:R-:W-:Y:S01]  /*4370*/  LOP3.LUT R6, R4, 0xb2, RZ, 0xfc, !PT ;  /* 0x000000b204067812 */ /* 0x000fe200078efcff */
[----:B------:R-:W-:Y:S01]  /*4380*/  IMAD.HI.U32 R5, R0, R7, RZ ;  /* 0x0000000700057227 */ /* 0x000fe200078e00ff */
[----:B------:R-:W-:-:S02]  /*4390*/  ISETP.GT.U32.AND P0, PT, R2, R9, PT ;  /* 0x000000090200720c */ /* 0x000fc40003f04070 */
[----:B------:R-:W-:Y:S01]  /*43a0*/  IABS R107, R6 ;  /* 0x00000006006b7213 */ /* 0x000fe20000000000 */
[----:B------:R-:W-:Y:S01]  /*43b0*/  IMAD.MOV R5, RZ, RZ, -R5 ;  /* 0x000000ffff057224 */ /* 0x000fe200078e0a05 */
[----:B------:R-:W-:Y:S01]  /*43c0*/  LOP3.LUT R8, R4, 0xb6, RZ, 0xfc, !PT ;  /* 0x000000b604087812 */ /* 0x000fe200078efcff */
[--C-:B------:R-:W-:Y:S01]  /*43d0*/  @!P3 IMAD.IADD R113, R113, 0x1, -R2.reuse ;  /* 0x000000017171b824 */ /* 0x100fe200078e0a02 */
[C---:B------:R-:W-:Y:S01]  /*43e0*/  ISETP.GT.U32.AND P3, PT, R2.reuse, R109, PT ;  /* 0x0000006d0200720c */ /* 0x040fe20003f64070 */
[----:B------:R-:W-:Y:S01]  /*43f0*/  @!P6 IMAD.IADD R111, R111, 0x1, -R2 ;  /* 0x000000016f6fe824 */ /* 0x000fe200078e0a02 */
[----:B------:R-:W-:Y:S01]  /*4400*/  IABS R103, R8 ;  /* 0x0000000800677213 */ /* 0x000fe20000000000 */
[----:B------:R-:W-:Y:S02]  /*4410*/  IMAD R7, R2, R5, R7 ;  /* 0x0000000502077224 */ /* 0x000fe400078e0207 */
[----:B------:R-:W-:Y:S01]  /*4420*/  IMAD.HI.U32 R5, R0, R107, RZ ;  /* 0x0000006b00057227 */ /* 0x000fe200078e00ff */
[----:B------:R-:W-:-:S03]  /*4430*/  ISETP.GT.U32.AND P6, PT, R2, R111, PT ;  /* 0x0000006f0200720c */ /* 0x000fc60003fc4070 */
[--C-:B------:R-:W-:Y:S01]  /*4440*/  @!P0 IMAD.IADD R9, R9, 0x1, -R2.reuse ;  /* 0x0000000109098824 */ /* 0x100fe200078e0a02 */
[----:B------:R-:W-:Y:S01]  /*4450*/  ISETP.GE.AND P0, PT, R14, RZ, PT ;  /* 0x000000ff0e00720c */ /* 0x000fe20003f06270 */
[----:B------:R-:W-:Y:S01]  /*4460*/  IMAD.MOV R5, RZ, RZ, -R5 ;  /* 0x000000ffff057224 */ /* 0x000fe200078e0a05 */
[----:B------:R-:W-:Y:S01]  /*4470*/  LOP3.LUT R14, R4, 0xc0, RZ, 0xfc, !PT ;  /* 0x000000c0040e7812 */ /* 0x000fe200078efcff */
[----:B------:R-:W-:Y:S01]  /*4480*/  @!P2 IMAD.MOV R9, RZ, RZ, -R9 ;  /* 0x000000ffff09a224 */ /* 0x000fe200078e0a09 */
[----:B------:R-:W-:Y:S01]  /*4490*/  ISETP.GE.AND P2, PT, R6, RZ, PT ;  /* 0x000000ff0600720c */ /* 0x000fe20003f46270 */
[--C-:B------:R-:W-:Y:S01]  /*44a0*/  @!P3 IMAD.IADD R109, R109, 0x1, -R2.reuse ;  /* 0x000000016d6db824 */ /* 0x100fe200078e0a02 */
[----:B------:R-:W-:Y:S01]  /*44b0*/  LOP3.LUT R6, R4, 0xb4, RZ, 0xfc, !PT ;  /* 0x000000b404067812 */ /* 0x000fe200078efcff */
[----:B------:R-:W-:Y:S01]  /*44c0*/  @!P1 IMAD.MOV R115, RZ, RZ, -R115 ;  /* 0x000000ffff739224 */ /* 0x000fe200078e0a73 */
[----:B------:R-:W-:Y:S01]  /*44d0*/  ISETP.GE.AND P1, PT, R12, RZ, PT ;  /* 0x000000ff0c00720c */ /* 0x000fe20003f26270 */
[C---:B------:R-:W-:Y:S01]  /*44e0*/  IMAD R107, R2.reuse, R5, R107 ;  /* 0x00000005026b7224 */ /* 0x040fe200078e026b */
[----:B------:R-:W-:Y:S01]  /*44f0*/  IABS R105, R6 ;  /* 0x0000000600697213 */ /* 0x000fe20000000000 */
[----:B------:R-:W-:Y:S01]  /*4500*/  @!P6 IMAD.IADD R111, R111, 0x1, -R2 ;  /* 0x000000016f6fe824 */ /* 0x000fe200078e0a02 */
        /* <DEDUP_REMOVED lines=8> */
[----:B------:R-:W-:Y:S01]  /*4590*/  @!P4 IMAD.MOV R117, RZ, RZ, -R117 ;  /* 0x000000ffff75c224 */ /* 0x000fe200078e0a75 */
[----:B------:R-:W-:Y:S01]  /*45a0*/  ISETP.GE.AND P4, PT, R10, RZ, PT ;  /* 0x000000ff0a00720c */ /* 0x000fe20003f86270 */
[----:B------:R-:W-:Y:S01]  /*45b0*/  IMAD R105, R2, R6, R105 ;  /* 0x0000000602697224 */ /* 0x000fe200078e0269 */
[----:B------:R-:W-:Y:S01]  /*45c0*/  LOP3.LUT R10, R4, 0xb8, RZ, 0xfc, !PT ;  /* 0x000000b8040a7812 */ /* 0x000fe200078efcff */
[----:B------:R-:W-:Y:S01]  /*45d0*/  @!P3 IMAD.IADD R109, R109, 0x1, -R2 ;  /* 0x000000016d6db824 */ /* 0x000fe200078e0a02 */
[----:B------:R-:W-:Y:S01]  /*45e0*/  ISETP.GE.AND P3, PT, R8, RZ, PT ;  /* 0x000000ff0800720c */ /* 0x000fe20003f66270 */
[----:B------:R-:W-:Y:S01]  /*45f0*/  IMAD.HI.U32 R5, R0, R103, RZ ;  /* 0x0000006700057227 */ /* 0x000fe200078e00ff */
[----:B------:R-:W-:-:S02]  /*4600*/  LOP3.LUT R8, R4, 0xba, RZ, 0xfc, !PT ;  /* 0x000000ba04087812 */ /* 0x000fc400078efcff */
[----:B------:R-:W-:Y:S01]  /*4610*/  IABS R53, R10 ;  /* 0x0000000a00357213 */ /* 0x000fe20000000000 */
[----:B------:R-:W-:Y:S01]  /*4620*/  @!P1 IMAD.MOV R109, RZ, RZ, -R109 ;  /* 0x000000ffff6d9224 */ /* 0x000fe200078e0a6d */
[C---:B------:R-:W-:Y:S01]  /*4630*/  ISETP.GT.U32.AND P1, PT, R2.reuse, R105, PT ;  /* 0x000000690200720c */ /* 0x040fe20003f24070 */
[----:B------:R-:W-:Y:S01]  /*4640*/  @!P5 IMAD.IADD R7, R7, 0x1, -R2 ;  /* 0x000000010707d824 */ /* 0x000fe200078e0a02 */
[----:B------:R-:W-:Y:S01]  /*4650*/  IABS R101, R8 ;  /* 0x0000000800657213 */ /* 0x000fe20000000000 */
[----:B------:R-:W-:Y:S01]  /*4660*/  @!P4 IMAD.MOV R111, RZ, RZ, -R111 ;  /* 0x000000ffff6fc224 */ /* 0x000fe200078e0a6f */
[C---:B------:R-:W-:Y:S01]  /*4670*/  ISETP.GT.U32.AND P4, PT, R2.reuse, R107, PT ;  /* 0x0000006b0200720c */ /* 0x040fe20003f84070 */
[----:B------:R-:W-:Y:S01]  /*4680*/  IMAD.MOV R5, RZ, RZ, -R5 ;  /* 0x000000ffff057224 */ /* 0x000fe200078e0a05 */
[----:B------:R-:W-:Y:S01]  /*4690*/  ISETP.GT.U32.AND P5, PT, R2, R7, PT ;  /* 0x000000070200720c */ /* 0x000fe20003fa4070 */
[----:B------:R-:W-:Y:S01]  /*46a0*/  IMAD.HI.U32 R6, R0, R101, RZ ;  /* 0x0000006500067227 */ /* 0x000fe200078e00ff */
[----:B------:R-:W-:-:S03]  /*46b0*/  IABS R97, R12 ;  /* 0x0000000c00617213 */ /* 0x000fc60000000000 */
[----:B------:R-:W-:Y:S02]  /*46c0*/  IMAD.MOV R6, RZ, RZ, -R6 ;  /* 0x000000ffff067224 */ /* 0x000fe400078e0a06 */
[--C-:B------:R-:W-:Y:S02]  /*46d0*/  @!P1 IMAD.IADD R105, R105, 0x1, -R2.reuse ;  /* 0x0000000169699824 */ /* 0x100fe400078e0a02 */
[C---:B------:R-:W-:Y:S02]  /*46e0*/  IMAD R101, R2.reuse, R6, R101 ;  /* 0x0000000602657224 */ /* 0x040fe400078e0265 */
[--C-:B------:R-:W-:Y:S01]  /*46f0*/  @!P4 IMAD.IADD R107, R107, 0x1, -R2.reuse ;  /* 0x000000016b6bc824 */ /* 0x100fe200078e0a02 */
[----:B------:R-:W-:Y:S01]  /*4700*/  ISETP.GT.U32.AND P1, PT, R2, R105, PT ;  /* 0x000000690200720c */ /* 0x000fe20003f24070 */
[----:B------:R-:W-:Y:S01]  /*4710*/  @!P5 IMAD.IADD R7, R7, 0x1, -R2 ;  /* 0x000000010707d824 */ /* 0x000fe200078e0a02 */
[----:B------:R-:W-:Y:S01]  /*4720*/  ISETP.GE.AND P5, PT, R10, RZ, PT ;  /* 0x000000ff0a00720c */ /* 0x000fe20003fa6270 */
[----:B------:R-:W-:Y:S01]  /*4730*/  IMAD R103, R2, R5, R103 ;  /* 0x0000000502677224 */ /* 0x000fe200078e0267 */
[----:B------:R-:W-:Y:S01]  /*4740*/  LOP3.LUT R10, R4, 0xbc, RZ, 0xfc, !PT ;  /* 0x000000bc040a7812 */ /* 0x000fe200078efcff */
[----:B------:R-:W-:Y:S01]  /*4750*/  @!P0 IMAD.MOV R7, RZ, RZ, -R7 ;  /* 0x000000ffff078224 */ /* 0x000fe200078e0a07 */
[----:B------:R-:W-:Y:S01]  /*4760*/  ISETP.GT.U32.AND P4, PT, R2, R107, PT ;  /* 0x0000006b0200720c */ /* 0x000fe20003f84070 */
[----:B------:R-:W-:Y:S01]  /*4770*/  IMAD.HI.U32 R5, R0, R53, RZ ;  /* 0x0000003500057227 */ /* 0x000fe200078e00ff */
[----:B------:R-:W-:-:S02]  /*4780*/  IABS R99, R10 ;  /* 0x0000000a00637213 */ /* 0x000fc40000000000 */
[C---:B------:R-:W-:Y:S01]  /*4790*/  ISETP.GT.U32.AND P0, PT, R2.reuse, R103, PT ;  /* 0x000000670200720c */ /* 0x040fe20003f04070 */
[----:B------:R-:W-:Y:S02]  /*47a0*/  IMAD.MOV R5, RZ, RZ, -R5 ;  /* 0x000000ffff057224 */ /* 0x000fe400078e0a05 */
[----:B------:R-:W-:Y:S01]  /*47b0*/  @!P1 IMAD.IADD R105, R105, 0x1, -R2 ;  /* 0x0000000169699824 */ /* 0x000fe200078e0a02 */
[----:B------:R-:W-:Y:S01]  /*47c0*/  ISETP.GT.U32.AND P1, PT, R2, R101, PT ;  /* 0x000000650200720c */ /* 0x000fe20003f24070 */
[----:B------:R-:W-:-:S04]  /*47d0*/  IMAD.HI.U32 R6, R0, R99, RZ ;  /* 0x0000006300067227 */ /* 0x000fc800078e00ff */
[C---:B------:R-:W-:Y:S02]  /*47e0*/  IMAD R5, R2.reuse, R5, R53 ;  /* 0x0000000502057224 */ /* 0x040fe400078e0235 */
[----:B------:R-:W-:Y:S02]  /*47f0*/  IMAD.MOV R6, RZ, RZ, -R6 ;  /* 0x000000ffff067224 */ /* 0x000fe400078e0a06 */
[--C-:B------:R-:W-:Y:S01]  /*4800*/  @!P4 IMAD.IADD R107, R107, 0x1, -R2.reuse ;  /* 0x000000016b6bc824 */ /* 0x100fe200078e0a02 */
[C---:B------:R-:W-:Y:S01]  /*4810*/  ISETP.GT.U32.AND P4, PT, R2.reuse, R5, PT ;  /* 0x000000050200720c */ /* 0x040fe20003f84070 */
[----:B------:R-:W-:Y:S02]  /*4820*/  IMAD R99, R2, R6, R99 ;  /* 0x0000000602637224 */ /* 0x000fe400078e0263 */
[--C-:B------:R-:W-:Y:S02]  /*4830*/  @!P1 IMAD.IADD R101, R101, 0x1, -R2.reuse ;  /* 0x0000000165659824 */ /* 0x100fe400078e0a02 */
[----:B------:R-:W-:-:S02]  /*4840*/  @!P0 IMAD.IADD R103, R103, 0x1, -R2 ;  /* 0x0000000167678824 */ /* 0x000fc400078e0a02 */
[----:B------:R-:W-:Y:S01]  /*4850*/  IMAD.HI.U32 R6, R0, R97, RZ ;  /* 0x0000006100067227 */ /* 0x000fe200078e00ff */
[C---:B------:R-:W-:Y:S02]  /*4860*/  ISETP.GT.U32.AND P1, PT, R2.reuse, R101, PT ;  /* 0x000000650200720c */ /* 0x040fe40003f24070 */
[----:B------:R-:W-:Y:S01]  /*4870*/  ISETP.GT.U32.AND P0, PT, R2, R103, PT ;  /* 0x000000670200720c */ /* 0x000fe20003f04070 */
[----:B------:R-:W-:Y:S02]  /*4880*/  IMAD.MOV R6, RZ, RZ, -R6 ;  /* 0x000000ffff067224 */ /* 0x000fe400078e0a06 */
[----:B------:R-:W-:Y:S01]  /*4890*/  @!P2 IMAD.MOV R107, RZ, RZ, -R107 ;  /* 0x000000ffff6ba224 */ /* 0x000fe200078e0a6b */
[----:B------:R-:W-:Y:S01]  /*48a0*/  ISETP.GE.AND P2, PT, R8, RZ, PT ;  /* 0x000000ff0800720c */ /* 0x000fe20003f46270 */
[----:B------:R-:W-:Y:S02]  /*48b0*/  IMAD R97, R2, R6, R97 ;  /* 0x0000000602617224 */ /* 0x000fe400078e0261 */
[----:B------:R-:W-:-:S04]  /*48c0*/  IMAD.HI.U32 R8, R0, R95, RZ ;  /* 0x0000005f00087227 */ /* 0x000fc800078e00ff */
[--C-:B------:R-:W-:Y:S01]  /*48d0*/  @!P1 IMAD.IADD R101, R101, 0x1, -R2.reuse ;  /* 0x0000000165659824 */ /* 0x100fe200078e0a02 */
[C---:B------:R-:W-:Y:S01]  /*48e0*/  ISETP.GT.U32.AND P1, PT, R2.reuse, R97, PT ;  /* 0x000000610200720c */ /* 0x040fe20003f24070 */
[----:B------:R-:W-:Y:S02]  /*48f0*/  @!P4 IMAD.IADD R5, R5, 0x1, -R2 ;  /* 0x000000010505c824 */ /* 0x000fe400078e0a02 */
[----:B------:R-:W-:Y:S02]  /*4900*/  IMAD.MOV R8, RZ, RZ, -R8 ;  /* 0x000000ffff087224 */ /* 0x000fe400078e0a08 */
[--C-:B------:R-:W-:Y:S01]  /*4910*/  @!P0 IMAD.IADD R103, R103, 0x1, -R2.reuse ;  /* 0x0000000167678824 */ /* 0x100fe200078e0a02 */
[C---:B------:R-:W-:Y:S01]  /*4920*/  ISETP.GT.U32.AND P4, PT, R2.reuse, R5, PT ;  /* 0x000000050200720c */ /* 0x040fe20003f84070 */
[C---:B------:R-:W-:Y:S01]  /*4930*/  IMAD R95, R2.reuse, R8, R95 ;  /* 0x00000008025f7224 */ /* 0x040fe200078e025f */
[----:B------:R-:W-:Y:S01]  /*4940*/  ISETP.GT.U32.AND P0, PT, R2, R99, PT ;  /* 0x000000630200720c */ /* 0x000fe20003f04070 */
[----:B------:R-:W-:Y:S01]  /*4950*/  @!P6 IMAD.MOV R105, RZ, RZ, -R105 ;  /* 0x000000ffff69e224 */ /* 0x000fe200078e0a69 */
[----:B------:R-:W-:Y:S01]  /*4960*/  ISETP.GE.AND P6, PT, R10, RZ, PT ;  /* 0x000000ff0a00720c */ /* 0x000fe20003fc6270 */
[----:B------:R-:W-:Y:S01]  /*4970*/  @!P3 IMAD.MOV R103, RZ, RZ, -R103 ;  /* 0x000000ffff67b224 */ /* 0x000fe200078e0a67 */
[----:B------:R-:W-:Y:S01]  /*4980*/  LOP3.LUT R10, R4, 0xc2, RZ, 0xfc, !PT ;  /* 0x000000c2040a7812 */ /* 0x000fe200078efcff */
[----:B------:R-:W-:Y:S01]  /*4990*/  @!P1 IMAD.IADD R97, R97, 0x1, -R2 ;  /* 0x0000000161619824 */ /* 0x000fe200078e0a02 */
[----:B------:R-:W-:Y:S01]  /*49a0*/  ISETP.GT.U32.AND P3, PT, R2, R95, PT ;  /* 0x0000005f0200720c */ /* 0x000fe20003f64070 */
[----:B------:R-:W-:Y:S01]  /*49b0*/  @!P2 IMAD.MOV R101, RZ, RZ, -R101 ;  /* 0x000000ffff65a224 */ /* 0x000fe200078e0a65 */
[----:B------:R-:W-:-:S02]  /*49c0*/  IABS R93, R10 ;  /* 0x0000000a005d7213 */ /* 0x000fc40000000000 */
[----:B------:R-:W-:Y:S01]  /*49d0*/  ISETP.GT.U32.AND P1, PT, R2, R97, PT ;  /* 0x000000610200720c */ /* 0x000fe20003f24070 */
[--C-:B------:R-:W-:Y:S01]  /*49e0*/  @!P4 IMAD.IADD R5, R5, 0x1, -R2.reuse ;  /* 0x000000010505c824 */ /* 0x100fe200078e0a02 */
[----:B------:R-:W-:Y:S01]  /*49f0*/  ISETP.GE.AND P4, PT, R12, RZ, PT ;  /* 0x000000ff0c00720c */ /* 0x000fe20003f86270 */
[----:B------:R-:W-:Y:S01]  /*4a00*/  IMAD.HI.U32 R6, R0, R93, RZ ;  /* 0x0000005d00067227 */ /* 0x000fe200078e00ff */
[----:B------:R-:W-:Y:S02]  /*4a10*/  LOP3.LUT R12, R4, 0xc4, RZ, 0xfc, !PT ;  /* 0x000000c4040c7812 */ /* 0x000fe400078efcff */
[----:B------:R-:W-:Y:S01]  /*4a20*/  ISETP.GE.AND P2, PT, R10, RZ, PT ;  /* 0x000000ff0a00720c */ /* 0x000fe20003f46270 */
[----:B------:R-:W-:Y:S01]  /*4a30*/  @!P0 IMAD.IADD R99, R99, 0x1, -R2 ;  /* 0x0000000163638824 */ /* 0x000fe200078e0a02 */
[----:B------:R-:W-:Y:S01]  /*4a40*/  IABS R91, R12 ;  /* 0x0000000c005b7213 */ /* 0x000fe20000000000 */
[----:B------:R-:W-:Y:S01]  /*4a50*/  IMAD.MOV R6, RZ, RZ, -R6 ;  /* 0x000000ffff067224 */ /* 0x000fe200078e0a06 */
[----:B------:R-:W-:Y:S01]  /*4a60*/  LOP3.LUT R10, R4, 0xc6, RZ, 0xfc, !PT ;  /* 0x000000c6040a7812 */ /* 0x000fe200078efcff */
[----:B------:R-:W-:Y:S01]  /*4a70*/  @!P3 IMAD.IADD R95, R95, 0x1, -R2 ;  /* 0x000000015f5fb824 */ /* 0x000fe200078e0a02 */
[C---:B------:R-:W-:Y:S01]  /*4a80*/  ISETP.GT.U32.AND P0, PT, R2.reuse, R99, PT ;  /* 0x000000630200720c */ /* 0x040fe20003f04070 */
[----:B------:R-:W-:Y:S01]  /*4a90*/  IMAD R93, R2, R6, R93 ;  /* 0x00000006025d7224 */ /* 0x000fe200078e025d */
[----:B------:R-:W-:Y:S01]  /*4aa0*/  IABS R89, R10 ;  /* 0x0000000a00597213 */ /* 0x000fe20000000000 */
[----:B------:R-:W-:Y:S01]  /*4ab0*/  IMAD.HI.U32 R8, R0, R91, RZ ;  /* 0x0000005b00087227 */ /* 0x000fe200078e00ff */
[----:B------:R-:W-:-:S03]  /*4ac0*/  ISETP.GT.U32.AND P3, PT, R2, R95, PT ;  /* 0x0000005f0200720c */ /* 0x000fc60003f64070 */
[----:B------:R-:W-:Y:S01]  /*4ad0*/  @!P1 IMAD.IADD R97, R97, 0x1, -R2 ;  /* 0x0000000161619824 */ /* 0x000fe200078e0a02 */
[----:B------:R-:W-:Y:S01]  /*4ae0*/  ISETP.GT.U32.AND P1, PT, R2, R93, PT ;  /* 0x0000005d0200720c */ /* 0x000fe20003f24070 */
[----:B------:R-:W-:Y:S02]  /*4af0*/  IMAD.MOV R8, RZ, RZ, -R8 ;  /* 0x000000ffff087224 */ /* 0x000fe400078e0a08 */
[----:B------:R-:W-:-:S04]  /*4b00*/  IMAD.HI.U32 R6, R0, R89, RZ ;  /* 0x0000005900067227 */ /* 0x000fc800078e00ff */
[----:B------:R-:W-:Y:S02]  /*4b10*/  IMAD R91, R2, R8, R91 ;  /* 0x00000008025b7224 */ /* 0x000fe400078e025b */
[----:B------:R-:W-:Y:S02]  /*4b20*/  IMAD.MOV R6, RZ, RZ, -R6 ;  /* 0x000000ffff067224 */ /* 0x000fe400078e0a06 */
[--C-:B------:R-:W-:Y:S01]  /*4b30*/  @!P0 IMAD.IADD R99, R99, 0x1, -R2.reuse ;  /* 0x0000000163638824 */ /* 0x100fe200078e0a02 */
[----:B------:R-:W-:Y:S01]  /*4b40*/  ISETP.GE.AND P0, PT, R12, RZ, PT ;  /* 0x000000ff0c00720c */ /* 0x000fe20003f06270 */
[--C-:B------:R-:W-:Y:S01]  /*4b50*/  @!P3 IMAD.IADD R95, R95, 0x1, -R2.reuse ;  /* 0x000000015f5fb824 */ /* 0x100fe200078e0a02 */
[C---:B------:R-:W-:Y:S01]  /*4b60*/  ISETP.GT.U32.AND P3, PT, R2.reuse, R91, PT ;  /* 0x0000005b0200720c */ /* 0x040fe20003f64070 */
[----:B------:R-:W-:Y:S01]  /*4b70*/  IMAD R89, R2, R6, R89 ;  /* 0x0000000602597224 */ /* 0x000fe200078e0259 */
[----:B------:R-:W-:Y:S01]  /*4b80*/  LOP3.LUT R12, R4, 0xc8, RZ, 0xfc, !PT ;  /* 0x000000c8040c7812 */ /* 0x000fe200078efcff */
[----:B------:R-:W-:-:S02]  /*4b90*/  @!P1 IMAD.IADD R93, R93, 0x1, -R2 ;  /* 0x000000015d5d9824 */ /* 0x000fc400078e0a02 */
[----:B------:R-:W-:Y:S01]  /*4ba0*/  @!P5 IMAD.MOV R5, RZ, RZ, -R5 ;  /* 0x000000ffff05d224 */ /* 0x000fe200078e0a05 */
[----:B------:R-:W-:Y:S01]  /*4bb0*/  ISETP.GT.U32.AND P1, PT, R2, R89, PT ;  /* 0x000000590200720c */ /* 0x000fe20003f24070 */
[----:B------:R-:W-:Y:S01]  /*4bc0*/  @!P6 IMAD.MOV R99, RZ, RZ, -R99 ;  /* 0x000000ffff63e224 */ /* 0x000fe200078e0a63 */
[----:B------:R-:W-:Y:S01]  /*4bd0*/  IABS R87, R12 ;  /* 0x0000000c00577213 */ /* 0x000fe20000000000 */
[----:B------:R-:W-:Y:S01]  /*4be0*/  @!P4 IMAD.MOV R97, RZ, RZ, -R97 ;  /* 0x000000ffff61c224 */ /* 0x000fe200078e0a61 */
[----:B------:R-:W-:Y:S02]  /*4bf0*/  ISETP.GE.AND P5, PT, R14, RZ, PT ;  /* 0x000000ff0e00720c */ /* 0x000fe40003fa6270 */
[----:B------:R-:W-:Y:S01]  /*4c00*/  LOP3.LUT R14, R4, 0xca, RZ, 0xfc, !PT ;  /* 0x000000ca040e7812 */ /* 0x000fe200078efcff */
[----:B------:R-:W-:Y:S01]  /*4c10*/  IMAD.HI.U32 R6, R0, R87, RZ ;  /* 0x0000005700067227 */ /* 0x000fe200078e00ff */
[----:B------:R-:W-:Y:S02]  /*4c20*/  ISETP.GT.U32.AND P6, PT, R2, R93, PT ;  /* 0x0000005d0200720c */ /* 0x000fe40003fc4070 */
[----:B------:R-:W-:Y:S01]  /*4c30*/  IABS R85, R14 ;  /* 0x0000000e00557213 */ /* 0x000fe20000000000 */
[----:B------:R-:W-:Y:S01]  /*4c40*/  @!P3 IMAD.IADD R91, R91, 0x1, -R2 ;  /* 0x000000015b5bb824 */ /* 0x000fe200078e0a02 */
[----:B------:R-:W-:Y:S01]  /*4c50*/  ISETP.GE.AND P3, PT, R10, RZ, PT ;  /* 0x000000ff0a00720c */ /* 0x000fe20003f66270 */
        /* <DEDUP_REMOVED lines=8> */
[----:B------:R-:W-:Y:S02]  /*4ce0*/  IMAD.MOV R6, RZ, RZ, -R6 ;  /* 0x000000ffff067224 */ /* 0x000fe400078e0a06 */
[----:B------:R-:W-:-:S04]  /*4cf0*/  IMAD.HI.U32 R8, R0, R85, RZ ;  /* 0x0000005500087227 */ /* 0x000fc800078e00ff */
[C---:B------:R-:W-:Y:S02]  /*4d00*/  IMAD R83, R2.reuse, R6, R83 ;  /* 0x0000000602537224 */ /* 0x040fe400078e0253 */
[----:B------:R-:W-:Y:S02]  /*4d10*/  IMAD.MOV R8, RZ, RZ, -R8 ;  /* 0x000000ffff087224 */ /* 0x000fe400078e0a08 */
[--C-:B------:R-:W-:Y:S01]  /*4d20*/  @!P1 IMAD.IADD R91, R91, 0x1, -R2.reuse ;  /* 0x000000015b5b9824 */ /* 0x100fe200078e0a02 */
[C---:B------:R-:W-:Y:S01]  /*4d30*/  ISETP.GT.U32.AND P1, PT, R2.reuse, R83, PT ;  /* 0x000000530200720c */ /* 0x040fe20003f24070 */
[C---:B------:R-:W-:Y:S02]  /*4d40*/  IMAD R85, R2.reuse, R8, R85 ;  /* 0x0000000802557224 */ /* 0x040fe400078e0255 */
[----:B------:R-:W-:Y:S01]  /*4d50*/  @!P6 IMAD.IADD R93, R93, 0x1, -R2 ;  /* 0x000000015d5de824 */ /* 0x000fe200078e0a02 */
[C---:B------:R-:W-:Y:S01]  /*4d60*/  ISETP.GT.U32.AND P6, PT, R2.reuse, R87, PT ;  /* 0x000000570200720c */ /* 0x040fe20003fc4070 */
[----:B------:R-:W-:Y:S01]  /*4d70*/  @!P5 IMAD.MOV R95, RZ, RZ, -R95 ;  /* 0x000000ffff5fd224 */ /* 0x000fe200078e0a5f */
[----:B------:R-:W-:Y:S01]  /*4d80*/  ISETP.GT.U32.AND P5, PT, R2, R85, PT ;  /* 0x000000550200720c */ /* 0x000fe20003fa4070 */
[----:B------:R-:W-:-:S04]  /*4d90*/  IMAD.HI.U32 R6, R0, R81, RZ ;  /* 0x0000005100067227 */ /* 0x000fc800078e00ff */
[----:B------:R-:W-:Y:S02]  /*4da0*/  IMAD.MOV R6, RZ, RZ, -R6 ;  /* 0x000000ffff067224 */ /* 0x000fe400078e0a06 */
[--C-:B------:R-:W-:Y:S02]  /*4db0*/  @!P1 IMAD.IADD R83, R83, 0x1, -R2.reuse ;  /* 0x0000000153539824 */ /* 0x100fe400078e0a02 */
[C---:B------:R-:W-:Y:S02]  /*4dc0*/  IMAD R81, R2.reuse, R6, R81 ;  /* 0x0000000602517224 */ /* 0x040fe400078e0251 */
[----:B------:R-:W-:Y:S01]  /*4dd0*/  @!P2 IMAD.MOV R93, RZ, RZ, -R93 ;  /* 0x000000ffff5da224 */ /* 0x000fe200078e0a5d */
[----:B------:R-:W-:Y:S01]  /*4de0*/  ISETP.GT.U32.AND P1, PT, R2, R83, PT ;  /* 0x000000530200720c */ /* 0x000fe20003f24070 */
[----:B------:R-:W-:Y:S01]  /*4df0*/  IMAD.HI.U32 R6, R0, R79, RZ ;  /* 0x0000004f00067227 */ /* 0x000fe200078e00ff */
[----:B------:R-:W-:Y:S02]  /*4e00*/  ISETP.GE.AND P2, PT, R12, RZ, PT ;  /* 0x000000ff0c00720c */ /* 0x000fe40003f46270 */
[----:B------:R-:W-:Y:S01]  /*4e10*/  LOP3.LUT R12, R4, 0xd2, RZ, 0xfc, !PT ;  /* 0x000000d2040c7812 */ /* 0x000fe200078efcff */
[--C-:B------:R-:W-:Y:S01]  /*4e20*/  @!P4 IMAD.IADD R89, R89, 0x1, -R2.reuse ;  /* 0x000000015959c824 */ /* 0x100fe200078e0a02 */
[----:B------:R-:W-:Y:S01]  /*4e30*/  ISETP.GE.AND P4, PT, R14, RZ, PT ;  /* 0x000000ff0e00720c */ /* 0x000fe20003f86270 */
[--C-:B------:R-:W-:Y:S01]  /*4e40*/  @!P6 IMAD.IADD R87, R87, 0x1, -R2.reuse ;  /* 0x000000015757e824 */ /* 0x100fe200078e0a02 */
[----:B------:R-:W-:Y:S01]  /*4e50*/  IABS R77, R12 ;  /* 0x0000000c004d7213 */ /* 0x000fe20000000000 */
[----:B------:R-:W-:Y:S01]  /*4e60*/  @!P5 IMAD.IADD R85, R85, 0x1, -R2 ;  /* 0x000000015555d824 */ /* 0x000fe200078e0a02 */
[----:B------:R-:W-:Y:S01]  /*4e70*/  LOP3.LUT R14, R4, 0xd4, RZ, 0xfc, !PT ;  /* 0x000000d4040e7812 */ /* 0x000fe200078efcff */
[----:B------:R-:W-:Y:S01]  /*4e80*/  IMAD.MOV R8, RZ, RZ, -R6 ;  /* 0x000000ffff087224 */ /* 0x000fe200078e0a06 */
[C---:B------:R-:W-:Y:S01]  /*4e90*/  ISETP.GT.U32.AND P5, PT, R2.reuse, R87, PT ;  /* 0x000000570200720c */ /* 0x040fe20003fa4070 */
[----:B------:R-:W-:Y:S01]  /*4ea0*/  @!P0 IMAD.MOV R91, RZ, RZ, -R91 ;  /* 0x000000ffff5b8224 */ /* 0x000fe200078e0a5b */
[C---:B------:R-:W-:Y:S01]  /*4eb0*/  ISETP.GT.U32.AND P0, PT, R2.reuse, R85, PT ;  /* 0x000000550200720c */ /* 0x040fe20003f04070 */
[----:B------:R-:W-:Y:S01]  /*4ec0*/  @!P3 IMAD.MOV R89, RZ, RZ, -R89 ;  /* 0x000000ffff59b224 */ /* 0x000fe200078e0a59 */
[C---:B------:R-:W-:Y:S01]  /*4ed0*/  ISETP.GT.U32.AND P3, PT, R2.reuse, R81, PT ;  /* 0x000000510200720c */ /* 0x040fe20003f64070 */
[----:B------:R-:W-:Y:S01]  /*4ee0*/  IMAD R79, R2, R8, R79 ;  /* 0x00000008024f7224 */ /* 0x000fe200078e024f */
[----:B------:R-:W-:Y:S01]  /*4ef0*/  IABS R75, R14 ;  /* 0x0000000e004b7213 */ /* 0x000fe20000000000 */
[----:B------:R-:W-:Y:S01]  /*4f00*/  IMAD.HI.U32 R6, R0, R77, RZ ;  /* 0x0000004d00067227 */ /* 0x000fe200078e00ff */
[----:B------:R-:W-:-:S02]  /*4f10*/  ISETP.GE.AND P6, PT, R16, RZ, PT ;  /* 0x000000ff1000720c */ /* 0x000fc40003fc6270 */
[----:B------:R-:W-:Y:S01]  /*4f20*/  LOP3.LUT R16, R4, 0xda, RZ, 0xfc, !PT ;  /* 0x000000da04107812 */ /* 0x000fe200078efcff */
[----:B------:R-:W-:Y:S01]  /*4f30*/  @!P1 IMAD.IADD R83, R83, 0x1, -R2 ;  /* 0x0000000153539824 */ /* 0x000fe200078e0a02 */
[----:B------:R-:W-:Y:S01]  /*4f40*/  ISETP.GT.U32.AND P1, PT, R2, R79, PT ;  /* 0x0000004f0200720c */ /* 0x000fe20003f24070 */
[----:B------:R-:W-:Y:S01]  /*4f50*/  IMAD.MOV R6, RZ, RZ, -R6 ;  /* 0x000000ffff067224 */ /* 0x000fe200078e0a06 */
[----:B------:R-:W-:Y:S01]  /*4f60*/  IABS R53, R16 ;  /* 0x0000001000357213 */ /* 0x000fe20000000000 */
[--C-:B------:R-:W-:Y:S01]  /*4f70*/  @!P5 IMAD.IADD R87, R87, 0x1, -R2.reuse ;  /* 0x000000015757d824 */ /* 0x100fe200078e0a02 */
[----:B------:R-:W-:Y:S01]  /*4f80*/  ISETP.GE.AND P5, PT, R18, RZ, PT ;  /* 0x000000ff1200720c */ /* 0x000fe20003fa6270 */
[--C-:B------:R-:W-:Y:S01]  /*4f90*/  @!P0 IMAD.IADD R85, R85, 0x1, -R2.reuse ;  /* 0x0000000155558824 */ /* 0x100fe200078e0a02 */
[----:B------:R-:W-:Y:S01]  /*4fa0*/  ISETP.GE.AND P0, PT, R10, RZ, PT ;  /* 0x000000ff0a00720c */ /* 0x000fe20003f06270 */
[----:B------:R-:W-:Y:S01]  /*4fb0*/  @!P3 IMAD.IADD R81, R81, 0x1, -R2 ;  /* 0x000000015151b824 */ /* 0x000fe200078e0a02 */
[----:B------:R-:W-:Y:S01]  /*4fc0*/  ISETP.GE.AND P3, PT, R12, RZ, PT ;  /* 0x000000ff0c00720c */ /* 0x000fe20003f66270 */
[----:B------:R-:W-:Y:S01]  /*4fd0*/  IMAD R77, R2, R6, R77 ;  /* 0x00000006024d7224 */ /* 0x000fe200078e024d */
[----:B------:R-:W-:Y:S01]  /*4fe0*/  LOP3.LUT R10, R4, 0xd6, RZ, 0xfc, !PT ;  /* 0x000000d6040a7812 */ /* 0x000fe200078efcff */
[----:B------:R-:W-:Y:S01]  /*4ff0*/  @!P2 IMAD.MOV R87, RZ, RZ, -R87 ;  /* 0x000000ffff57a224 */ /* 0x000fe200078e0a57 */
[C---:B------:R-:W-:Y:S01]  /*5000*/  ISETP.GT.U32.AND P2, PT, R2.reuse, R81, PT ;  /* 0x000000510200720c */ /* 0x040fe20003f44070 */
[----:B------:R-:W-:Y:S01]  /*5010*/  @!P4 IMAD.MOV R85, RZ, RZ, -R85 ;  /* 0x000000ffff55c224 */ /* 0x000fe200078e0a55 */
[----:B------:R-:W-:Y:S01]  /*5020*/  ISETP.GT.U32.AND P4, PT, R2, R77, PT ;  /* 0x0000004d0200720c */ /* 0x000fe20003f84070 */
[----:B------:R-:W-:Y:S01]  /*5030*/  IMAD.HI.U32 R6, R0, R75, RZ ;  /* 0x0000004b00067227 */ /* 0x000fe200078e00ff */
[----:B------:R-:W-:-:S02]  /*5040*/  LOP3.LUT R12, R4, 0xd8, RZ, 0xfc, !PT ;  /* 0x000000d8040c7812 */ /* 0x000fc400078efcff */
[----:B------:R-:W-:Y:S01]  /*5050*/  IABS R73, R10 ;  /* 0x0000000a00497213 */ /* 0x000fe20000000000 */
[----:B------:R-:W-:Y:S01]  /*5060*/  @!P1 IMAD.IADD R79, R79, 0x1, -R2 ;  /* 0x000000014f4f9824 */ /* 0x000fe200078e0a02 */
[----:B------:R-:W-:Y:S01]  /*5070*/  IABS R71, R12 ;  /* 0x0000000c00477213 */ /* 0x000fe20000000000 */
[----:B------:R-:W-:Y:S01]  /*5080*/  IMAD.MOV R6, RZ, RZ, -R6 ;  /* 0x000000ffff067224 */ /* 0x000fe200078e0a06 */
[----:B------:R-:W-:Y:S01]  /*5090*/  LOP3.LUT R18, R4, 0xf8, RZ, 0xfc, !PT ;  /* 0x000000f804127812 */ /* 0x000fe200078efcff */
[----:B------:R-:W-:Y:S01]  /*50a0*/  @!P6 IMAD.MOV R83, RZ, RZ, -R83 ;  /* 0x000000ffff53e224 */ /* 0x000fe200078e0a53 */
[C---:B------:R-:W-:Y:S01]  /*50b0*/  ISETP.GT.U32.AND P1, PT, R2.reuse, R79, PT ;  /* 0x0000004f0200720c */ /* 0x040fe20003f24070 */
[----:B------:R-:W-:Y:S01]  /*50c0*/  IMAD R75, R2, R6, R75 ;  /* 0x00000006024b7224 */ /* 0x000fe200078e024b */
[----:B------:R-:W-:Y:S01]  /*50d0*/  ISETP.GE.AND P6, PT, R14, RZ, PT ;  /* 0x000000ff0e00720c */ /* 0x000fe20003fc6270 */
[--C-:B------:R-:W-:Y:S01]  /*50e0*/  @!P2 IMAD.IADD R81, R81, 0x1, -R2.reuse ;  /* 0x000000015151a824 */ /* 0x100fe200078e0a02 */
[----:B------:R-:W-:Y:S01]  /*50f0*/  LOP3.LUT R14, R4, 0xdc, RZ, 0xfc, !PT ;  /* 0x000000dc040e7812 */ /* 0x000fe200078efcff */
[----:B------:R-:W-:Y:S01]  /*5100*/  @!P4 IMAD.IADD R77, R77, 0x1, -R2 ;  /* 0x000000014d4dc824 */ /* 0x000fe200078e0a02 */
[----:B------:R-:W-:Y:S01]  /*5110*/  ISETP.GT.U32.AND P2, PT, R2, R75, PT ;  /* 0x0000004b0200720c */ /* 0x000fe20003f44070 */
[----:B------:R-:W-:Y:S01]  /*5120*/  IMAD.HI.U32 R6, R0, R73, RZ ;  /* 0x0000004900067227 */ /* 0x000fe200078e00ff */
[----:B------:R-:W-:-:S02]  /*5130*/  IABS R69, R14 ;  /* 0x0000000e00457213 */ /* 0x000fc40000000000 */
[----:B------:R-:W-:Y:S01]  /*5140*/  ISETP.GT.U32.AND P4, PT, R2, R77, PT ;  /* 0x0000004d0200720c */ /* 0x000fe20003f84070 */
[----:B------:R-:W-:-:S04]  /*5150*/  IMAD.HI.U32 R8, R0, R71, RZ ;  /* 0x0000004700087227 */ /* 0x000fc800078e00ff */
[----:B------:R-:W-:Y:S01]  /*5160*/  @!P1 IMAD.IADD R79, R79, 0x1, -R2 ;  /* 0x000000014f4f9824 */ /* 0x000fe200078e0a02 */
[----:B------:R-:W-:Y:S01]  /*5170*/  ISETP.GE.AND P1, PT, R10, RZ, PT ;  /* 0x000000ff0a00720c */ /* 0x000fe20003f26270 */
[----:B------:R-:W-:Y:S02]  /*5180*/  IMAD.MOV R10, RZ, RZ, -R6 ;  /* 0x000000ffff0a7224 */ /* 0x000fe400078e0a06 */
        /* <DEDUP_REMOVED lines=8> */
[----:B------:R-:W-:Y:S01]  /*5210*/  @!P5 IMAD.MOV R81, RZ, RZ, -R81 ;  /* 0x000000ffff51d224 */ /* 0x000fe200078e0a51 */
[C---:B------:R-:W-:Y:S01]  /*5220*/  ISETP.GT.U32.AND P5, PT, R2.reuse, R75, PT ;  /* 0x0000004b0200720c */ /* 0x040fe20003fa4070 */
[----:B------:R-:W-:Y:S01]  /*5230*/  @!P4 IMAD.IADD R77, R77, 0x1, -R2 ;  /* 0x000000014d4dc824 */ /* 0x000fe200078e0a02 */
[C---:B------:R-:W-:Y:S01]  /*5240*/  ISETP.GT.U32.AND P4, PT, R2.reuse, R71, PT ;  /* 0x000000470200720c */ /* 0x040fe20003f84070 */
[----:B------:R-:W-:Y:S01]  /*5250*/  IMAD R73, R2, R10, R73 ;  /* 0x0000000a02497224 */ /* 0x000fe200078e0249 */
[----:B------:R-:W-:Y:S01]  /*5260*/  LOP3.LUT R10, R4, 0xe0, RZ, 0xfc, !PT ;  /* 0x000000e0040a7812 */ /* 0x000fe200078efcff */
[----:B------:R-:W-:Y:S01]  /*5270*/  @!P3 IMAD.MOV R77, RZ, RZ, -R77 ;  /* 0x000000ffff4db224 */ /* 0x000fe200078e0a4d */
[----:B------:R-:W-:Y:S01]  /*5280*/  ISETP.GT.U32.AND P3, PT, R2, R70, PT ;  /* 0x000000460200720c */ /* 0x000fe20003f64070 */
[----:B------:R-:W-:Y:S01]  /*5290*/  IMAD.HI.U32 R6, R0, R69, RZ ;  /* 0x0000004500067227 */ /* 0x000fe200078e00ff */
[----:B------:R-:W-:-:S02]  /*52a0*/  ISETP.GT.U32.AND P2, PT, R2, R73, PT ;  /* 0x000000490200720c */ /* 0x000fc40003f44070 */
[----:B------:R-:W-:Y:S01]  /*52b0*/  IABS R67, R10 ;  /* 0x0000000a00437213 */ /* 0x000fe20000000000 */
[----:B------:R-:W-:Y:S02]  /*52c0*/  IMAD.MOV R6, RZ, RZ, -R6 ;  /* 0x000000ffff067224 */ /* 0x000fe400078e0a06 */
[--C-:B------:R-:W-:Y:S01]  /*52d0*/  @!P5 IMAD.IADD R75, R75, 0x1, -R2.reuse ;  /* 0x000000014b4bd824 */ /* 0x100fe200078e0a02 */
[----:B------:R-:W-:Y:S01]  /*52e0*/  ISETP.GE.AND P5, PT, R16, RZ, PT ;  /* 0x000000ff1000720c */ /* 0x000fe20003fa6270 */
[--C-:B------:R-:W-:Y:S01]  /*52f0*/  @!P4 IMAD.IADD R71, R71, 0x1, -R2.reuse ;  /* 0x000000014747c824 */ /* 0x100fe200078e0a02 */
[----:B------:R-:W-:Y:S01]  /*5300*/  LOP3.LUT R16, R4, 0xf4, RZ, 0xfc, !PT ;  /* 0x000000f404107812 */ /* 0x000fe200078efcff */
[----:B------:R-:W-:Y:S02]  /*5310*/  @!P6 IMAD.MOV R75, RZ, RZ, -R75 ;  /* 0x000000ffff4be224 */ /* 0x000fe400078e0a4b */
[--C-:B------:R-:W-:Y:S01]  /*5320*/  @!P3 IMAD.IADD R70, R70, 0x1, -R2.reuse ;  /* 0x000000014646b824 */ /* 0x100fe200078e0a02 */
[C---:B------:R-:W-:Y:S01]  /*5330*/  ISETP.GT.U32.AND P6, PT, R2.reuse, R71, PT ;  /* 0x000000470200720c */ /* 0x040fe20003fc4070 */
[C---:B------:R-:W-:Y:S01]  /*5340*/  IMAD R69, R2.reuse, R6, R69 ;  /* 0x0000000602457224 */ /* 0x040fe200078e0245 */
[----:B------:R-:W-:Y:S01]  /*5350*/  IABS R57, R16 ;  /* 0x0000001000397213 */ /* 0x000fe20000000000 */
[----:B------:R-:W-:Y:S01]  /*5360*/  @!P2 IMAD.IADD R73, R73, 0x1, -R2 ;  /* 0x000000014949a824 */ /* 0x000fe200078e0a02 */
[----:B------:R-:W-:Y:S01]  /*5370*/  ISETP.GT.U32.AND P3, PT, R2, R70, PT ;  /* 0x000000460200720c */ /* 0x000fe20003f64070 */
[----:B------:R-:W-:Y:S01]  /*5380*/  IMAD.HI.U32 R6, R0, R53, RZ ;  /* 0x0000003500067227 */ /* 0x000fe200078e00ff */
[----:B------:R-:W-:-:S02]  /*5390*/  ISETP.GE.AND P2, PT, R14, RZ, PT ;  /* 0x000000ff0e00720c */ /* 0x000fc40003f46270 */
[----:B------:R-:W-:Y:S01]  /*53a0*/  ISETP.GT.U32.AND P4, PT, R2, R73, PT ;  /* 0x000000490200720c */ /* 0x000fe20003f84070 */
[----:B------:R-:W-:Y:S01]  /*53b0*/  IMAD.MOV R6, RZ, RZ, -R6 ;  /* 0x000000ffff067224 */ /* 0x000fe200078e0a06 */
[----:B------:R-:W-:Y:S01]  /*53c0*/  LOP3.LUT R14, R4, 0xe4, RZ, 0xfc, !PT ;  /* 0x000000e4040e7812 */ /* 0x000fe200078efcff */
[----:B------:R-:W-:Y:S01]  /*53d0*/  @!P0 IMAD.MOV R79, RZ, RZ, -R79 ;  /* 0x000000ffff4f8224 */ /* 0x000fe200078e0a4f */
[----:B------:R-:W-:Y:S01]  /*53e0*/  ISETP.GE.AND P0, PT, R12, RZ, PT ;  /* 0x000000ff0c00720c */ /* 0x000fe20003f06270 */
[----:B------:R-:W-:Y:S01]  /*53f0*/  IMAD R68, R2, R6, R53 ;  /* 0x0000000602447224 */ /* 0x000fe200078e0235 */
[----:B------:R-:W-:Y:S01]  /*5400*/  LOP3.LUT R12, R4, 0xe2, RZ, 0xfc, !PT ;  /* 0x000000e2040c7812 */ /* 0x000fe200078efcff */
[----:B------:R-:W-:Y:S01]  /*5410*/  @!P6 IMAD.IADD R71, R71, 0x1, -R2 ;  /* 0x000000014747e824 */ /* 0x000fe200078e0a02 */
[----:B------:R-:W-:Y:S01]  /*5420*/  IABS R65, R14 ;  /* 0x0000000e00417213 */ /* 0x000fe20000000000 */
[----:B------:R-:W-:Y:S01]  /*5430*/  IMAD.HI.U32 R6, R0, R67, RZ ;  /* 0x0000004300067227 */ /* 0x000fe200078e00ff */
[----:B------:R-:W-:-:S02]  /*5440*/  ISETP.GT.U32.AND P6, PT, R2, R68, PT ;  /* 0x000000440200720c */ /* 0x000fc40003fc4070 */
[----:B------:R-:W-:Y:S01]  /*5450*/  IABS R53, R12 ;  /* 0x0000000c00357213 */ /* 0x000fe20000000000 */
[--C-:B------:R-:W-:Y:S01]  /*5460*/  @!P3 IMAD.IADD R70, R70, 0x1, -R2.reuse ;  /* 0x000000014646b824 */ /* 0x100fe200078e0a02 */
[----:B------:R-:W-:Y:S01]  /*5470*/  ISETP.GE.AND P3, PT, R8, RZ, PT ;  /* 0x000000ff0800720c */ /* 0x000fe20003f66270 */
[----:B------:R-:W-:Y:S01]  /*5480*/  @!P4 IMAD.IADD R73, R73, 0x1, -R2 ;  /* 0x000000014949c824 */ /* 0x000fe200078e0a02 */
[C---:B------:R-:W-:Y:S01]  /*5490*/  ISETP.GT.U32.AND P4, PT, R2.reuse, R69, PT ;  /* 0x000000450200720c */ /* 0x040fe20003f84070 */
[----:B------:R-:W-:Y:S02]  /*54a0*/  IMAD.MOV R8, RZ, RZ, -R6 ;  /* 0x000000ffff087224 */ /* 0x000fe400078e0a06 */
[----:B------:R-:W-:Y:S02]  /*54b0*/  @!P0 IMAD.MOV R71, RZ, RZ, -R71 ;  /* 0x000000ffff478224 */ /* 0x000fe400078e0a47 */
[----:B------:R-:W-:Y:S02]  /*54c0*/  IMAD R67, R2, R8, R67 ;  /* 0x0000000802437224 */ /* 0x000fe400078e0243 */
[----:B------:R-:W-:-:S02]  /*54d0*/  @!P6 IMAD.IADD R68, R68, 0x1, -R2 ;  /* 0x000000014444e824 */ /* 0x000fc400078e0a02 */
[----:B------:R-:W-:Y:S01]  /*54e0*/  IMAD.HI.U32 R6, R0, R53, RZ ;  /* 0x0000003500067227 */ /* 0x000fe200078e00ff */
[C---:B------:R-:W-:Y:S02]  /*54f0*/  ISETP.GT.U32.AND P0, PT, R2.reuse, R67, PT ;  /* 0x000000430200720c */ /* 0x040fe40003f04070 */
[C---:B------:R-:W-:Y:S01]  /*5500*/  ISETP.GT.U32.AND P6, PT, R2.reuse, R68, PT ;  /* 0x000000440200720c */ /* 0x040fe20003fc4070 */
[----:B------:R-:W-:Y:S02]  /*5510*/  @!P4 IMAD.IADD R69, R69, 0x1, -R2 ;  /* 0x000000014545c824 */ /* 0x000fe400078e0a02 */
[----:B------:R-:W-:Y:S02]  /*5520*/  IMAD.MOV R6, RZ, RZ, -R6 ;  /* 0x000000ffff067224 */ /* 0x000fe400078e0a06 */
[----:B------:R-:W-:Y:S01]  /*5530*/  @!P1 IMAD.MOV R73, RZ, RZ, -R73 ;  /* 0x000000ffff499224 */ /* 0x000fe200078e0a49 */
[C---:B------:R-:W-:Y:S01]  /*5540*/  ISETP.GT.U32.AND P4, PT, R2.reuse, R69, PT ;  /* 0x000000450200720c */ /* 0x040fe20003f84070 */
[----:B------:R-:W-:Y:S01]  /*5550*/  IMAD R66, R2, R6, R53 ;  /* 0x0000000602427224 */ /* 0x000fe200078e0235 */
[----:B------:R-:W-:Y:S01]  /*5560*/  ISETP.GE.AND P1, PT, R10, RZ, PT ;  /* 0x000000ff0a00720c */ /* 0x000fe20003f26270 */
[----:B------:R-:W-:Y:S01]  /*5570*/  IMAD.HI.U32 R8, R0, R65, RZ ;  /* 0x0000004100087227 */ /* 0x000fe200078e00ff */
[----:B------:R-:W-:-:S03]  /*5580*/  LOP3.LUT R10, R4, 0xe6, RZ, 0xfc, !PT ;  /* 0x000000e6040a7812 */ /* 0x000fc600078efcff */
[--C-:B------:R-:W-:Y:S01]  /*5590*/  @!P0 IMAD.IADD R67, R67, 0x1, -R2.reuse ;  /* 0x0000000143438824 */ /* 0x100fe200078e0a02 */
[----:B------:R-:W-:Y:S01]  /*55a0*/  IABS R63, R10 ;  /* 0x0000000a003f7213 */ /* 0x000fe20000000000 */
[----:B------:R-:W-:Y:S01]  /*55b0*/  @!P6 IMAD.IADD R68, R68, 0x1, -R2 ;  /* 0x000000014444e824 */ /* 0x000fe200078e0a02 */
[C---:B------:R-:W-:Y:S01]  /*55c0*/  ISETP.GT.U32.AND P6, PT, R2.reuse, R66, PT ;  /* 0x000000420200720c */ /* 0x040fe20003fc4070 */
[----:B------:R-:W-:Y:S01]  /*55d0*/  IMAD.MOV R8, RZ, RZ, -R8 ;  /* 0x000000ffff087224 */ /* 0x000fe200078e0a08 */
[----:B------:R-:W-:Y:S01]  /*55e0*/  ISETP.GT.U32.AND P0, PT, R2, R67, PT ;  /* 0x000000430200720c */ /* 0x000fe20003f04070 */
[----:B------:R-:W-:Y:S01]  /*55f0*/  @!P4 IMAD.IADD R69, R69, 0x1, -R2 ;  /* 0x000000014545c824 */ /* 0x000fe200078e0a02 */
[----:B------:R-:W-:Y:S01]  /*5600*/  ISETP.GE.AND P4, PT, R14, RZ, PT ;  /* 0x000000ff0e00720c */ /* 0x000fe20003f86270 */
[----:B------:R-:W-:Y:S01]  /*5610*/  IMAD R65, R2, R8, R65 ;  /* 0x0000000802417224 */ /* 0x000fe200078e0241 */
[----:B------:R-:W-:Y:S01]  /*5620*/  LOP3.LUT R8, R4, 0xe8, RZ, 0xfc, !PT ;  /* 0x000000e804087812 */ /* 0x000fe200078efcff */
[----:B------:R-:W-:Y:S01]  /*5630*/  IMAD.HI.U32 R6, R0, R63, RZ ;  /* 0x0000003f00067227 */ /* 0x000fe200078e00ff */
[----:B------:R-:W-:-:S02]  /*5640*/  LOP3.LUT R14, R4, 0xf2, RZ, 0xfc, !PT ;  /* 0x000000f2040e7812 */ /* 0x000fc400078efcff */
[----:B------:R-:W-:Y:S01]  /*5650*/  IABS R251, R8 ;  /* 0x0000000800fb7213 */ /* 0x000fe20000000000 */
[----:B------:R-:W-:Y:S01]  /*5660*/  @!P3 IMAD.MOV R68, RZ, RZ, -R68 ;  /* 0x000000ffff44b224 */ /* 0x000fe200078e0a44 */
[----:B------:R-:W-:Y:S01]  /*5670*/  ISETP.GE.AND P3, PT, R10, RZ, PT ;  /* 0x000000ff0a00720c */ /* 0x000fe20003f66270 */
[----:B------:R-:W-:Y:S01]  /*5680*/  @!P2 IMAD.MOV R69, RZ, RZ, -R69 ;  /* 0x000000ffff45a224 */ /* 0x000fe200078e0a45 */
[----:B------:R-:W-:Y:S01]  /*5690*/  ISETP.GT.U32.AND P2, PT, R2, R65, PT ;  /* 0x000000410200720c */ /* 0x000fe20003f44070 */
[----:B------:R-:W-:Y:S01]  /*56a0*/  IMAD.MOV R10, RZ, RZ, -R6 ;  /* 0x000000ffff0a7224 */ /* 0x000fe200078e0a06 */
[----:B------:R-:W-:Y:S01]  /*56b0*/  IABS R59, R14 ;  /* 0x0000000e003b7213 */ /* 0x000fe20000000000 */
[--C-:B------:R-:W-:Y:S02]  /*56c0*/  @!P6 IMAD.IADD R66, R66, 0x1, -R2.reuse ;  /* 0x000000014242e824 */ /* 0x100fe400078e0a02 */
[----:B------:R-:W-:Y:S01]  /*56d0*/  @!P0 IMAD.IADD R67, R67, 0x1, -R2 ;  /* 0x0000000143438824 */ /* 0x000fe200078e0a02 */
[----:B------:R-:W-:Y:S01]  /*56e0*/  ISETP.GE.AND P0, PT, R8, RZ, PT ;  /* 0x000000ff0800720c */ /* 0x000fe20003f06270 */
[C---:B------:R-:W-:Y:S01]  /*56f0*/  IMAD R63, R2.reuse, R10, R63 ;  /* 0x0000000a023f7224 */ /* 0x040fe200078e023f */
[----:B------:R-:W-:Y:S01]  /*5700*/  ISETP.GT.U32.AND P6, PT, R2, R66, PT ;  /* 0x000000420200720c */ /* 0x000fe20003fc4070 */
[----:B------:R-:W-:-:S02]  /*5710*/  @!P1 IMAD.MOV R67, RZ, RZ, -R67 ;  /* 0x000000ffff439224 */ /* 0x000fc400078e0a43 */
[----:B------:R-:W-:Y:S01]  /*5720*/  @!P5 IMAD.MOV R70, RZ, RZ, -R70 ;  /* 0x000000ffff46d224 */ /* 0x000fe200078e0a46 */
[----:B------:R-:W-:Y:S01]  /*5730*/  ISETP.GT.U32.AND P1, PT, R2, R63, PT ;  /* 0x0000003f0200720c */ /* 0x000fe20003f24070 */
[----:B------:R-:W-:Y:S01]  /*5740*/  @!P2 IMAD.IADD R65, R65, 0x1, -R2 ;  /* 0x000000014141a824 */ /* 0x000fe200078e0a02 */
[----:B------:R-:W-:Y:S01]  /*5750*/  ISETP.GE.AND P5, PT, R12, RZ, PT ;  /* 0x000000ff0c00720c */ /* 0x000fe20003fa6270 */
[----:B------:R-:W-:Y:S01]  /*5760*/  IMAD.HI.U32 R6, R0, R251, RZ ;  /* 0x000000fb00067227 */ /* 0x000fe200078e00ff */
[----:B------:R-:W-:Y:S02]  /*5770*/  LOP3.LUT R12, R4, 0xea, RZ, 0xfc, !PT ;  /* 0x000000ea040c7812 */ /* 0x000fe400078efcff */
[----:B------:R-:W-:Y:S01]  /*5780*/  ISETP.GT.U32.AND P2, PT, R2, R65, PT ;  /* 0x000000410200720c */ /* 0x000fe20003f44070 */
[----:B------:R-:W-:Y:S01]  /*5790*/  IMAD.MOV R6, RZ, RZ, -R6 ;  /* 0x000000ffff067224 */ /* 0x000fe200078e0a06 */
[----:B------:R-:W-:Y:S01]  /*57a0*/  IABS R53, R12 ;  /* 0x0000000c00357213 */ /* 0x000fe20000000000 */
[--C-:B------:R-:W-:Y:S01]  /*57b0*/  @!P6 IMAD.IADD R66, R66, 0x1, -R2.reuse ;  /* 0x000000014242e824 */ /* 0x100fe200078e0a02 */
[----:B------:R-:W-:Y:S01]  /*57c0*/  ISETP.GE.AND P6, PT, R12, RZ, PT ;  /* 0x000000ff0c00720c */ /* 0x000fe20003fc6270 */
[----:B------:R-:W-:Y:S01]  /*57d0*/  IMAD R251, R2, R6, R251 ;  /* 0x0000000602fb7224 */ /* 0x000fe200078e02fb */
[C---:B------:R-:W-:Y:S01]  /*57e0*/  LOP3.LUT R6, R4.reuse, 0xec, RZ, 0xfc, !PT ;  /* 0x000000ec04067812 */ /* 0x040fe200078efcff */
[----:B------:R-:W-:Y:S01]  /*57f0*/  @!P1 IMAD.IADD R63, R63, 0x1, -R2 ;  /* 0x000000013f3f9824 */ /* 0x000fe200078e0a02 */
[----:B------:R-:W-:Y:S01]  /*5800*/  LOP3.LUT R12, R4, 0xf0, RZ, 0xfc, !PT ;  /* 0x000000f0040c7812 */ /* 0x000fe200078efcff */
[----:B------:R-:W-:Y:S01]  /*5810*/  @!P5 IMAD.MOV R66, RZ, RZ, -R66 ;  /* 0x000000ffff42d224 */ /* 0x000fe200078e0a42 */
[----:B------:R-:W-:Y:S01]  /*5820*/  IABS R61, R6 ;  /* 0x00000006003d7213 */ /* 0x000fe20000000000 */
[----:B------:R-:W-:Y:S01]  /*5830*/  IMAD.HI.U32 R8, R0, R53, RZ ;  /* 0x0000003500087227 */ /* 0x000fe200078e00ff */
[----:B------:R-:W-:-:S02]  /*5840*/  ISETP.GT.U32.AND P5, PT, R2, R63, PT ;  /* 0x0000003f0200720c */ /* 0x000fc40003fa4070 */
[----:B------:R-:W-:Y:S01]  /*5850*/  IABS R247, R12 ;  /* 0x0000000c00f77213 */ /* 0x000fe20000000000 */
[----:B------:R-:W-:Y:S02]  /*5860*/  IMAD.MOV R8, RZ, RZ, -R8 ;  /* 0x000000ffff087224 */ /* 0x000fe400078e0a08 */
[----:B------:R-:W-:Y:S01]  /*5870*/  @!P2 IMAD.IADD R65, R65, 0x1, -R2 ;  /* 0x000000014141a824 */ /* 0x000fe200078e0a02 */
[----:B------:R-:W-:Y:S01]  /*5880*/  ISETP.GE.AND P2, PT, R6, RZ, PT ;  /* 0x000000ff0600720c */ /* 0x000fe20003f46270 */
[----:B------:R-:W-:-:S04]  /*5890*/  IMAD.HI.U32 R6, R0, R61, RZ ;  /* 0x0000003d00067227 */ /* 0x000fc800078e00ff */
[----:B------:R-:W-:Y:S01]  /*58a0*/  IMAD R62, R2, R8, R53 ;  /* 0x00000008023e7224 */ /* 0x000fe200078e0235 */
[----:B------:R-:W-:Y:S01]  /*58b0*/  LOP3.LUT R8, R4, 0xee, RZ, 0xfc, !PT ;  /* 0x000000ee04087812 */ /* 0x000fe200078efcff */
[----:B------:R-:W-:Y:S01]  /*58c0*/  @!P4 IMAD.MOV R65, RZ, RZ, -R65 ;  /* 0x000000ffff41c224 */ /* 0x000fe200078e0a41 */
[C---:B------:R-:W-:Y:S01]  /*58d0*/  ISETP.GT.U32.AND P4, PT, R2.reuse, R251, PT ;  /* 0x000000fb0200720c */ /* 0x040fe20003f84070 */
[----:B------:R-:W-:Y:S01]  /*58e0*/  IMAD.MOV R6, RZ, RZ, -R6 ;  /* 0x000000ffff067224 */ /* 0x000fe200078e0a06 */
[----:B------:R-:W-:Y:S01]  /*58f0*/  IABS R249, R8 ;  /* 0x0000000800f97213 */ /* 0x000fe20000000000 */
[----:B------:R-:W-:Y:S01]  /*5900*/  @!P5 IMAD.IADD R63, R63, 0x1, -R2 ;  /* 0x000000013f3fd824 */ /* 0x000fe200078e0a02 */
[C---:B------:R-:W-:Y:S01]  /*5910*/  ISETP.GT.U32.AND P5, PT, R2.reuse, R62, PT ;  /* 0x0000003e0200720c */ /* 0x040fe20003fa4070 */
[----:B------:R-:W-:Y:S01]  /*5920*/  IMAD R61, R2, R6, R61 ;  /* 0x00000006023d7224 */ /* 0x000fe200078e023d */
[----:B------:R-:W-:Y:S01]  /*5930*/  ISETP.GE.AND P1, PT, R8, RZ, PT ;  /* 0x000000ff0800720c */ /* 0x000fe20003f26270 */
[----:B------:R-:W-:Y:S01]  /*5940*/  @!P3 IMAD.MOV R63, RZ, RZ, -R63 ;  /* 0x000000ffff3fb224 */ /* 0x000fe200078e0a3f */
[----:B------:R-:W-:Y:S01]  /*5950*/  IABS R53, R18 ;  /* 0x0000001200357213 */ /* 0x000fe20000000000 */
[----:B------:R-:W-:Y:S01]  /*5960*/  IMAD.HI.U32 R8, R0, R249, RZ ;  /* 0x000000f900087227 */ /* 0x000fe200078e00ff */
[----:B------:R-:W-:-:S03]  /*5970*/  ISETP.GT.U32.AND P3, PT, R2, R61, PT ;  /* 0x0000003d0200720c */ /* 0x000fc60003f64070 */
[----:B------:R-:W-:Y:S02]  /*5980*/  @!P4 IMAD.IADD R251, R251, 0x1, -R2 ;  /* 0x00000001fbfbc824 */ /* 0x000fe400078e0a02 */
[----:B------:R-:W-:Y:S02]  /*5990*/  IMAD.MOV R10, RZ, RZ, -R8 ;  /* 0x000000ffff0a7224 */ /* 0x000fe400078e0a08 */
[----:B------:R-:W-:Y:S01]  /*59a0*/  @!P5 IMAD.IADD R62, R62, 0x1, -R2 ;  /* 0x000000013e3ed824 */ /* 0x000fe200078e0a02 */
[----:B------:R-:W-:Y:S01]  /*59b0*/  ISETP.GT.U32.AND P4, PT, R2, R251, PT ;  /* 0x000000fb0200720c */ /* 0x000fe20003f84070 */
[----:B------:R-:W-:-:S03]  /*59c0*/  IMAD.HI.U32 R6, R0, R247, RZ ;  /* 0x000000f700067227 */ /* 0x000fc600078e00ff */
[C---:B------:R-:W-:Y:S01]  /*59d0*/  ISETP.GT.U32.AND P5, PT, R2.reuse, R62, PT ;  /* 0x0000003e0200720c */ /* 0x040fe20003fa4070 */
[----:B------:R-:W-:Y:S02]  /*59e0*/  @!P3 IMAD.IADD R61, R61, 0x1, -R2 ;  /* 0x000000013d3db824 */ /* 0x000fe400078e0a02 */
[C---:B------:R-:W-:Y:S02]  /*59f0*/  IMAD R249, R2.reuse, R10, R249 ;  /* 0x0000000a02f97224 */ /* 0x040fe400078e02f9 */
[----:B------:R-:W-:Y:S01]  /*5a00*/  IMAD.MOV R6, RZ, RZ, -R6 ;  /* 0x000000ffff067224 */ /* 0x000fe200078e0a06 */
[----:B------:R-:W-:Y:S01]  /*5a10*/  ISETP.GT.U32.AND P3, PT, R2, R61, PT ;  /* 0x0000003d0200720c */ /* 0x000fe20003f64070 */
[----:B------:R-:W-:-:S04]  /*5a20*/  IMAD.HI.U32 R10, R0, R57, RZ ;  /* 0x00000039000a7227 */ /* 0x000fc800078e00ff */
[C---:B------:R-:W-:Y:S02]  /*5a30*/  IMAD R247, R2.reuse, R6, R247 ;  /* 0x0000000602f77224 */ /* 0x040fe400078e02f7 */
[----:B------:R-:W-:Y:S01]  /*5a40*/  @!P4 IMAD.IADD R251, R251, 0x1, -R2 ;  /* 0x00000001fbfbc824 */ /* 0x000fe200078e0a02 */
[----:B------:R-:W-:Y:S01]  /*5a50*/  ISETP.GT.U32.AND P4, PT, R2, R249, PT ;  /* 0x000000f90200720c */ /* 0x000fe20003f84070 */
[----:B------:R-:W-:Y:S02]  /*5a60*/  IMAD.MOV R10, RZ, RZ, -R10 ;  /* 0x000000ffff0a7224 */ /* 0x000fe400078e0a0a */
[----:B------:R-:W-:Y:S01]  /*5a70*/  @!P5 IMAD.IADD R62, R62, 0x1, -R2 ;  /* 0x000000013e3ed824 */ /* 0x000fe200078e0a02 */
[----:B------:R-:W-:Y:S01]  /*5a80*/  ISETP.GT.U32.AND P5, PT, R2, R247, PT ;  /* 0x000000f70200720c */ /* 0x000fe20003fa4070 */
[----:B------:R-:W-:-:S04]  /*5a90*/  IMAD.HI.U32 R8, R0, R59, RZ ;  /* 0x0000003b00087227 */ /* 0x000fc800078e00ff */
[----:B------:R-:W-:Y:S01]  /*5aa0*/  IMAD R57, R2, R10, R57 ;  /* 0x0000000a02397224 */ /* 0x000fe200078e0239 */
[----:B------:R-:W-:Y:S01]  /*5ab0*/  LOP3.LUT R10, R4, 0xf6, RZ, 0xfc, !PT ;  /* 0x000000f6040a7812 */ /* 0x000fe200078efcff */
[----:B------:R-:W-:Y:S02]  /*5ac0*/  IMAD.MOV R8, RZ, RZ, -R8 ;  /* 0x000000ffff087224 */ /* 0x000fe400078e0a08 */
[--C-:B------:R-:W-:Y:S01]  /*5ad0*/  @!P3 IMAD.IADD R61, R61, 0x1, -R2.reuse ;  /* 0x000000013d3db824 */ /* 0x100fe200078e0a02 */
[C---:B------:R-:W-:Y:S01]  /*5ae0*/  ISETP.GT.U32.AND P3, PT, R2.reuse, R57, PT ;  /* 0x000000390200720c */ /* 0x040fe20003f64070 */
[----:B------:R-:W-:Y:S01]  /*5af0*/  IMAD R59, R2, R8, R59 ;  /* 0x00000008023b7224 */ /* 0x000fe200078e023b */
[----:B------:R-:W-:Y:S01]  /*5b00*/  IABS R55, R10 ;  /* 0x0000000a00377213 */ /* 0x000fe20000000000 */
[--C-:B------:R-:W-:Y:S01]  /*5b10*/  @!P4 IMAD.IADD R249, R249, 0x1, -R2.reuse ;  /* 0x00000001f9f9c824 */ /* 0x100fe200078e0a02 */
[----:B------:R-:W-:Y:S01]  /*5b20*/  LOP3.LUT R8, R4, 0xfc, RZ, 0xfc, !PT ;  /* 0x000000fc04087812 */ /* 0x000fe200078efcff */
[----:B------:R-:W-:Y:S01]  /*5b30*/  @!P5 IMAD.IADD R247, R247, 0x1, -R2 ;  /* 0x00000001f7f7d824 */ /* 0x000fe200078e0a02 */
[----:B------:R-:W-:Y:S01]  /*5b40*/  ISETP.GT.U32.AND P4, PT, R2, R59, PT ;  /* 0x0000003b0200720c */ /* 0x000fe20003f84070 */
[----:B------:R-:W-:Y:S01]  /*5b50*/  IMAD.HI.U32 R4, R0, R55, RZ ;  /* 0x0000003700047227 */ /* 0x000fe200078e00ff */
[----:B------:R-:W-:-:S02]  /*5b60*/  ISETP.GT.U32.AND P5, PT, R2, R249, PT ;  /* 0x000000f90200720c */ /* 0x000fc40003fa4070 */
[----:B------:R-:W-:Y:S01]  /*5b70*/  IABS R243, R8 ;  /* 0x0000000800f37213 */ /* 0x000fe20000000000 */
[----:B------:R-:W-:Y:S02]  /*5b80*/  IMAD.MOV R4, RZ, RZ, -R4 ;  /* 0x000000ffff047224 */ /* 0x000fe400078e0a04 */
[----:B------:R-:W-:Y:S02]  /*5b90*/  @!P3 IMAD.IADD R57, R57, 0x1, -R2 ;  /* 0x000000013939b824 */ /* 0x000fe400078e0a02 */
[----:B------:R-:W-:Y:S01]  /*5ba0*/  @!P0 IMAD.MOV R251, RZ, RZ, -R251 ;  /* 0x000000fffffb8224 */ /* 0x000fe200078e0afb */
[----:B------:R-:W-:Y:S01]  /*5bb0*/  ISETP.GT.U32.AND P0, PT, R2, R247, PT ;  /* 0x000000f70200720c */ /* 0x000fe20003f04070 */
[----:B------:R-:W-:Y:S01]  /*5bc0*/  IMAD.HI.U32 R6, R0, R53, RZ ;  /* 0x0000003500067227 */ /* 0x000fe200078e00ff */
[----:B------:R-:W-:-:S03]  /*5bd0*/  ISETP.GT.U32.AND P3, PT, R2, R57, PT ;  /* 0x000000390200720c */ /* 0x000fc60003f64070 */
[----:B------:R-:W-:Y:S02]  /*5be0*/  IMAD R55, R2, R4, R55 ;  /* 0x0000000402377224 */ /* 0x000fe400078e0237 */
[----:B------:R-:W-:-:S04]  /*5bf0*/  IMAD.HI.U32 R4, R0, R245, RZ ;  /* 0x000000f500047227 */ /* 0x000fc800078e00ff */
[----:B------:R-:W-:-:S04]  /*5c00*/  IMAD.HI.U32 R0, R0, R243, RZ ;  /* 0x000000f300007227 */ /* 0x000fc800078e00ff */
[----:B------:R-:W-:Y:S02]  /*5c10*/  IMAD.MOV R6, RZ, RZ, -R6 ;  /* 0x000000ffff067224 */ /* 0x000fe400078e0a06 */
[--C-:B------:R-:W-:Y:S02]  /*5c20*/  @!P4 IMAD.IADD R59, R59, 0x1, -R2.reuse ;  /* 0x000000013b3bc824 */ /* 0x100fe400078e0a02 */
[----:B------:R-:W-:Y:S01]  /*5c30*/  @!P5 IMAD.IADD R249, R249, 0x1, -R2 ;  /* 0x00000001f9f9d824 */ /* 0x000fe200078e0a02 */
[C---:B------:R-:W-:Y:S01]  /*5c40*/  ISETP.GT.U32.AND P5, PT, R2.reuse, R55, PT ;  /* 0x000000370200720c */ /* 0x040fe20003fa4070 */
[----:B------:R-:W-:Y:S01]  /*5c50*/  IMAD.MOV R0, RZ, RZ, -R0 ;  /* 0x000000ffff007224 */ /* 0x000fe200078e0a00 */
[C---:B------:R-:W-:Y:S01]  /*5c60*/  ISETP.GT.U32.AND P4, PT, R2.reuse, R59, PT ;  /* 0x0000003b0200720c */ /* 0x040fe20003f84070 */
[----:B------:R-:W-:Y:S02]  /*5c70*/  IMAD R53, R2, R6, R53 ;  /* 0x0000000602357224 */ /* 0x000fe400078e0235 */
[----:B------:R-:W-:-:S02]  /*5c80*/  IMAD.MOV R4, RZ, RZ, -R4 ;  /* 0x000000ffff047224 */ /* 0x000fc400078e0a04 */
[C---:B------:R-:W-:Y:S02]  /*5c90*/  IMAD R243, R2.reuse, R0, R243 ;  /* 0x0000000002f37224 */ /* 0x040fe400078e02f3 */
[--C-:B------:R-:W-:Y:S01]  /*5ca0*/  @!P0 IMAD.IADD R247, R247, 0x1, -R2.reuse ;  /* 0x00000001f7f78824 */ /* 0x100fe200078e0a02 */
[C---:B------:R-:W-:Y:S01]  /*5cb0*/  ISETP.GT.U32.AND P0, PT, R2.reuse, R53, PT ;  /* 0x000000350200720c */ /* 0x040fe20003f04070 */
        /* <DEDUP_REMOVED lines=8> */
[----:B------:R-:W-:Y:S01]  /*5d40*/  ISETP.GE.AND P6, PT, R12, RZ, PT ;  /* 0x000000ff0c00720c */ /* 0x000fe20003fc6270 */
[----:B------:R-:W-:-:S02]  /*5d50*/  @!P1 IMAD.MOV R249, RZ, RZ, -R249 ;  /* 0x000000fffff99224 */ /* 0x000fc400078e0af9 */
[--C-:B------:R-:W-:Y:S01]  /*5d60*/  @!P0 IMAD.IADD R53, R53, 0x1, -R2.reuse ;  /* 0x0000000135358824 */ /* 0x100fe200078e0a02 */
[----:B------:R-:W-:Y:S01]  /*5d70*/  ISETP.GT.U32.AND P0, PT, R2, R55, PT ;  /* 0x000000370200720c */ /* 0x000fe20003f04070 */
[----:B------:R-:W-:Y:S01]  /*5d80*/  @!P2 IMAD.MOV R61, RZ, RZ, -R61 ;  /* 0x000000ffff3da224 */ /* 0x000fe200078e0a3d */
[----:B------:R-:W-:Y:S01]  /*5d90*/  ISETP.GE.AND P2, PT, R16, RZ, PT ;  /* 0x000000ff1000720c */ /* 0x000fe20003f46270 */
[--C-:B------:R-:W-:Y:S01]  /*5da0*/  @!P3 IMAD.IADD R243, R243, 0x1, -R2.reuse ;  /* 0x00000001f3f3b824 */ /* 0x100fe200078e0a02 */
[----:B------:R-:W-:Y:S01]  /*5db0*/  ISETP.GT.U32.AND P1, PT, R2, R53, PT ;  /* 0x000000350200720c */ /* 0x000fe20003f24070 */
[--C-:B------:R-:W-:Y:S01]  /*5dc0*/  @!P5 IMAD.IADD R245, R245, 0x1, -R2.reuse ;  /* 0x00000001f5f5d824 */ /* 0x100fe200078e0a02 */
[----:B------:R-:W-:Y:S01]  /*5dd0*/  ISETP.GE.AND P5, PT, R10, RZ, PT ;  /* 0x000000ff0a00720c */ /* 0x000fe20003fa6270 */
[----:B------:R-:W-:Y:S01]  /*5de0*/  @!P4 IMAD.MOV R59, RZ, RZ, -R59 ;  /* 0x000000ffff3bc224 */ /* 0x000fe200078e0a3b */
[C---:B------:R-:W-:Y:S01]  /*5df0*/  ISETP.GT.U32.AND P3, PT, R2.reuse, R243, PT ;  /* 0x000000f30200720c */ /* 0x040fe20003f64070 */
[----:B------:R-:W-:Y:S01]  /*5e00*/  @!P6 IMAD.MOV R247, RZ, RZ, -R247 ;  /* 0x000000fffff7e224 */ /* 0x000fe200078e0af7 */
[----:B------:R-:W-:Y:S01]  /*5e10*/  ISETP.GT.U32.AND P4, PT, R2, R245, PT ;  /* 0x000000f50200720c */ /* 0x000fe20003f84070 */
[----:B------:R-:W-:Y:S01]  /*5e20*/  IMAD.MOV.U32 R4, RZ, RZ, 0x3f ;  /* 0x0000003fff047424 */ /* 0x000fe200078e00ff */
[----:B------:R-:W-:Y:S01]  /*5e30*/  ISETP.GE.AND P6, PT, R18, RZ, PT ;  /* 0x000000ff1200720c */ /* 0x000fe20003fc6270 */
[--C-:B------:R-:W-:Y:S01]  /*5e40*/  @!P0 IMAD.IADD R55, R55, 0x1, -R2.reuse ;  /* 0x0000000137378824 */ /* 0x100fe200078e0a02 */
[----:B------:R-:W-:Y:S01]  /*5e50*/  ISETP.GE.AND P0, PT, R20, RZ, PT ;  /* 0x000000ff1400720c */ /* 0x000fe20003f06270 */
[----:B------:R-:W-:Y:S01]  /*5e60*/  @!P2 IMAD.MOV R57, RZ, RZ, -R57 ;  /* 0x000000ffff39a224 */ /* 0x000fe200078e0a39 */
[----:B------:R-:W-:Y:S01]  /*5e70*/  IADD3 R24, R4, c[0x0][0x180], RZ ;  /* 0x0000600004187a10 */ /* 0x000fe20007ffe0ff */
[--C-:B------:R-:W-:Y:S01]  /*5e80*/  @!P1 IMAD.IADD R53, R53, 0x1, -R2.reuse ;  /* 0x0000000135359824 */ /* 0x100fe200078e0a02 */
[----:B------:R-:W-:Y:S01]  /*5e90*/  ISETP.GE.AND P1, PT, R8, RZ, PT ;  /* 0x000000ff0800720c */ /* 0x000fe20003f26270 */
[----:B------:R-:W-:Y:S01]  /*5ea0*/  @!P5 IMAD.MOV R55, RZ, RZ, -R55 ;  /* 0x000000ffff37d224 */ /* 0x000fe200078e0a37 */
[----:B------:R-:W-:Y:S01]  /*5eb0*/  ISETP.GT.AND P2, PT, R24, 0x3f, PT ;  /* 0x0000003f1800780c */ /* 0x000fe20003f44270 */
[--C-:B------:R-:W-:Y:S01]  /*5ec0*/  @!P3 IMAD.IADD R243, R243, 0x1, -R2.reuse ;  /* 0x00000001f3f3b824 */ /* 0x100fe200078e0a02 */
[----:B------:R-:W-:Y:S01]  /*5ed0*/  ISETP.NE.AND P3, PT, RZ, c[0x0][0x17c], PT ;  /* 0x00005f00ff007a0c */ /* 0x000fe20003f65270 */
[----:B------:R-:W-:Y:S01]  /*5ee0*/  @!P4 IMAD.IADD R245, R245, 0x1, -R2 ;  /* 0x00000001f5f5c824 */ /* 0x000fe200078e0a02 */
[C---:B------:R-:W-:Y:S01]  /*5ef0*/  ISETP.GE.AND P4, PT, R22.reuse, c[0x0][0x180], PT ;  /* 0x0000600016007a0c */ /* 0x040fe20003f86270 */
[----:B------:R-:W-:Y:S01]  /*5f00*/  IMAD R2, R22, c[0x0][0x18c], RZ ;  /* 0x0000630016027a24 */ /* 0x000fe200078e02ff */
[C---:B------:R-:W-:Y:S01]  /*5f10*/  SEL R51, R54.reuse, R51, !P3 ;  /* 0x0000003336337207 */ /* 0x040fe20005800000 */
[----:B------:R-:W-:Y:S01]  /*5f20*/  @!P6 IMAD.MOV R53, RZ, RZ, -R53 ;  /* 0x000000ffff35e224 */ /* 0x000fe200078e0a35 */
[C---:B------:R-:W-:Y:S01]  /*5f30*/  SEL R239, R54.reuse, R239, !P3 ;  /* 0x000000ef36ef7207 */ /* 0x040fe20005800000 */
[----:B------:R-:W-:Y:S01]  /*5f40*/  @!P0 IMAD.MOV R245, RZ, RZ, -R245 ;  /* 0x000000fffff58224 */ /* 0x000fe200078e0af5 */
[----:B------:R-:W-:Y:S01]  /*5f50*/  SEL R241, R54, R241, !P3 ;  /* 0x000000f136f17207 */ /* 0x000fe20005800000 */
[----:B------:R-:W-:Y:S01]  /*5f60*/  IMAD R51, R51, c[0x0][0x190], RZ ;  /* 0x0000640033337a24 */ /* 0x000fe200078e02ff */
[----:B------:R-:W-:Y:S01]  /*5f70*/  LEA R56, P0, R2, c[0x0][0x168], 0x2 ;  /* 0x00005a0002387a11 */ /* 0x000fe200078010ff */
[----:B------:R-:W-:Y:S01]  /*5f80*/  @!P1 IMAD.MOV R243, RZ, RZ, -R243 ;  /* 0x000000fffff39224 */ /* 0x000fe200078e0af3 */
[C---:B------:R-:W-:Y:S01]  /*5f90*/  SEL R145, R54.reuse, R145, !P3 ;  /* 0x0000009136917207 */ /* 0x040fe20005800000 */
[----:B------:R-:W-:Y:S01]  /*5fa0*/  IMAD R239, R239, c[0x0][0x190], RZ ;  /* 0x00006400efef7a24 */ /* 0x000fe200078e02ff */
[C---:B------:R-:W-:Y:S01]  /*5fb0*/  SEL R149, R54.reuse, R149, !P3 ;  /* 0x0000009536957207 */ /* 0x040fe20005800000 */
[----:B------:R-:W-:Y:S01]  /*5fc0*/  IMAD R241, R241, c[0x0][0x190], RZ ;  /* 0x00006400f1f17a24 */ /* 0x000fe200078e02ff */
[C---:B------:R-:W-:Y:S01]  /*5fd0*/  SEL R237, R54.reuse, R237, !P3 ;  /* 0x000000ed36ed7207 */ /* 0x040fe20005800000 */
[----:B------:R-:W-:Y:S01]  /*5fe0*/  IMAD R145, R145, c[0x0][0x190], RZ ;  /* 0x0000640091917a24 */ /* 0x000fe200078e02ff */
[C---:B------:R-:W-:Y:S01]  /*5ff0*/  SEL R64, R54.reuse, R63, !P3 ;  /* 0x0000003f36407207 */ /* 0x040fe20005800000 */
[----:B------:R-:W-:Y:S01]  /*6000*/  IMAD R149, R149, c[0x0][0x190], RZ ;  /* 0x0000640095957a24 */ /* 0x000fe200078e02ff */
[----:B------:R-:W-:Y:S01]  /*6010*/  SEL R52, R54, R53, !P3 ;  /* 0x0000003536347207 */ /* 0x000fe20005800000 */
[----:B------:R-:W-:Y:S01]  /*6020*/  IMAD R237, R237, c[0x0][0x190], RZ ;  /* 0x00006400eded7a24 */ /* 0x000fe200078e02ff */
[----:B------:R-:W-:Y:S01]  /*6030*/  LEA.HI.X.SX32 R2, R2, c[0x0][0x16c], 0x2, P0 ;  /* 0x00005b0002027a11 */ /* 0x000fe200000f16ff */
[----:B------:R-:W-:Y:S01]  /*6040*/  IMAD.MOV.U32 R0, RZ, RZ, c[0x0][0x180] ;  /* 0x00006000ff007624 */ /* 0x000fe200078e00ff */
[----:B------:R-:W-:Y:S01]  /*6050*/  SEL R49, R54, R49, !P3 ;  /* 0x0000003136317207 */ /* 0x000fe20005800000 */
[----:B------:R-:W-:Y:S01]  /*6060*/  IMAD R64, R64, c[0x0][0x190], RZ ;  /* 0x0000640040407a24 */ /* 0x000fe200078e02ff */
[----:B------:R-:W-:Y:S01]  /*6070*/  SEL R235, R54, R235, !P3 ;  /* 0x000000eb36eb7207 */ /* 0x000fe20005800000 */
[----:B------:R-:W-:Y:S01]  /*6080*/  IMAD R52, R52, c[0x0][0x190], RZ ;  /* 0x0000640034347a24 */ /* 0x000fe200078e02ff */
        /* <DEDUP_REMOVED lines=234> */
[-C--:B------:R-:W-:Y:S01]  /*6f30*/  LEA R50, P0, R51, R56.reuse, 0x2 ;  /* 0x0000003833327211 */ /* 0x080fe200078010ff */
[----:B------:R-:W-:Y:S01]  /*6f40*/  IMAD R55, R55, c[0x0][0x190], RZ ;  /* 0x0000640037377a24 */ /* 0x000fe200078e02ff */
[----:B------:R-:W-:Y:S01]  /*6f50*/  SEL R54, R54, R243, !P3 ;  /* 0x000000f336367207 */ /* 0x000fe20005800000 */
[----:B------:R-:W-:Y:S01]  /*6f60*/  IMAD R53, R53, c[0x0][0x190], RZ ;  /* 0x0000640035357a24 */ /* 0x000fe200078e02ff */
[----:B------:R-:W-:-:S02]  /*6f70*/  LEA R244, P3, R239, R56, 0x2 ;  /* 0x00000038eff47211 */ /* 0x000fc400078610ff */
[----:B------:R-:W-:Y:S01]  /*6f80*/  LEA R250, P1, R241, R56, 0x2 ;  /* 0x00000038f1fa7211 */ /* 0x000fe200078210ff */
[----:B------:R-:W-:Y:S01]  /*6f90*/  IMAD R54, R54, c[0x0][0x190], RZ ;  /* 0x0000640036367a24 */ /* 0x000fe200078e02ff */
[----:B------:R-:W-:Y:S02]  /*6fa0*/  LEA.HI.X.SX32 R51, R51, R2, 0x2, P0 ;  /* 0x0000000233337211 */ /* 0x000fe400000f16ff */
[----:B------:R-:W-:Y:S02]  /*6fb0*/  LEA R144, P0, R145, R56, 0x2 ;  /* 0x0000003891907211 */ /* 0x000fe400078010ff */
[-C--:B------:R-:W-:Y:S02]  /*6fc0*/  LEA.HI.X.SX32 R245, R239, R2.reuse, 0x2, P3 ;  /* 0x00000002eff57211 */ /* 0x080fe400018f16ff */
[----:B------:R-:W-:Y:S02]  /*6fd0*/  LEA.HI.X.SX32 R251, R241, R2, 0x2, P1 ;  /* 0x00000002f1fb7211 */ /* 0x000fe400008f16ff */
[----:B------:R-:W-:-:S02]  /*6fe0*/  LEA R148, P3, R149, R56, 0x2 ;  /* 0x0000003895947211 */ /* 0x000fc400078610ff */
[----:B------:R-:W-:Y:S01]  /*6ff0*/  LEA R242, P1, R237, R56, 0x2 ;  /* 0x00000038edf27211 */ /* 0x000fe200078210ff */
[----:B------:R1:W-:Y:S01]  /*7000*/  STL.64 [R1+0x218], R250 ;  /* 0x000218fa01007387 */ /* 0x0003e20000100a00 */
[----:B------:R-:W-:Y:S02]  /*7010*/  LEA.HI.X.SX32 R145, R145, R2, 0x2, P0 ;  /* 0x0000000291917211 */ /* 0x000fe400000f16ff */
[----:B------:R-:W-:Y:S01]  /*7020*/  LEA R48, P0, R49, R56, 0x2 ;  /* 0x0000003831307211 */ /* 0x000fe200078010ff */
[----:B------:R-:W-:Y:S01]  /*7030*/  STL.64 [R1+0x20], R244 ;  /* 0x000020f401007387 */ /* 0x000fe20000100a00 */
[-C--:B------:R-:W-:Y:S02]  /*7040*/  LEA.HI.X.SX32 R149, R149, R2.reuse, 0x2, P3 ;  /* 0x0000000295957211 */ /* 0x080fe400018f16ff */
[----:B------:R-:W-:Y:S02]  /*7050*/  LEA.HI.X.SX32 R243, R237, R2, 0x2, P1 ;  /* 0x00000002edf37211 */ /* 0x000fe400008f16ff */
[----:B------:R-:W-:-:S02]  /*7060*/  LEA R46, P3, R47, R56, 0x2 ;  /* 0x000000382f2e7211 */ /* 0x000fc400078610ff */
[----:B------:R-:W-:Y:S01]  /*7070*/  LEA R240, P1, R235, R56, 0x2 ;  /* 0x00000038ebf07211 */ /* 0x000fe200078210ff */
[----:B------:R-:W-:Y:S01]  /*7080*/  STL.64 [R1+0x120], R242 ;  /* 0x000120f201007387 */ /* 0x000fe20000100a00 */
[----:B------:R-:W-:Y:S01]  /*7090*/  LEA.HI.X.SX32 R49, R49, R2, 0x2, P0 ;  /* 0x0000000231317211 */ /* 0x000fe200000f16ff */
[----:B-1----:R-:W-:Y:S01]  /*70a0*/  IMAD.MOV.U32 R250, RZ, RZ, c[0x0][0x188] ;  /* 0x00006200fffa7624 */ /* 0x002fe200078e00ff */
[----:B------:R-:W-:Y:S02]  /*70b0*/  LEA R238, P0, R233, R56, 0x2 ;  /* 0x00000038e9ee7211 */ /* 0x000fe400078010ff */
[-C--:B------:R-:W-:Y:S01]  /*70c0*/  LEA.HI.X.SX32 R47, R47, R2.reuse, 0x2, P3 ;  /* 0x000000022f2f7211 */ /* 0x080fe200018f16ff */
[C---:B------:R-:W-:Y:S01]  /*70d0*/  IMAD R86, R250.reuse, 0x13, RZ ;  /* 0x00000013fa567824 */ /* 0x040fe200078e02ff */
[----:B------:R-:W-:Y:S01]  /*70e0*/  LEA.HI.X.SX32 R241, R235, R2, 0x2, P1 ;  /* 0x00000002ebf17211 */ /* 0x000fe200008f16ff */
[C---:B------:R-:W-:Y:S01]  /*70f0*/  IMAD R158, R250.reuse, 0x54, RZ ;  /* 0x00000054fa9e7824 */ /* 0x040fe200078e02ff */
[-C--:B------:R-:W-:Y:S01]  /*7100*/  LEA R234, P3, R229, R56.reuse, 0x2 ;  /* 0x00000038e5ea7211 */ /* 0x080fe200078610ff */
[C---:B------:R-:W-:Y:S01]  /*7110*/  IMAD R88, R250.reuse, 0x15, RZ ;  /* 0x00000015fa587824 */ /* 0x040fe200078e02ff */
[----:B------:R-:W-:Y:S01]  /*7120*/  LEA R152, P1, R153, R56, 0x2 ;  /* 0x0000003899987211 */ /* 0x000fe200078210ff */
[----:B------:R-:W-:Y:S01]  /*7130*/  STL.64 [R1+0x28], R240 ;  /* 0x000028f001007387 */ /* 0x000fe20000100a00 */
[----:B------:R-:W-:Y:S01]  /*7140*/  LEA.HI.X.SX32 R239, R233, R2, 0x2, P0 ;  /* 0x00000002e9ef7211 */ /* 0x000fe200000f16ff */
[C---:B------:R-:W-:Y:S01]  /*7150*/  IMAD R102, R250.reuse, 0x58, RZ ;  /* 0x00000058fa667824 */ /* 0x040fe200078e02ff */
[----:B------:R-:W-:Y:S01]  /*7160*/  LEA R236, P0, R231, R56, 0x2 ;  /* 0x00000038e7ec7211 */ /* 0x000fe200078010ff */
[C---:B------:R-:W-:Y:S01]  /*7170*/  IMAD R94, R250.reuse, 0x1b, RZ ;  /* 0x0000001bfa5e7824 */ /* 0x040fe200078e02ff */
[-C--:B------:R-:W-:Y:S01]  /*7180*/  LEA.HI.X.SX32 R235, R229, R2.reuse, 0x2, P3 ;  /* 0x00000002e5eb7211 */ /* 0x080fe200018f16ff */
[----:B------:R-:W-:Y:S01]  /*7190*/  STL.64 [R1+0x128], R238 ;  /* 0x000128ee01007387 */ /* 0x000fe20000100a00 */
[----:B------:R-:W-:Y:S01]  /*71a0*/  LEA.HI.X.SX32 R153, R153, R2, 0x2, P1 ;  /* 0x0000000299997211 */ /* 0x000fe200008f16ff */
[C---:B------:R-:W-:Y:S01]  /*71b0*/  IMAD R96, R250.reuse, 0x1d, RZ ;  /* 0x0000001dfa607824 */ /* 0x040fe200078e02ff */
[-C--:B------:R-:W-:Y:S01]  /*71c0*/  LEA R232, P3, R227, R56.reuse, 0x2 ;  /* 0x00000038e3e87211 */ /* 0x080fe200078610ff */
[C---:B------:R-:W-:Y:S01]  /*71d0*/  IMAD R146, R250.reuse, 0x84, RZ ;  /* 0x00000084fa927824 */ /* 0x040fe200078e02ff */
[----:B------:R-:W-:Y:S01]  /*71e0*/  LEA R44, P1, R45, R56, 0x2 ;  /* 0x000000382d2c7211 */ /* 0x000fe200078210ff */
[C---:B------:R-:W-:Y:S01]  /*71f0*/  IMAD R126, R250.reuse, 0x8c, RZ ;  /* 0x0000008cfa7e7824 */ /* 0x040fe200078e02ff */
[----:B------:R-:W-:Y:S01]  /*7200*/  LEA.HI.X.SX32 R237, R231, R2, 0x2, P0 ;  /* 0x00000002e7ed7211 */ /* 0x000fe200000f16ff */
[C---:B------:R-:W-:Y:S01]  /*7210*/  IMAD R138, R250.reuse, 0x9c, RZ ;  /* 0x0000009cfa8a7824 */ /* 0x040fe200078e02ff */
[----:B------:R-:W-:Y:S01]  /*7220*/  LEA R156, P0, R157, R56, 0x2 ;  /* 0x000000389d9c7211 */ /* 0x000fe200078010ff */
[C---:B------:R-:W-:Y:S01]  /*7230*/  IMAD R251, R250.reuse, 0x2b, RZ ;  /* 0x0000002bfafb7824 */ /* 0x040fe200078e02ff */
[-C--:B------:R-:W-:Y:S01]  /*7240*/  LEA.HI.X.SX32 R233, R227, R2.reuse, 0x2, P3 ;  /* 0x00000002e3e97211 */ /* 0x080fe200018f16ff */
[----:B------:R-:W-:Y:S01]  /*7250*/  STL.64 [R1+0x30], R236 ;  /* 0x000030ec01007387 */ /* 0x000fe20000100a00 */
[----:B------:R-:W-:Y:S01]  /*7260*/  LEA.HI.X.SX32 R45, R45, R2, 0x2, P1 ;  /* 0x000000022d2d7211 */ /* 0x000fe200008f16ff */
[----:B------:R-:W-:Y:S01]  /*7270*/  IMAD R182, R250, 0xb4, RZ ;  /* 0x000000b4fab67824 */ /* 0x000fe200078e02ff */
[-C--:B------:R-:W-:Y:S01]  /*7280*/  LEA R160, P3, R161, R56.reuse, 0x2 ;  /* 0x00000038a1a07211 */ /* 0x080fe200078610ff */
[----:B------:R-:W-:Y:S01]  /*7290*/  STL.64 [R1+0x130], R234 ;  /* 0x000130ea01007387 */ /* 0x000fe20000100a00 */
[----:B------:R-:W-:-:S02]  /*72a0*/  LEA R230, P1, R225, R56, 0x2 ;  /* 0x00000038e1e67211 */ /* 0x000fc400078210ff */
[----:B------:R-:W-:Y:S01]  /*72b0*/  LEA.HI.X.SX32 R157, R157, R2, 0x2, P0 ;  /* 0x000000029d9d7211 */ /* 0x000fe200000f16ff */
[----:B------:R1:W-:Y:S01]  /*72c0*/  STL.64 [R1+0x38], R232 ;  /* 0x000038e801007387 */ /* 0x0003e20000100a00 */
[----:B------:R-:W-:Y:S02]  /*72d0*/  LEA R42, P0, R43, R56, 0x2 ;  /* 0x000000382b2a7211 */ /* 0x000fe400078010ff */
[-C--:B------:R-:W-:Y:S02]  /*72e0*/  LEA.HI.X.SX32 R161, R161, R2.reuse, 0x2, P3 ;  /* 0x00000002a1a17211 */ /* 0x080fe400018f16ff */
[----:B------:R-:W-:Y:S02]  /*72f0*/  LEA.HI.X.SX32 R231, R225, R2, 0x2, P1 ;  /* 0x00000002e1e77211 */ /* 0x000fe400008f16ff */
[-C--:B------:R-:W-:Y:S02]  /*7300*/  LEA R40, P3, R41, R56.reuse, 0x2 ;  /* 0x0000003829287211 */ /* 0x080fe400078610ff */
[----:B------:R-:W-:Y:S01]  /*7310*/  LEA R228, P1, R223, R56, 0x2 ;  /* 0x00000038dfe47211 */ /* 0x000fe200078210ff */
[----:B------:R-:W-:Y:S01]  /*7320*/  STL.64 [R1+0x138], R230 ;  /* 0x000138e601007387 */ /* 0x000fe20000100a00 */
[----:B------:R-:W-:Y:S01]  /*7330*/  LEA.HI.X.SX32 R43, R43, R2, 0x2, P0 ;  /* 0x000000022b2b7211 */ /* 0x000fe200000f16ff */
[C---:B-1----:R-:W-:Y:S01]  /*7340*/  IMAD R233, R250.reuse, 0x2d, RZ ;  /* 0x0000002dfae97824 */ /* 0x042fe200078e02ff */
[----:B------:R-:W-:Y:S01]  /*7350*/  LEA R226, P0, R221, R56, 0x2 ;  /* 0x00000038dde27211 */ /* 0x000fe200078010ff */
[----:B------:R-:W-:Y:S01]  /*7360*/  IMAD R232, R250, 0x2e, RZ ;  /* 0x0000002efae87824 */ /* 0x000fe200078e02ff */
[----:B------:R-:W-:-:S02]  /*7370*/  LEA.HI.X.SX32 R41, R41, R2, 0x2, P3 ;  /* 0x0000000229297211 */ /* 0x000fc400018f16ff */
[----:B------:R-:W-:Y:S02]  /*7380*/  LEA.HI.X.SX32 R229, R223, R2, 0x2, P1 ;  /* 0x00000002dfe57211 */ /* 0x000fe400008f16ff */
[-C--:B------:R-:W-:Y:S02]  /*7390*/  LEA R222, P3, R217, R56.reuse, 0x2 ;  /* 0x00000038d9de7211 */ /* 0x080fe400078610ff */
[----:B------:R-:W-:Y:S01]  /*73a0*/  LEA R164, P1, R165, R56, 0x2 ;  /* 0x00000038a5a47211 */ /* 0x000fe200078210ff */
[----:B------:R-:W-:Y:S01]  /*73b0*/  STL.64 [R1+0x40], R228 ;  /* 0x000040e401007387 */ /* 0x000fe20000100a00 */
[----:B------:R-:W-:Y:S02]  /*73c0*/  LEA.HI.X.SX32 R227, R221, R2, 0x2, P0 ;  /* 0x00000002dde37211 */ /* 0x000fe400000f16ff */
[----:B------:R-:W-:Y:S02]  /*73d0*/  LEA R224, P0, R219, R56, 0x2 ;  /* 0x00000038dbe07211 */ /* 0x000fe400078010ff */
[-C--:B------:R-:W-:Y:S01]  /*73e0*/  LEA.HI.X.SX32 R223, R217, R2.reuse, 0x2, P3 ;  /* 0x00000002d9df7211 */ /* 0x080fe200018f16ff */
[----:B------:R-:W-:Y:S01]  /*73f0*/  STL.64 [R1+0x140], R226 ;  /* 0x000140e201007387 */ /* 0x000fe20000100a00 */
[----:B------:R-:W-:-:S02]  /*7400*/  LEA.HI.X.SX32 R165, R165, R2, 0x2, P1 ;  /* 0x00000002a5a57211 */ /* 0x000fc400008f16ff */
[-C--:B------:R-:W-:Y:S02]  /*7410*/  LEA R220, P3, R215, R56.reuse, 0x2 ;  /* 0x00000038d7dc7211 */ /* 0x080fe400078610ff */
[----:B------:R-:W-:Y:S02]  /*7420*/  LEA R38, P1, R39, R56, 0x2 ;  /* 0x0000003827267211 */ /* 0x000fe400078210ff */
[----:B------:R-:W-:Y:S02]  /*7430*/  LEA.HI.X.SX32 R225, R219, R2, 0x2, P0 ;  /* 0x00000002dbe17211 */ /* 0x000fe400000f16ff */
[----:B------:R-:W-:Y:S02]  /*7440*/  LEA R168, P0, R169, R56, 0x2 ;  /* 0x00000038a9a87211 */ /* 0x000fe400078010ff */
[-C--:B------:R-:W-:Y:S01]  /*7450*/  LEA.HI.X.SX32 R221, R215, R2.reuse, 0x2, P3 ;  /* 0x00000002d7dd7211 */ /* 0x080fe200018f16ff */
[----:B------:R-:W-:Y:S01]  /*7460*/  STL.64 [R1+0x48], R224 ;  /* 0x000048e001007387 */ /* 0x000fe20000100a00 */
[----:B------:R-:W-:-:S02]  /*7470*/  LEA.HI.X.SX32 R39, R39, R2, 0x2, P1 ;  /* 0x0000000227277211 */ /* 0x000fc400008f16ff */
[-C--:B------:R-:W-:Y:S01]  /*7480*/  LEA R172, P3, R173, R56.reuse, 0x2 ;  /* 0x00000038adac7211 */ /* 0x080fe200078610ff */
[----:B------:R-:W-:Y:S01]  /*7490*/  STL.64 [R1+0x148], R222 ;  /* 0x000148de01007387 */ /* 0x000fe20000100a00 */
[----:B------:R-:W-:Y:S02]  /*74a0*/  LEA R218, P1, R213, R56, 0x2 ;  /* 0x00000038d5da7211 */ /* 0x000fe400078210ff */
[----:B------:R-:W-:Y:S01]  /*74b0*/  LEA.HI.X.SX32 R169, R169, R2, 0x2, P0 ;  /* 0x00000002a9a97211 */ /* 0x000fe200000f16ff */
[----:B------:R-:W-:Y:S01]  /*74c0*/  STL.64 [R1+0x50], R220 ;  /* 0x000050dc01007387 */ /* 0x000fe20000100a00 */
[----:B------:R-:W-:Y:S02]  /*74d0*/  LEA R36, P0, R37, R56, 0x2 ;  /* 0x0000003825247211 */ /* 0x000fe400078010ff */
[-C--:B------:R-:W-:Y:S02]  /*74e0*/  LEA.HI.X.SX32 R173, R173, R2.reuse, 0x2, P3 ;  /* 0x00000002adad7211 */ /* 0x080fe400018f16ff */
[----:B------:R-:W-:-:S02]  /*74f0*/  LEA.HI.X.SX32 R219, R213, R2, 0x2, P1 ;  /* 0x00000002d5db7211 */ /* 0x000fc400008f16ff */
[-C--:B------:R-:W-:Y:S02]  /*7500*/  LEA R34, P3, R35, R56.reuse, 0x2 ;  /* 0x0000003823227211 */ /* 0x080fe400078610ff */
[----:B------:R-:W-:Y:S01]  /*7510*/  LEA R216, P1, R211, R56, 0x2 ;  /* 0x00000038d3d87211 */ /* 0x000fe200078210ff */
[----:B------:R1:W-:Y:S01]  /*7520*/  STL.64 [R1+0x150], R218 ;  /* 0x000150da01007387 */ /* 0x0003e20000100a00 */
[----:B------:R-:W-:Y:S02]  /*7530*/  LEA.HI.X.SX32 R37, R37, R2, 0x2, P0 ;  /* 0x0000000225257211 */ /* 0x000fe400000f16ff */
[----:B------:R-:W-:Y:S02]  /*7540*/  LEA R214, P0, R209, R56, 0x2 ;  /* 0x00000038d1d67211 */ /* 0x000fe400078010ff */
[-C--:B------:R-:W-:Y:S02]  /*7550*/  LEA.HI.X.SX32 R35, R35, R2.reuse, 0x2, P3 ;  /* 0x0000000223237211 */ /* 0x080fe400018f16ff */
[----:B------:R-:W-:-:S02]  /*7560*/  LEA.HI.X.SX32 R217, R211, R2, 0x2, P1 ;  /* 0x00000002d3d97211 */ /* 0x000fc400008f16ff */
[-C--:B------:R-:W-:Y:S02]  /*7570*/  LEA R210, P3, R205, R56.reuse, 0x2 ;  /* 0x00000038cdd27211 */ /* 0x080fe400078610ff */
[----:B------:R-:W-:Y:S01]  /*7580*/  LEA R176, P1, R177, R56, 0x2 ;  /* 0x00000038b1b07211 */ /* 0x000fe200078210ff */
[----:B------:R2:W-:Y:S01]  /*7590*/  STL.64 [R1+0x58], R216 ;  /* 0x000058d801007387 */ /* 0x0005e20000100a00 */
[----:B------:R-:W-:Y:S01]  /*75a0*/  LEA.HI.X.SX32 R215, R209, R2, 0x2, P0 ;  /* 0x00000002d1d77211 */ /* 0x000fe200000f16ff */
[----:B-1----:R-:W-:Y:S01]  /*75b0*/  IMAD R218, R250, 0x50, RZ ;  /* 0x00000050fada7824 */ /* 0x002fe200078e02ff */
[----:B------:R-:W-:Y:S02]  /*75c0*/  LEA R212, P0, R207, R56, 0x2 ;  /* 0x00000038cfd47211 */ /* 0x000fe400078010ff */
[-C--:B------:R-:W-:Y:S01]  /*75d0*/  LEA.HI.X.SX32 R211, R205, R2.reuse, 0x2, P3 ;  /* 0x00000002cdd37211 */ /* 0x080fe200018f16ff */
[----:B------:R1:W-:Y:S01]  /*75e0*/  STL.64 [R1+0x158], R214 ;  /* 0x000158d601007387 */ /* 0x0003e20000100a00 */
[----:B------:R-:W-:-:S02]  /*75f0*/  LEA.HI.X.SX32 R177, R177, R2, 0x2, P1 ;  /* 0x00000002b1b17211 */ /* 0x000fc400008f16ff */
[-C--:B------:R-:W-:Y:S02]  /*7600*/  LEA R208, P3, R203, R56.reuse, 0x2 ;  /* 0x00000038cbd07211 */ /* 0x080fe400078610ff */
[----:B------:R-:W-:Y:S01]  /*7610*/  LEA R32, P1, R33, R56, 0x2 ;  /* 0x0000003821207211 */ /* 0x000fe200078210ff */
[C---:B--2---:R-:W-:Y:S01]  /*7620*/  IMAD R216, R250.reuse, 0x60, RZ ;  /* 0x00000060fad87824 */ /* 0x044fe200078e02ff */
[----:B------:R-:W-:Y:S02]  /*7630*/  LEA.HI.X.SX32 R213, R207, R2, 0x2, P0 ;  /* 0x00000002cfd57211 */ /* 0x000fe400000f16ff */
[----:B------:R-:W-:Y:S02]  /*7640*/  LEA R180, P0, R181, R56, 0x2 ;  /* 0x00000038b5b47211 */ /* 0x000fe400078010ff */
[-C--:B------:R-:W-:Y:S01]  /*7650*/  LEA.HI.X.SX32 R209, R203, R2.reuse, 0x2, P3 ;  /* 0x00000002cbd17211 */ /* 0x080fe200018f16ff */
[----:B------:R-:W-:Y:S01]  /*7660*/  STL.64 [R1+0x60], R212 ;  /* 0x000060d401007387 */ /* 0x000fe20000100a00 */
[----:B------:R-:W-:Y:S01]  /*7670*/  LEA.HI.X.SX32 R33, R33, R2, 0x2, P1 ;  /* 0x0000000221217211 */ /* 0x000fe200008f16ff */
[----:B-1----:R-:W-:Y:S01]  /*7680*/  IMAD R214, R250, 0x70, RZ ;  /* 0x00000070fad67824 */ /* 0x002fe200078e02ff */
[-C--:B------:R-:W-:Y:S01]  /*7690*/  LEA R184, P3, R185, R56.reuse, 0x2 ;  /* 0x00000038b9b87211 */ /* 0x080fe200078610ff */
[----:B------:R-:W-:Y:S01]  /*76a0*/  STL.64 [R1+0x160], R210 ;  /* 0x000160d201007387 */ /* 0x000fe20000100a00 */
[----:B------:R-:W-:-:S02]  /*76b0*/  LEA R206, P1, R201, R56, 0x2 ;  /* 0x00000038c9ce7211 */ /* 0x000fc400078210ff */
[----:B------:R-:W-:Y:S01]  /*76c0*/  LEA.HI.X.SX32 R181, R181, R2, 0x2, P0 ;  /* 0x00000002b5b57211 */ /* 0x000fe200000f16ff */
[----:B------:R-:W-:Y:S01]  /*76d0*/  STL.64 [R1+0x68], R208 ;  /* 0x000068d001007387 */ /* 0x000fe20000100a00 */
[----:B------:R-:W-:Y:S02]  /*76e0*/  LEA R30, P0, R31, R56, 0x2 ;  /* 0x000000381f1e7211 */ /* 0x000fe400078010ff */
[-C--:B------:R-:W-:Y:S02]  /*76f0*/  LEA.HI.X.SX32 R185, R185, R2.reuse, 0x2, P3 ;  /* 0x00000002b9b97211 */ /* 0x080fe400018f16ff */
[----:B------:R-:W-:Y:S02]  /*7700*/  LEA.HI.X.SX32 R207, R201, R2, 0x2, P1 ;  /* 0x00000002c9cf7211 */ /* 0x000fe400008f16ff */
[-C--:B------:R-:W-:Y:S02]  /*7710*/  LEA R28, P3, R29, R56.reuse, 0x2 ;  /* 0x000000381d1c7211 */ /* 0x080fe400078610ff */
[----:B------:R-:W-:Y:S01]  /*7720*/  LEA R204, P1, R199, R56, 0x2 ;  /* 0x00000038c7cc7211 */ /* 0x000fe200078210ff */
[----:B------:R1:W-:Y:S01]  /*7730*/  STL.64 [R1+0x168], R206 ;  /* 0x000168ce01007387 */ /* 0x0003e20000100a00 */
[----:B------:R-:W-:-:S02]  /*7740*/  LEA.HI.X.SX32 R31, R31, R2, 0x2, P0 ;  /* 0x000000021f1f7211 */ /* 0x000fc400000f16ff */
[----:B------:R-:W-:Y:S02]  /*7750*/  LEA R202, P0, R197, R56, 0x2 ;  /* 0x00000038c5ca7211 */ /* 0x000fe400078010ff */
[-C--:B------:R-:W-:Y:S02]  /*7760*/  LEA.HI.X.SX32 R29, R29, R2.reuse, 0x2, P3 ;  /* 0x000000021d1d7211 */ /* 0x080fe400018f16ff */
[----:B------:R-:W-:Y:S02]  /*7770*/  LEA.HI.X.SX32 R205, R199, R2, 0x2, P1 ;  /* 0x00000002c7cd7211 */ /* 0x000fe400008f16ff */
[-C--:B------:R-:W-:Y:S02]  /*7780*/  LEA R198, P3, R193, R56.reuse, 0x2 ;  /* 0x00000038c1c67211 */ /* 0x080fe400078610ff */
[----:B------:R-:W-:Y:S01]  /*7790*/  LEA R188, P1, R189, R56, 0x2 ;  /* 0x00000038bdbc7211 */ /* 0x000fe200078210ff */
[----:B------:R-:W-:Y:S01]  /*77a0*/  STL.64 [R1+0x70], R204 ;  /* 0x000070cc01007387 */ /* 0x000fe20000100a00 */
[----:B------:R-:W-:Y:S01]  /*77b0*/  LEA.HI.X.SX32 R203, R197, R2, 0x2, P0 ;  /* 0x00000002c5cb7211 */ /* 0x000fe200000f16ff */
[----:B-1----:R-:W-:Y:S01]  /*77c0*/  IMAD R206, R250, 0x90, RZ ;  /* 0x00000090face7824 */ /* 0x002fe200078e02ff */
[----:B------:R-:W-:-:S02]  /*77d0*/  LEA R200, P0, R195, R56, 0x2 ;  /* 0x00000038c3c87211 */ /* 0x000fc400078010ff */
[-C--:B------:R-:W-:Y:S01]  /*77e0*/  LEA.HI.X.SX32 R199, R193, R2.reuse, 0x2, P3 ;  /* 0x00000002c1c77211 */ /* 0x080fe200018f16ff */
[----:B------:R1:W-:Y:S01]  /*77f0*/  STL.64 [R1+0x170], R202 ;  /* 0x000170ca01007387 */ /* 0x0003e20000100a00 */
[----:B------:R-:W-:Y:S02]  /*7800*/  LEA.HI.X.SX32 R189, R189, R2, 0x2, P1 ;  /* 0x00000002bdbd7211 */ /* 0x000fe400008f16ff */
[-C--:B------:R-:W-:Y:S02]  /*7810*/  LEA R196, P3, R187, R56.reuse, 0x2 ;  /* 0x00000038bbc47211 */ /* 0x080fe400078610ff */
[----:B------:R-:W-:Y:S02]  /*7820*/  LEA R26, P1, R27, R56, 0x2 ;  /* 0x000000381b1a7211 */ /* 0x000fe400078210ff */
[-C--:B------:R-:W-:Y:S02]  /*7830*/  LEA.HI.X.SX32 R201, R195, R2.reuse, 0x2, P0 ;  /* 0x00000002c3c97211 */ /* 0x080fe400000f16ff */
[----:B------:R-:W-:-:S02]  /*7840*/  LEA.HI.X.SX32 R197, R187, R2, 0x2, P3 ;  /* 0x00000002bbc57211 */ /* 0x000fc400018f16ff */
[----:B------:R-:W-:Y:S01]  /*7850*/  LEA R192, P0, R191, R56, 0x2 ;  /* 0x00000038bfc07211 */ /* 0x000fe200078010ff */
[----:B------:R-:W-:Y:S01]  /*7860*/  STL.64 [R1+0x78], R200 ;  /* 0x000078c801007387 */ /* 0x000fe20000100a00 */
[----:B------:R-:W-:Y:S01]  /*7870*/  LEA.HI.X.SX32 R27, R27, R2, 0x2, P1 ;  /* 0x000000021b1b7211 */ /* 0x000fe200008f16ff */
[----:B-1----:R-:W-:Y:S01]  /*7880*/  IMAD R202, R250, 0xa0, RZ ;  /* 0x000000a0faca7824 */ /* 0x002fe200078e02ff */
[----:B------:R-:W-:Y:S01]  /*7890*/  LEA R194, P1, R183, R56, 0x2 ;  /* 0x00000038b7c27211 */ /* 0x000fe200078210ff */
[----:B------:R1:W-:Y:S01]  /*78a0*/  STL.64 [R1+0x178], R198 ;  /* 0x000178c601007387 */ /* 0x0003e20000100a00 */
[----:B------:R-:W-:Y:S02]  /*78b0*/  LEA.HI.X.SX32 R193, R191, R2, 0x2, P0 ;  /* 0x00000002bfc17211 */ /* 0x000fe400000f16ff */
[----:B------:R-:W-:Y:S01]  /*78c0*/  IADD3 R4, R0, -0x40, RZ ;  /* 0xffffffc000047810 */ /* 0x000fe20007ffe0ff */
[----:B------:R2:W-:Y:S01]  /*78d0*/  STL.64 [R1+0x80], R196 ;  /* 0x000080c401007387 */ /* 0x0005e20000100a00 */
[----:B------:R-:W-:-:S02]  /*78e0*/  LEA R24, P0, R25, R56, 0x2 ;  /* 0x0000003819187211 */ /* 0x000fc400078010ff */
[----:B------:R-:W-:Y:S01]  /*78f0*/  LEA.HI.X.SX32 R195, R183, R2, 0x2, P1 ;  /* 0x00000002b7c37211 */ /* 0x000fe200008f16ff */
[----:B------:R-:W-:Y:S01]  /*7900*/  IMAD R183, R250, 0xa4, RZ ;  /* 0x000000a4fab77824 */ /* 0x000fe200078e02ff */
[----:B------:R-:W-:Y:S02]  /*7910*/  LEA R190, P1, R175, R56, 0x2 ;  /* 0x00000038afbe7211 */ /* 0x000fe400078210ff */
[----:B------:R-:W-:Y:S01]  /*7920*/  ISETP.GE.AND P5, PT, R22, R4, PT ;  /* 0x000000041600720c */ /* 0x000fe20003fa6270 */
[----:B------:R3:W-:Y:S01]  /*7930*/  STL.64 [R1+0x180], R194 ;  /* 0x000180c201007387 */ /* 0x0007e20000100a00 */
[----:B------:R-:W-:Y:S01]  /*7940*/  LEA.HI.X.SX32 R25, R25, R2, 0x2, P0 ;  /* 0x0000000219197211 */ /* 0x000fe200000f16ff */
[C---:B-1----:R-:W-:Y:S01]  /*7950*/  IMAD R199, R250.reuse, 0x2a, RZ ;  /* 0x0000002afac77824 */ /* 0x042fe200078e02ff */
[-C--:B------:R-:W-:Y:S01]  /*7960*/  LEA R186, P0, R171, R56.reuse, 0x2 ;  /* 0x00000038abba7211 */ /* 0x080fe200078010ff */
[----:B------:R-:W-:Y:S01]  /*7970*/  IMAD R198, R250, 0xb0, RZ ;  /* 0x000000b0fac67824 */ /* 0x000fe200078e02ff */
[----:B--2---:R-:W-:-:S02]  /*7980*/  LEA R196, P3, R179, R56, 0x2 ;  /* 0x00000038b3c47211 */ /* 0x004fc400078610ff */
[-C--:B------:R-:W-:Y:S02]  /*7990*/  LEA.HI.X.SX32 R191, R175, R2.reuse, 0x2, P1 ;  /* 0x00000002afbf7211 */ /* 0x080fe400008f16ff */
[----:B------:R-:W-:Y:S02]  /*79a0*/  LEA.HI.X.SX32 R197, R179, R2, 0x2, P3 ;  /* 0x00000002b3c57211 */ /* 0x000fe400018f16ff */
[-C--:B------:R-:W-:Y:S01]  /*79b0*/  LEA R22, P3, R23, R56.reuse, 0x2 ;  /* 0x0000003817167211 */ /* 0x080fe200078610ff */
[----:B------:R1:W-:Y:S01]  /*79c0*/  STL.64 [R1+0x88], R190 ;  /* 0x000088be01007387 */ /* 0x0003e20000100a00 */
[----:B------:R-:W-:Y:S01]  /*79d0*/  LEA R200, P1, R167, R56, 0x2 ;  /* 0x00000038a7c87211 */ /* 0x000fe200078210ff */
[C---:B---3--:R-:W-:Y:S01]  /*79e0*/  IMAD R195, R250.reuse, 0x29, RZ ;  /* 0x00000029fac37824 */ /* 0x048fe200078e02ff */
[-C--:B------:R-:W-:Y:S01]  /*79f0*/  LEA.HI.X.SX32 R187, R171, R2.reuse, 0x2, P0 ;  /* 0x00000002abbb7211 */ /* 0x080fe200000f16ff */
[----:B------:R-:W-:Y:S01]  /*7a00*/  IMAD R194, R250, 0xc0, RZ ;  /* 0x000000c0fac27824 */ /* 0x000fe200078e02ff */
[----:B------:R-:W-:-:S02]  /*7a10*/  LEA.HI.X.SX32 R23, R23, R2, 0x2, P3 ;  /* 0x0000000217177211 */ /* 0x000fc400018f16ff */
[-C--:B------:R-:W-:Y:S01]  /*7a20*/  LEA R178, P0, R163, R56.reuse, 0x2 ;  /* 0x00000038a3b27211 */ /* 0x080fe200078010ff */
[----:B------:R2:W-:Y:S01]  /*7a30*/  STL.64 [R1+0x188], R186 ;  /* 0x000188ba01007387 */ /* 0x0005e20000100a00 */
[----:B------:R-:W-:Y:S02]  /*7a40*/  LEA R174, P3, R159, R56, 0x2 ;  /* 0x000000389fae7211 */ /* 0x000fe400078610ff */
[----:B------:R-:W-:Y:S01]  /*7a50*/  LEA.HI.X.SX32 R201, R167, R2, 0x2, P1 ;  /* 0x00000002a7c97211 */ /* 0x000fe200008f16ff */
[C---:B-1----:R-:W-:Y:S01]  /*7a60*/  IMAD R191, R250.reuse, 0xa8, RZ ;  /* 0x000000a8fabf7824 */ /* 0x042fe200078e02ff */
[----:B------:R-:W-:Y:S01]  /*7a70*/  LEA R20, P1, R21, R56, 0x2 ;  /* 0x0000003815147211 */ /* 0x000fe200078210ff */
[----:B------:R-:W-:Y:S01]  /*7a80*/  IMAD R190, R250, 0xd0, RZ ;  /* 0x000000d0fabe7824 */ /* 0x000fe200078e02ff */
[-C--:B------:R-:W-:Y:S02]  /*7a90*/  LEA.HI.X.SX32 R179, R163, R2.reuse, 0x2, P0 ;  /* 0x00000002a3b37211 */ /* 0x080fe400000f16ff */
[----:B------:R-:W-:-:S02]  /*7aa0*/  LEA.HI.X.SX32 R175, R159, R2, 0x2, P3 ;  /* 0x000000029faf7211 */ /* 0x000fc400018f16ff */
[-C--:B------:R-:W-:Y:S01]  /*7ab0*/  LEA R204, P0, R155, R56.reuse, 0x2 ;  /* 0x000000389bcc7211 */ /* 0x080fe200078010ff */
[----:B------:R1:W-:Y:S01]  /*7ac0*/  STL.64 [R1+0x90], R178 ;  /* 0x000090b201007387 */ /* 0x0003e20000100a00 */
[----:B------:R-:W-:Y:S01]  /*7ad0*/  LEA R166, P3, R151, R56, 0x2 ;  /* 0x0000003897a67211 */ /* 0x000fe200078610ff */
[C---:B--2---:R-:W-:Y:S01]  /*7ae0*/  IMAD R186, R250.reuse, 0x27, RZ ;  /* 0x00000027faba7824 */ /* 0x044fe200078e02ff */
[----:B------:R-:W-:Y:S01]  /*7af0*/  LEA.HI.X.SX32 R21, R21, R2, 0x2, P1 ;  /* 0x0000000215157211 */ /* 0x000fe200008f16ff */
[----:B------:R-:W-:Y:S01]  /*7b00*/  STL.64 [R1+0x190], R174 ;  /* 0x000190ae01007387 */ /* 0x000fe20000100a00 */
[----:B------:R-:W-:Y:S01]  /*7b10*/  LEA R162, P1, R147, R56, 0x2 ;  /* 0x0000003893a27211 */ /* 0x000fe200078210ff */
[----:B------:R-:W-:Y:S01]  /*7b20*/  IMAD R187, R250, 0x2f, RZ ;  /* 0x0000002ffabb7824 */ /* 0x000fe200078e02ff */
[-C--:B------:R-:W-:Y:S02]  /*7b30*/  LEA.HI.X.SX32 R205, R155, R2.reuse, 0x2, P0 ;  /* 0x000000029bcd7211 */ /* 0x080fe400000f16ff */
[----:B------:R-:W-:-:S02]  /*7b40*/  LEA.HI.X.SX32 R167, R151, R2, 0x2, P3 ;  /* 0x0000000297a77211 */ /* 0x000fc400018f16ff */
[-C--:B------:R-:W-:Y:S01]  /*7b50*/  LEA R18, P0, R19, R56.reuse, 0x2 ;  /* 0x0000003813127211 */ /* 0x080fe200078010ff */
[C---:B-1----:R-:W-:Y:S01]  /*7b60*/  IMAD R179, R250.reuse, 0x26, RZ ;  /* 0x00000026fab37824 */ /* 0x042fe200078e02ff */
[----:B------:R-:W-:Y:S01]  /*7b70*/  LEA R208, P3, R143, R56, 0x2 ;  /* 0x000000388fd07211 */ /* 0x000fe200078610ff */
[----:B------:R-:W-:Y:S01]  /*7b80*/  STL.64 [R1+0x98], R166 ;  /* 0x000098a601007387 */ /* 0x000fe20000100a00 */
[----:B------:R-:W-:Y:S01]  /*7b90*/  LEA.HI.X.SX32 R163, R147, R2, 0x2, P1 ;  /* 0x0000000293a37211 */ /* 0x000fe200008f16ff */
[----:B------:R-:W-:Y:S01]  /*7ba0*/  IMAD R178, R250, 0xb8, RZ ;  /* 0x000000b8fab27824 */ /* 0x000fe200078e02ff */
[----:B------:R-:W-:Y:S02]  /*7bb0*/  LEA R154, P1, R141, R56, 0x2 ;  /* 0x000000388d9a7211 */ /* 0x000fe400078210ff */
[-C--:B------:R-:W-:Y:S01]  /*7bc0*/  LEA.HI.X.SX32 R19, R19, R2.reuse, 0x2, P0 ;  /* 0x0000000213137211 */ /* 0x080fe200000f16ff */
[----:B------:R1:W-:Y:S01]  /*7bd0*/  STL.64 [R1+0x198], R162 ;  /* 0x000198a201007387 */ /* 0x0003e20000100a00 */
[----:B------:R-:W-:-:S02]  /*7be0*/  LEA.HI.X.SX32 R209, R143, R2, 0x2, P3 ;  /* 0x000000028fd17211 */ /* 0x000fc400018f16ff */
[-C--:B------:R-:W-:Y:S02]  /*7bf0*/  LEA R150, P0, R139, R56.reuse, 0x2 ;  /* 0x000000388b967211 */ /* 0x080fe400078010ff */
[----:B------:R-:W-:Y:S02]  /*7c00*/  LEA R16, P3, R17, R56, 0x2 ;  /* 0x0000003811107211 */ /* 0x000fe400078610ff */
[----:B------:R-:W-:Y:S02]  /*7c10*/  LEA.HI.X.SX32 R155, R141, R2, 0x2, P1 ;  /* 0x000000028d9b7211 */ /* 0x000fe400008f16ff */
[----:B------:R-:W-:Y:S02]  /*7c20*/  LEA R212, P1, R137, R56, 0x2 ;  /* 0x0000003889d47211 */ /* 0x000fe400078210ff */
[-C--:B------:R-:W-:Y:S01]  /*7c30*/  LEA.HI.X.SX32 R151, R139, R2.reuse, 0x2, P0 ;  /* 0x000000028b977211 */ /* 0x080fe200000f16ff */
[----:B------:R2:W-:Y:S01]  /*7c40*/  STL.64 [R1+0xa0], R154 ;  /* 0x0000a09a01007387 */ /* 0x0005e20000100a00 */
[----:B------:R-:W-:Y:S01]  /*7c50*/  LEA.HI.X.SX32 R17, R17, R2, 0x2, P3 ;  /* 0x0000000211117211 */ /* 0x000fe200018f16ff */
[C---:B-1----:R-:W-:Y:S01]  /*7c60*/  IMAD R162, R250.reuse, 0x44, RZ ;  /* 0x00000044faa27824 */ /* 0x042fe200078e02ff */
[-C--:B------:R-:W-:Y:S01]  /*7c70*/  LEA R142, P0, R135, R56.reuse, 0x2 ;  /* 0x00000038878e7211 */ /* 0x080fe200078010ff */
[----:B------:R1:W-:Y:S01]  /*7c80*/  STL.64 [R1+0x1a0], R150 ;  /* 0x0001a09601007387 */ /* 0x0003e20000100a00 */
[----:B------:R-:W-:Y:S01]  /*7c90*/  LEA R140, P3, R133, R56, 0x2 ;  /* 0x00000038858c7211 */ /* 0x000fe200078610ff */
[----:B------:R-:W-:Y:S01]  /*7ca0*/  IMAD R139, R250, 0x25, RZ ;  /* 0x00000025fa8b7824 */ /* 0x000fe200078e02ff */
[----:B------:R-:W-:-:S02]  /*7cb0*/  LEA.HI.X.SX32 R213, R137, R2, 0x2, P1 ;  /* 0x0000000289d57211 */ /* 0x000fc400008f16ff */
[----:B------:R-:W-:Y:S02]  /*7cc0*/  LEA R14, P1, R15, R56, 0x2 ;  /* 0x000000380f0e7211 */ /* 0x000fe400078210ff */
[-C--:B------:R-:W-:Y:S01]  /*7cd0*/  LEA.HI.X.SX32 R143, R135, R2.reuse, 0x2, P0 ;  /* 0x00000002878f7211 */ /* 0x080fe200000f16ff */
[C---:B--2---:R-:W-:Y:S01]  /*7ce0*/  IMAD R154, R250.reuse, 0x64, RZ ;  /* 0x00000064fa9a7824 */ /* 0x044fe200078e02ff */
[----:B------:R-:W-:Y:S02]  /*7cf0*/  LEA.HI.X.SX32 R141, R133, R2, 0x2, P3 ;  /* 0x00000002858d7211 */ /* 0x000fe400018f16ff */
[-C--:B------:R-:W-:Y:S01]  /*7d00*/  LEA R222, P0, R131, R56.reuse, 0x2 ;  /* 0x0000003883de7211 */ /* 0x080fe200078010ff */
[----:B------:R2:W-:Y:S01]  /*7d10*/  STL.64 [R1+0xa8], R142 ;  /* 0x0000a88e01007387 */ /* 0x0005e20000100a00 */
[----:B------:R-:W-:Y:S01]  /*7d20*/  LEA R136, P3, R129, R56, 0x2 ;  /* 0x0000003881887211 */ /* 0x000fe200078610ff */
[----:B-1----:R-:W-:Y:S01]  /*7d30*/  IMAD R150, R250, 0x74, RZ ;  /* 0x00000074fa967824 */ /* 0x002fe200078e02ff */
[----:B------:R-:W-:Y:S01]  /*7d40*/  LEA.HI.X.SX32 R15, R15, R2, 0x2, P1 ;  /* 0x000000020f0f7211 */ /* 0x000fe200008f16ff */
[----:B------:R-:W-:Y:S01]  /*7d50*/  STL.64 [R1+0x1a8], R140 ;  /* 0x0001a88c01007387 */ /* 0x000fe20000100a00 */
[----:B------:R-:W-:-:S02]  /*7d60*/  LEA R134, P1, R127, R56, 0x2 ;  /* 0x000000387f867211 */ /* 0x000fc400078210ff */
[-C--:B------:R-:W-:Y:S02]  /*7d70*/  LEA.HI.X.SX32 R223, R131, R2.reuse, 0x2, P0 ;  /* 0x0000000283df7211 */ /* 0x080fe400000f16ff */
[----:B------:R-:W-:Y:S02]  /*7d80*/  LEA.HI.X.SX32 R137, R129, R2, 0x2, P3 ;  /* 0x0000000281897211 */ /* 0x000fe400018f16ff */
[-C--:B------:R-:W-:Y:S01]  /*7d90*/  LEA R12, P0, R13, R56.reuse, 0x2 ;  /* 0x000000380d0c7211 */ /* 0x080fe200078010ff */
[C---:B--2---:R-:W-:Y:S01]  /*7da0*/  IMAD R142, R250.reuse, 0x94, RZ ;  /* 0x00000094fa8e7824 */ /* 0x044fe200078e02ff */
[----:B------:R-:W-:Y:S01]  /*7db0*/  LEA R226, P3, R125, R56, 0x2 ;  /* 0x000000387de27211 */ /* 0x000fe200078610ff */
[----:B------:R-:W-:Y:S01]  /*7dc0*/  STL.64 [R1+0xb0], R136 ;  /* 0x0000b08801007387 */ /* 0x000fe20000100a00 */
[----:B------:R-:W-:Y:S01]  /*7dd0*/  LEA.HI.X.SX32 R135, R127, R2, 0x2, P1 ;  /* 0x000000027f877211 */ /* 0x000fe200008f16ff */
[----:B------:R-:W-:Y:S01]  /*7de0*/  IMAD R127, R250, 0x21, RZ ;  /* 0x00000021fa7f7824 */ /* 0x000fe200078e02ff */
[----:B------:R-:W-:-:S02]  /*7df0*/  LEA R130, P1, R123, R56, 0x2 ;  /* 0x000000387b827211 */ /* 0x000fc400078210ff */
[-C--:B------:R-:W-:Y:S01]  /*7e00*/  LEA.HI.X.SX32 R13, R13, R2.reuse, 0x2, P0 ;  /* 0x000000020d0d7211 */ /* 0x080fe200000f16ff */
[----:B------:R1:W-:Y:S01]  /*7e10*/  STL.64 [R1+0x1b0], R134 ;  /* 0x0001b08601007387 */ /* 0x0003e20000100a00 */
[----:B------:R-:W-:Y:S02]  /*7e20*/  LEA.HI.X.SX32 R227, R125, R2, 0x2, P3 ;  /* 0x000000027de37211 */ /* 0x000fe400018f16ff */
[-C--:B------:R-:W-:Y:S02]  /*7e30*/  LEA R128, P0, R121, R56.reuse, 0x2 ;  /* 0x0000003879807211 */ /* 0x080fe400078010ff */
[----:B------:R-:W-:Y:S02]  /*7e40*/  LEA R10, P3, R11, R56, 0x2 ;  /* 0x000000380b0a7211 */ /* 0x000fe400078610ff */
[----:B------:R-:W-:Y:S02]  /*7e50*/  LEA.HI.X.SX32 R131, R123, R2, 0x2, P1 ;  /* 0x000000027b837211 */ /* 0x000fe400008f16ff */
[----:B------:R-:W-:-:S02]  /*7e60*/  LEA R230, P1, R119, R56, 0x2 ;  /* 0x0000003877e67211 */ /* 0x000fc400078210ff */
[-C--:B------:R-:W-:Y:S01]  /*7e70*/  LEA.HI.X.SX32 R129, R121, R2.reuse, 0x2, P0 ;  /* 0x0000000279817211 */ /* 0x080fe200000f16ff */
[----:B------:R2:W-:Y:S01]  /*7e80*/  STL.64 [R1+0xb8], R130 ;  /* 0x0000b88201007387 */ /* 0x0005e20000100a00 */
[----:B------:R-:W-:Y:S01]  /*7e90*/  LEA.HI.X.SX32 R11, R11, R2, 0x2, P3 ;  /* 0x000000020b0b7211 */ /* 0x000fe200018f16ff */
[C---:B-1----:R-:W-:Y:S01]  /*7ea0*/  IMAD R134, R250.reuse, 0x23, RZ ;  /* 0x00000023fa867824 */ /* 0x042fe200078e02ff */
[-C--:B------:R-:W-:Y:S01]  /*7eb0*/  LEA R124, P0, R117, R56.reuse, 0x2 ;  /* 0x00000038757c7211 */ /* 0x080fe200078010ff */
[----:B------:R-:W-:Y:S01]  /*7ec0*/  STL.64 [R1+0x1b8], R128 ;  /* 0x0001b88001007387 */ /* 0x000fe20000100a00 */
[----:B------:R-:W-:Y:S01]  /*7ed0*/  LEA R122, P3, R115, R56, 0x2 ;  /* 0x00000038737a7211 */ /* 0x000fe200078610ff */
[----:B------:R-:W-:Y:S01]  /*7ee0*/  IMAD R135, R250, 0x98, RZ ;  /* 0x00000098fa877824 */ /* 0x000fe200078e02ff */
[----:B------:R-:W-:Y:S02]  /*7ef0*/  LEA.HI.X.SX32 R231, R119, R2, 0x2, P1 ;  /* 0x0000000277e77211 */ /* 0x000fe400008f16ff */
[----:B------:R-:W-:-:S02]  /*7f00*/  SEL R6, RZ, 0x4, !P2 ;  /* 0x00000004ff067807 */ /* 0x000fc40005000000 */
[----:B------:R-:W-:Y:S01]  /*7f10*/  LEA R8, P1, R9, R56, 0x2 ;  /* 0x0000003809087211 */ /* 0x000fe200078210ff */
[C---:B--2---:R-:W-:Y:S01]  /*7f20*/  IMAD R131, R250.reuse, 0x22, RZ ;  /* 0x00000022fa837824 */ /* 0x044fe200078e02ff */
[-C--:B------:R-:W-:Y:S01]  /*7f30*/  LEA.HI.X.SX32 R125, R117, R2.reuse, 0x2, P0 ;  /* 0x00000002757d7211 */ /* 0x080fe200000f16ff */
[----:B------:R-:W-:Y:S01]  /*7f40*/  IMAD R130, R250, 0xc4, RZ ;  /* 0x000000c4fa827824 */ /* 0x000fe200078e02ff */
[----:B------:R-:W-:Y:S02]  /*7f50*/  LEA.HI.X.SX32 R123, R115, R2, 0x2, P3 ;  /* 0x00000002737b7211 */ /* 0x000fe400018f16ff */
[----:B------:R-:W-:Y:S01]  /*7f60*/  SEL R6, R6, RZ, !P4 ;  /* 0x000000ff06067207 */ /* 0x000fe20006000000 */
[----:B------:R-:W-:Y:S01]  /*7f70*/  STL.64 [R1+0xc0], R124 ;  /* 0x0000c07c01007387 */ /* 0x000fe20000100a00 */
[-C--:B------:R-:W-:Y:S02]  /*7f80*/  LEA R234, P0, R113, R56.reuse, 0x2 ;  /* 0x0000003871ea7211 */ /* 0x080fe400078010ff */
[----:B------:R-:W-:Y:S01]  /*7f90*/  LEA R118, P3, R111, R56, 0x2 ;  /* 0x000000386f767211 */ /* 0x000fe200078610ff */
[----:B------:R1:W-:Y:S01]  /*7fa0*/  STL.64 [R1+0x1c0], R122 ;  /* 0x0001c07a01007387 */ /* 0x0003e20000100a00 */
[----:B------:R-:W-:-:S02]  /*7fb0*/  LEA.HI.X.SX32 R9, R9, R2, 0x2, P1 ;  /* 0x0000000209097211 */ /* 0x000fc400008f16ff */
[----:B------:R-:W-:Y:S02]  /*7fc0*/  LEA R116, P1, R109, R56, 0x2 ;  /* 0x000000386d747211 */ /* 0x000fe400078210ff */
[----:B------:R-:W-:Y:S02]  /*7fd0*/  ISETP.NE.U32.AND P6, PT, R6, RZ, PT ;  /* 0x000000ff0600720c */ /* 0x000fe40003fc5070 */
[-C--:B------:R-:W-:Y:S02]  /*7fe0*/  LEA.HI.X.SX32 R235, R113, R2.reuse, 0x2, P0 ;  /* 0x0000000271eb7211 */ /* 0x080fe400000f16ff */
[----:B------:R-:W-:Y:S02]  /*7ff0*/  LEA.HI.X.SX32 R119, R111, R2, 0x2, P3 ;  /* 0x000000026f777211 */ /* 0x000fe400018f16ff */
[-C--:B------:R-:W-:Y:S01]  /*8000*/  LEA R6, P0, R7, R56.reuse, 0x2 ;  /* 0x0000003807067211 */ /* 0x080fe200078010ff */
[C---:B-1----:R-:W-:Y:S01]  /*8010*/  IMAD.SHL.U32 R123, R250.reuse, 0x20, RZ ;  /* 0x00000020fa7b7824 */ /* 0x042fe200078e00ff */
[----:B------:R-:W-:Y:S01]  /*8020*/  LEA R238, P3, R107, R56, 0x2 ;  /* 0x000000386bee7211 */ /* 0x000fe200078610ff */
[----:B------:R1:W-:Y:S01]  /*8030*/  STL.64 [R1+0xc8], R118 ;  /* 0x0000c87601007387 */ /* 0x0003e20000100a00 */
[----:B------:R-:W-:Y:S01]  /*8040*/  LEA.HI.X.SX32 R117, R109, R2, 0x2, P1 ;  /* 0x000000026d757211 */ /* 0x000fe200008f16ff */
[----:B------:R-:W-:Y:S01]  /*8050*/  IMAD R122, R250, 0x88, RZ ;  /* 0x00000088fa7a7824 */ /* 0x000fe200078e02ff */
[----:B------:R-:W-:-:S02]  /*8060*/  LEA R112, P1, R105, R56, 0x2 ;  /* 0x0000003869707211 */ /* 0x000fc400078210ff */
[----:B------:R-:W-:Y:S01]  /*8070*/  ISETP.GE.U32.AND P4, PT, R4, 0x7fffff81, PT ;  /* 0x7fffff810400780c */ /* 0x000fe20003f86070 */
[----:B------:R-:W-:Y:S01]  /*8080*/  STL.64 [R1+0x1c8], R116 ;  /* 0x0001c87401007387 */ /* 0x000fe20000100a00 */
[-C--:B------:R-:W-:Y:S02]  /*8090*/  LEA.HI.X.SX32 R7, R7, R2.reuse, 0x2, P0 ;  /* 0x0000000207077211 */ /* 0x080fe400000f16ff */
[----:B------:R-:W-:Y:S02]  /*80a0*/  LEA.HI.X.SX32 R239, R107, R2, 0x2, P3 ;  /* 0x000000026bef7211 */ /* 0x000fe400018f16ff */
[-C--:B------:R-:W-:Y:S01]  /*80b0*/  LEA R110, P0, R103, R56.reuse, 0x2 ;  /* 0x00000038676e7211 */ /* 0x080fe200078010ff */
[C---:B-1----:R-:W-:Y:S01]  /*80c0*/  IMAD R119, R250.reuse, 0x3c, RZ ;  /* 0x0000003cfa777824 */ /* 0x042fe200078e02ff */
[----:B------:R-:W-:Y:S01]  /*80d0*/  LEA R4, P3, R5, R56, 0x2 ;  /* 0x0000003805047211 */ /* 0x000fe200078610ff */
[----:B------:R-:W-:Y:S01]  /*80e0*/  IMAD R118, R250, 0x1f, RZ ;  /* 0x0000001ffa767824 */ /* 0x000fe200078e02ff */
[----:B------:R-:W-:-:S02]  /*80f0*/  LEA.HI.X.SX32 R113, R105, R2, 0x2, P1 ;  /* 0x0000000269717211 */ /* 0x000fc400008f16ff */
[----:B------:R-:W-:Y:S02]  /*8100*/  LEA R240, P1, R101, R56, 0x2 ;  /* 0x0000003865f07211 */ /* 0x000fe400078210ff */
[-C--:B------:R-:W-:Y:S01]  /*8110*/  LEA.HI.X.SX32 R111, R103, R2.reuse, 0x2, P0 ;  /* 0x00000002676f7211 */ /* 0x080fe200000f16ff */
[----:B------:R1:W-:Y:S01]  /*8120*/  STL.64 [R1+0xd0], R112 ;  /* 0x0000d07001007387 */ /* 0x0003e20000100a00 */
[----:B------:R-:W-:Y:S02]  /*8130*/  LEA.HI.X.SX32 R5, R5, R2, 0x2, P3 ;  /* 0x0000000205057211 */ /* 0x000fe400018f16ff */
[-C--:B------:R-:W-:Y:S01]  /*8140*/  LEA R106, P0, R99, R56.reuse, 0x2 ;  /* 0x00000038636a7211 */ /* 0x080fe200078010ff */
[----:B------:R-:W-:Y:S01]  /*8150*/  STL.64 [R1+0x1d0], R110 ;  /* 0x0001d06e01007387 */ /* 0x000fe20000100a00 */
[----:B------:R-:W-:Y:S02]  /*8160*/  LEA R104, P3, R97, R56, 0x2 ;  /* 0x0000003861687211 */ /* 0x000fe400078610ff */
[----:B------:R-:W-:-:S02]  /*8170*/  LEA.HI.X.SX32 R241, R101, R2, 0x2, P1 ;  /* 0x0000000265f17211 */ /* 0x000fc400008f16ff */
[-C--:B------:R-:W-:Y:S02]  /*8180*/  LEA.HI.X.SX32 R107, R99, R2.reuse, 0x2, P0 ;  /* 0x00000002636b7211 */ /* 0x080fe400000f16ff */
[----:B------:R-:W-:Y:S01]  /*8190*/  LEA.HI.X.SX32 R105, R97, R2, 0x2, P3 ;  /* 0x0000000261697211 */ /* 0x000fe200018f16ff */
[C---:B------:R-:W-:Y:S01]  /*81a0*/  IMAD R97, R250.reuse, 0x1e, RZ ;  /* 0x0000001efa617824 */ /* 0x040fe200078e02ff */
[-C--:B-1----:R-:W-:Y:S01]  /*81b0*/  LEA R112, P1, R95, R56.reuse, 0x2 ;  /* 0x000000385f707211 */ /* 0x082fe200078210ff */
[----:B------:R-:W-:Y:S01]  /*81c0*/  STL.64 [R1+0xd8], R106 ;  /* 0x0000d86a01007387 */ /* 0x000fe20000100a00 */
[-C--:B------:R-:W-:Y:S02]  /*81d0*/  LEA R242, P0, R93, R56.reuse, 0x2 ;  /* 0x000000385df27211 */ /* 0x080fe400078010ff */
[----:B------:R-:W-:Y:S01]  /*81e0*/  LEA R100, P3, R91, R56, 0x2 ;  /* 0x000000385b647211 */ /* 0x000fe200078610ff */
[----:B------:R1:W-:Y:S01]  /*81f0*/  STL.64 [R1+0x1d8], R104 ;  /* 0x0001d86801007387 */ /* 0x0003e20000100a00 */
[----:B------:R-:W-:Y:S01]  /*8200*/  LEA.HI.X.SX32 R113, R95, R2, 0x2, P1 ;  /* 0x000000025f717211 */ /* 0x000fe200008f16ff */
[----:B------:R-:W-:Y:S01]  /*8210*/  IMAD R95, R250, 0x7c, RZ ;  /* 0x0000007cfa5f7824 */ /* 0x000fe200078e02ff */
[----:B------:R-:W-:-:S02]  /*8220*/  LEA R98, P1, R89, R56, 0x2 ;  /* 0x0000003859627211 */ /* 0x000fc400078210ff */
[-C--:B------:R-:W-:Y:S02]  /*8230*/  LEA.HI.X.SX32 R243, R93, R2.reuse, 0x2, P0 ;  /* 0x000000025df37211 */ /* 0x080fe400000f16ff */
[----:B------:R-:W-:Y:S02]  /*8240*/  LEA.HI.X.SX32 R101, R91, R2, 0x2, P3 ;  /* 0x000000025b657211 */ /* 0x000fe400018f16ff */
[-C--:B------:R-:W-:Y:S02]  /*8250*/  LEA R116, P0, R87, R56.reuse, 0x2 ;  /* 0x0000003857747211 */ /* 0x080fe400078010ff */
[----:B------:R-:W-:Y:S01]  /*8260*/  LEA R244, P3, R85, R56, 0x2 ;  /* 0x0000003855f47211 */ /* 0x000fe200078610ff */
[----:B------:R2:W-:Y:S01]  /*8270*/  STL.64 [R1+0xe0], R100 ;  /* 0x0000e06401007387 */ /* 0x0005e20000100a00 */
[----:B------:R-:W-:Y:S01]  /*8280*/  LEA.HI.X.SX32 R99, R89, R2, 0x2, P1 ;  /* 0x0000000259637211 */ /* 0x000fe200008f16ff */
[C---:B-1----:R-:W-:Y:S01]  /*8290*/  IMAD R104, R250.reuse, 0x48, RZ ;  /* 0x00000048fa687824 */ /* 0x042fe200078e02ff */
[----:B------:R-:W-:Y:S01]  /*82a0*/  LEA R92, P1, R83, R56, 0x2 ;  /* 0x00000038535c7211 */ /* 0x000fe200078210ff */
[C---:B------:R-:W-:Y:S01]  /*82b0*/  IMAD R89, R250.reuse, 0x16, RZ ;  /* 0x00000016fa597824 */ /* 0x040fe200078e02ff */
[-C--:B------:R-:W-:Y:S01]  /*82c0*/  LEA.HI.X.SX32 R117, R87, R2.reuse, 0x2, P0 ;  /* 0x0000000257757211 */ /* 0x080fe200000f16ff */
[----:B------:R1:W-:Y:S01]  /*82d0*/  STL.64 [R1+0x1e0], R98 ;  /* 0x0001e06201007387 */ /* 0x0003e20000100a00 */
[----:B------:R-:W-:Y:S01]  /*82e0*/  LEA.HI.X.SX32 R245, R85, R2, 0x2, P3 ;  /* 0x0000000255f57211 */ /* 0x000fe200018f16ff */
[----:B------:R-:W-:Y:S01]  /*82f0*/  IMAD R87, R250, 0x5c, RZ ;  /* 0x0000005cfa577824 */ /* 0x000fe200078e02ff */
[----:B------:R-:W-:-:S02]  /*8300*/  LEA R90, P0, R81, R56, 0x2 ;  /* 0x00000038515a7211 */ /* 0x000fc400078010ff */
[----:B------:R-:W-:Y:S01]  /*8310*/  LEA R120, P3, R79, R56, 0x2 ;  /* 0x000000384f787211 */ /* 0x000fe200078610ff */
[C---:B--2---:R-:W-:Y:S01]  /*8320*/  IMAD R100, R250.reuse, 0x68, RZ ;  /* 0x00000068fa647824 */ /* 0x044fe200078e02ff */
[----:B------:R-:W-:Y:S02]  /*8330*/  LEA.HI.X.SX32 R93, R83, R2, 0x2, P1 ;  /* 0x00000002535d7211 */ /* 0x000fe400008f16ff */
[----:B------:R-:W-:Y:S02]  /*8340*/  LEA R246, P1, R77, R56, 0x2 ;  /* 0x000000384df67211 */ /* 0x000fe400078210ff */
[-C--:B------:R-:W-:Y:S01]  /*8350*/  LEA.HI.X.SX32 R91, R81, R2.reuse, 0x2, P0 ;  /* 0x00000002515b7211 */ /* 0x080fe200000f16ff */
[----:B------:R2:W-:Y:S01]  /*8360*/  STL.64 [R1+0xe8], R92 ;  /* 0x0000e85c01007387 */ /* 0x0005e20000100a00 */
[----:B------:R-:W-:Y:S01]  /*8370*/  LEA.HI.X.SX32 R121, R79, R2, 0x2, P3 ;  /* 0x000000024f797211 */ /* 0x000fe200018f16ff */
[----:B-1----:R-:W-:Y:S01]  /*8380*/  IMAD R98, R250, 0x78, RZ ;  /* 0x00000078fa627824 */ /* 0x002fe200078e02ff */
[-C--:B------:R-:W-:Y:S01]  /*8390*/  LEA R84, P0, R75, R56.reuse, 0x2 ;  /* 0x000000384b547211 */ /* 0x080fe200078010ff */
[----:B------:R1:W-:Y:S01]  /*83a0*/  STL.64 [R1+0x1e8], R90 ;  /* 0x0001e85a01007387 */ /* 0x0003e20000100a00 */
[----:B------:R-:W-:-:S02]  /*83b0*/  LEA R82, P3, R73, R56, 0x2 ;  /* 0x0000003849527211 */ /* 0x000fc400078610ff */
[----:B------:R-:W-:Y:S02]  /*83c0*/  LEA.HI.X.SX32 R247, R77, R2, 0x2, P1 ;  /* 0x000000024df77211 */ /* 0x000fe400008f16ff */
[----:B------:R-:W-:Y:S02]  /*83d0*/  LEA R124, P1, R71, R56, 0x2 ;  /* 0x00000038477c7211 */ /* 0x000fe400078210ff */
[-C--:B------:R-:W-:Y:S01]  /*83e0*/  LEA.HI.X.SX32 R85, R75, R2.reuse, 0x2, P0 ;  /* 0x000000024b557211 */ /* 0x080fe200000f16ff */
[C---:B--2---:R-:W-:Y:S01]  /*83f0*/  IMAD R92, R250.reuse, 0x19, RZ ;  /* 0x00000019fa5c7824 */ /* 0x044fe200078e02ff */
[----:B------:R-:W-:Y:S01]  /*8400*/  LEA.HI.X.SX32 R83, R73, R2, 0x2, P3 ;  /* 0x0000000249537211 */ /* 0x000fe200018f16ff */
[----:B------:R-:W-:Y:S01]  /*8410*/  IMAD R93, R250, 0x1a, RZ ;  /* 0x0000001afa5d7824 */ /* 0x000fe200078e02ff */
[-C--:B------:R-:W-:Y:S01]  /*8420*/  LEA R248, P0, R70, R56.reuse, 0x2 ;  /* 0x0000003846f87211 */ /* 0x080fe200078010ff */
[----:B------:R2:W-:Y:S01]  /*8430*/  STL.64 [R1+0xf0], R84 ;  /* 0x0000f05401007387 */ /* 0x0005e20000100a00 */
[----:B------:R-:W-:Y:S01]  /*8440*/  LEA R76, P3, R69, R56, 0x2 ;  /* 0x00000038454c7211 */ /* 0x000fe200078610ff */
[----:B-1----:R-:W-:Y:S01]  /*8450*/  IMAD R90, R250, 0x17, RZ ;  /* 0x00000017fa5a7824 */ /* 0x002fe200078e02ff */
[----:B------:R-:W-:Y:S01]  /*8460*/  LEA.HI.X.SX32 R125, R71, R2, 0x2, P1 ;  /* 0x00000002477d7211 */ /* 0x000fe200008f16ff */
[----:B------:R1:W-:Y:S01]  /*8470*/  STL.64 [R1+0x1f0], R82 ;  /* 0x0001f05201007387 */ /* 0x0003e20000100a00 */
[----:B------:R-:W-:Y:S01]  /*8480*/  LEA R78, P1, R68, R56, 0x2 ;  /* 0x00000038444e7211 */ /* 0x000fe200078210ff */
[----:B------:R-:W-:Y:S01]  /*8490*/  IMAD R91, R250, 0x6c, RZ ;  /* 0x0000006cfa5b7824 */ /* 0x000fe200078e02ff */
[----:B------:R-:W-:-:S02]  /*84a0*/  LEA.HI.X.SX32 R249, R70, R2, 0x2, P0 ;  /* 0x0000000246f97211 */ /* 0x000fc400000f16ff */
[----:B------:R-:W-:Y:S02]  /*84b0*/  LEA.HI.X.SX32 R77, R69, R2, 0x2, P3 ;  /* 0x00000002454d7211 */ /* 0x000fe400018f16ff */
[----:B------:R-:W-:Y:S01]  /*84c0*/  LEA R128, P0, R67, R56, 0x2 ;  /* 0x0000003843807211 */ /* 0x000fe200078010ff */
[----:B--2---:R-:W-:Y:S01]  /*84d0*/  IMAD R84, R250, 0x38, RZ ;  /* 0x00000038fa547824 */ /* 0x004fe200078e02ff */
[----:B------:R-:W-:Y:S01]  /*84e0*/  LEA.HI.X.SX32 R79, R68, R2, 0x2, P1 ;  /* 0x00000002444f7211 */ /* 0x000fe200008f16ff */
[----:B------:R2:W-:Y:S01]  /*84f0*/  STL.64 [R1+0xf8], R76 ;  /* 0x0000f84c01007387 */ /* 0x0005e20000100a00 */
[----:B------:R-:W-:Y:S01]  /*8500*/  LEA R70, P1, R65, R56, 0x2 ;  /* 0x0000003841467211 */ /* 0x000fe200078210ff */
[----:B-1----:R-:W-:Y:S01]  /*8510*/  IMAD R82, R250, 0x30, RZ ;  /* 0x00000030fa527824 */ /* 0x002fe200078e02ff */
[----:B------:R-:W-:Y:S01]  /*8520*/  LEA.HI.X.SX32 R129, R67, R2, 0x2, P0 ;  /* 0x0000000243817211 */ /* 0x000fe200000f16ff */
[----:B------:R-:W-:Y:S01]  /*8530*/  STL.64 [R1+0x1f8], R78 ;  /* 0x0001f84e01007387 */ /* 0x000fe20000100a00 */
[----:B------:R-:W-:Y:S01]  /*8540*/  LEA R72, P0, R64, R56, 0x2 ;  /* 0x0000003840487211 */ /* 0x000fe200078010ff */
[C---:B------:R-:W-:Y:S01]  /*8550*/  IMAD R83, R250.reuse, 0x34, RZ ;  /* 0x00000034fa537824 */ /* 0x040fe200078e02ff */
[-C--:B------:R-:W-:Y:S01]  /*8560*/  LEA.HI.X.SX32 R71, R65, R2.reuse, 0x2, P1 ;  /* 0x0000000241477211 */ /* 0x080fe200008f16ff */
[----:B------:R-:W-:Y:S01]  /*8570*/  IMAD R85, R250, 0x12, RZ ;  /* 0x00000012fa557824 */ /* 0x000fe200078e02ff */
[----:B------:R-:W-:-:S02]  /*8580*/  LEA.HI.X.SX32 R73, R64, R2, 0x2, P0 ;  /* 0x0000000240497211 */ /* 0x000fc400000f16ff */
[C---:B--2---:R-:W-:Y:S01]  /*8590*/  LEA R76, P3, R66.reuse, R56, 0x2 ;  /* 0x00000038424c7211 */ /* 0x044fe200078610ff */
[----:B------:R1:W-:Y:S03]  /*85a0*/  STL.64 [R1+0x100], R70 ;  /* 0x0001004601007387 */ /* 0x0003e60000100a00 */
[----:B------:R-:W-:Y:S02]  /*85b0*/  LEA.HI.X.SX32 R77, R66, R2, 0x2, P3 ;  /* 0x00000002424d7211 */ /* 0x000fe400018f16ff */
[-C--:B------:R-:W-:Y:S02]  /*85c0*/  LEA R132, P3, R63, R56.reuse, 0x2 ;  /* 0x000000383f847211 */ /* 0x080fe400078610ff */
[----:B------:R-:W-:Y:S01]  /*85d0*/  LEA R66, P0, R61, R56, 0x2 ;  /* 0x000000383d427211 */ /* 0x000fe200078010ff */
[----:B------:R-:W-:Y:S01]  /*85e0*/  STL.64 [R1], R76 ;  /* 0x0000004c01007387 */ /* 0x000fe20000100a00 */
[----:B------:R-:W-:-:S02]  /*85f0*/  LEA.HI.X.SX32 R133, R63, R2, 0x2, P3 ;  /* 0x000000023f857211 */ /* 0x000fc400018f16ff */
[----:B------:R-:W-:Y:S01]  /*8600*/  LEA.HI.X.SX32 R67, R61, R2, 0x2, P0 ;  /* 0x000000023d437211 */ /* 0x000fe200000f16ff */
[----:B------:R2:W-:Y:S01]  /*8610*/  STL.64 [R1+0x210], R72 ;  /* 0x0002104801007387 */ /* 0x0005e20000100a00 */
[-C--:B-1----:R-:W-:Y:S01]  /*8620*/  LEA R70, P1, R62, R56.reuse, 0x2 ;  /* 0x000000383e467211 */ /* 0x082fe200078210ff */
[----:B------:R-:W-:Y:S01]  /*8630*/  IMAD R61, R250, 0x5, RZ ;  /* 0x00000005fa3d7824 */ /* 0x000fe200078e02ff */
[----:B------:R-:W-:Y:S01]  /*8640*/  LEA R68, P3, R60, R56, 0x2 ;  /* 0x000000383c447211 */ /* 0x000fe200078610ff */
[----:B------:R1:W-:Y:S01]  /*8650*/  STL.64 [R1+0x108], R66 ;  /* 0x0001084201007387 */ /* 0x0003e20000100a00 */
[----:B------:R-:W-:Y:S02]  /*8660*/  LEA.HI.X.SX32 R71, R62, R2, 0x2, P1 ;  /* 0x000000023e477211 */ /* 0x000fe400008f16ff */
[----:B------:R-:W-:Y:S02]  /*8670*/  LEA R136, P1, R58, R56, 0x2 ;  /* 0x000000383a887211 */ /* 0x000fe400078210ff */
[----:B------:R-:W-:Y:S01]  /*8680*/  LEA.HI.X.SX32 R69, R60, R2, 0x2, P3 ;  /* 0x000000023c457211 */ /* 0x000fe200018f16ff */
[----:B------:R3:W-:Y:S01]  /*8690*/  STL.64 [R1+0x8], R70 ;  /* 0x0000084601007387 */ /* 0x0007e20000100a00 */
[----:B------:R-:W-:Y:S01]  /*86a0*/  LEA R64, P3, R57, R56, 0x2 ;  /* 0x0000003839407211 */ /* 0x000fe200078610ff */
[----:B------:R-:W-:Y:S01]  /*86b0*/  IMAD R60, R250, 0x3, RZ ;  /* 0x00000003fa3c7824 */ /* 0x000fe200078e02ff */
[----:B------:R-:W-:Y:S01]  /*86c0*/  LEA.HI.X.SX32 R137, R58, R2, 0x2, P1 ;  /* 0x000000023a897211 */ /* 0x000fe200008f16ff */
[----:B------:R-:W-:Y:S01]  /*86d0*/  STL.64 [R1+0x208], R68 ;  /* 0x0002084401007387 */ /* 0x000fe20000100a00 */
[-C--:B------:R-:W-:Y:S01]  /*86e0*/  LEA R62, P1, R55, R56.reuse, 0x2 ;  /* 0x00000038373e7211 */ /* 0x080fe200078210ff */
[C---:B--2---:R-:W-:Y:S01]  /*86f0*/  IMAD R73, R250.reuse, 0x11, RZ ;  /* 0x00000011fa497824 */ /* 0x044fe200078e02ff */
[----:B-1----:R-:W-:Y:S01]  /*8700*/  LEA R66, P0, R59, R56, 0x2 ;  /* 0x000000383b427211 */ /* 0x002fe200078010ff */
[----:B------:R-:W-:Y:S01]  /*8710*/  IMAD R72, R250, 0x4c, RZ ;  /* 0x0000004cfa487824 */ /* 0x000fe200078e02ff */
[----:B------:R-:W-:-:S02]  /*8720*/  LEA.HI.X.SX32 R65, R57, R2, 0x2, P3 ;  /* 0x0000000239417211 */ /* 0x000fc400018f16ff */
[----:B------:R-:W-:Y:S01]  /*8730*/  LEA.HI.X.SX32 R67, R59, R2, 0x2, P0 ;  /* 0x000000023b437211 */ /* 0x000fe200000f16ff */
[----:B---3--:R-:W-:Y:S01]  /*8740*/  IMAD R70, R250, 0xf, RZ ;  /* 0x0000000ffa467824 */ /* 0x008fe200078e02ff */
[-C--:B------:R-:W-:Y:S01]  /*8750*/  LEA R140, P0, R52, R56.reuse, 0x2 ;  /* 0x00000038348c7211 */ /* 0x080fe200078010ff */
[C---:B------:R-:W-:Y:S01]  /*8760*/  IMAD.SHL.U32 R71, R250.reuse, 0x10, RZ ;  /* 0x00000010fa477824 */ /* 0x040fe200078e00ff */
[----:B------:R-:W-:Y:S01]  /*8770*/  LEA R58, P3, R53, R56, 0x2 ;  /* 0x00000038353a7211 */ /* 0x000fe200078610ff */
[----:B------:R1:W-:Y:S01]  /*8780*/  STL.64 [R1+0x10], R66 ;  /* 0x0000104201007387 */ /* 0x0003e20000100a00 */
[----:B------:R-:W-:Y:S01]  /*8790*/  LEA.HI.X.SX32 R63, R55, R2, 0x2, P1 ;  /* 0x00000002373f7211 */ /* 0x000fe200008f16ff */
[----:B------:R-:W-:Y:S01]  /*87a0*/  IMAD R55, R250, 0x1c, RZ ;  /* 0x0000001cfa377824 */ /* 0x000fe200078e02ff */
[----:B------:R-:W-:Y:S01]  /*87b0*/  LEA R56, P1, R54, R56, 0x2 ;  /* 0x0000003836387211 */ /* 0x000fe200078210ff */
[----:B------:R2:W-:Y:S01]  /*87c0*/  STL.64 [R1+0x110], R64 ;  /* 0x0001104001007387 */ /* 0x0005e20000100a00 */
[-C--:B------:R-:W-:Y:S01]  /*87d0*/  LEA.HI.X.SX32 R141, R52, R2.reuse, 0x2, P0 ;  /* 0x00000002348d7211 */ /* 0x080fe200000f16ff */
[----:B------:R-:W-:Y:S01]  /*87e0*/  IMAD R52, R250, 0xc, RZ ;  /* 0x0000000cfa347824 */ /* 0x000fe200078e02ff */
[-C--:B------:R-:W-:Y:S01]  /*87f0*/  LEA.HI.X.SX32 R57, R54, R2.reuse, 0x2, P1 ;  /* 0x0000000236397211 */ /* 0x080fe200008f16ff */
[----:B------:R3:W-:Y:S01]  /*8800*/  STL.64 [R1+0x200], R62 ;  /* 0x0002003e01007387 */ /* 0x0007e20000100a00 */
[----:B------:R-:W-:Y:S01]  /*8810*/  ISETP.GE.AND P1, PT, R74, RZ, PT ;  /* 0x000000ff4a00720c */ /* 0x000fe20003f26270 */
[C---:B------:R-:W-:Y:S01]  /*8820*/  IMAD R54, R250.reuse, 0x18, RZ ;  /* 0x00000018fa367824 */ /* 0x040fe200078e02ff */
[----:B------:R-:W-:Y:S01]  /*8830*/  ISETP.NE.AND P0, PT, RZ, c[0x0][0x178], PT ;  /* 0x00005e00ff007a0c */ /* 0x000fe20003f05270 */
[----:B-1----:R-:W-:Y:S01]  /*8840*/  IMAD R66, R250, 0xa, RZ ;  /* 0x0000000afa427824 */ /* 0x002fe200078e02ff */
[----:B------:R-:W-:Y:S01]  /*8850*/  LEA.HI.X.SX32 R59, R53, R2, 0x2, P3 ;  /* 0x00000002353b7211 */ /* 0x000fe200018f16ff */
[----:B------:R-:W-:-:S02]  /*8860*/  IMAD.MOV.U32 R2, RZ, RZ, R3 ;  /* 0x000000ffff027224 */ /* 0x000fc400078e0003 */
[C---:B------:R-:W-:Y:S02]  /*8870*/  IMAD R53, R250.reuse, 0x14, RZ ;  /* 0x00000014fa357824 */ /* 0x040fe400078e02ff */
[----:B------:R1:W-:Y:S01]  /*8880*/  STL.64 [R1+0x18], R58 ;  /* 0x0000183a01007387 */ /* 0x0003e20000100a00 */
[C---:B--2---:R-:W-:Y:S02]  /*8890*/  IMAD.SHL.U32 R64, R250.reuse, 0x8, RZ ;  /* 0x00000008fa407824 */ /* 0x044fe400078e00ff */
[C---:B---3--:R-:W-:Y:S01]  /*88a0*/  IMAD R62, R250.reuse, 0x6, RZ ;  /* 0x00000006fa3e7824 */ /* 0x048fe200078e02ff */
[----:B------:R2:W-:Y:S01]  /*88b0*/  STL.64 [R1+0x118], R56 ;  /* 0x0001183801007387 */ /* 0x0005e20000100a00 */
[----:B------:R-:W-:Y:S01]  /*88c0*/  @!P1 IMAD.MOV R2, RZ, RZ, -R2 ;  /* 0x000000ffff029224 */ /* 0x000fe200078e0a02 */
[----:B------:R-:W-:Y:S01]  /*88d0*/  @!P0 LOP3.LUT R2, RZ, c[0x0][0x178], RZ, 0x33, !PT ;  /* 0x00005e00ff028a12 */ /* 0x000fe200078e33ff */
[C---:B------:R-:W-:Y:S02]  /*88e0*/  IMAD R63, R250.reuse, 0x7, RZ ;  /* 0x00000007fa3f7824 */ /* 0x040fe400078e02ff */
[----:B------:R-:W-:-:S02]  /*88f0*/  IMAD R65, R250, 0x9, RZ ;  /* 0x00000009fa417824 */ /* 0x000fc400078e02ff */
[----:B------:R-:W-:Y:S02]  /*8900*/  IMAD R2, R2, c[0x0][0x184], RZ ;  /* 0x0000610002027a24 */ /* 0x000fe400078e02ff */
[C---:B-1----:R-:W-:Y:S02]  /*8910*/  IMAD.SHL.U32 R59, R250.reuse, 0x2, RZ ;  /* 0x00000002fa3b7824 */ /* 0x042fe400078e00ff */
[----:B------:R-:W-:Y:S01]  /*8920*/  IMAD R58, R250, 0x2c, RZ ;  /* 0x0000002cfa3a7824 */ /* 0x000fe200078e02ff */
[----:B------:R-:W-:Y:S01]  /*8930*/  LEA R236, P0, R2, c[0x0][0x160], 0x2 ;  /* 0x0000580002ec7a11 */ /* 0x000fe200078010ff */
[C---:B--2---:R-:W-:Y:S02]  /*8940*/  IMAD R56, R250.reuse, 0x24, RZ ;  /* 0x00000024fa387824 */ /* 0x044fe400078e02ff */
[----:B------:R-:W-:Y:S01]  /*8950*/  IMAD R57, R250, 0x28, RZ ;  /* 0x00000028fa397824 */ /* 0x000fe200078e02ff */
[----:B------:R-:W-:Y:S01]  /*8960*/  LEA.HI.X.SX32 R237, R2, c[0x0][0x164], 0x2, P0 ;  /* 0x0000590002ed7a11 */ /* 0x000fe200000f16ff */
[C---:B------:R-:W-:Y:S01]  /*8970*/  IMAD R67, R250.reuse, 0xb, RZ ;  /* 0x0000000bfa437824 */ /* 0x040fe200078e02ff */
[CC--:B------:R-:W-:Y:S01]  /*8980*/  LEA R114, P0, R250.reuse, R236.reuse, 0x3 ;  /* 0x000000ecfa727211 */ /* 0x0c0fe200078018ff */
[----:B------:R-:W-:Y:S01]  /*8990*/  IMAD R68, R250, 0xd, RZ ;  /* 0x0000000dfa447824 */ /* 0x000fe200078e02ff */
[-C--:B------:R-:W-:Y:S01]  /*89a0*/  IADD3 R80, P1, R52, R236.reuse, RZ ;  /* 0x000000ec34507210 */ /* 0x080fe20007f3e0ff */
[C---:B------:R-:W-:Y:S01]  /*89b0*/  IMAD R69, R250.reuse, 0xe, RZ ;  /* 0x0000000efa457824 */ /* 0x040fe200078e02ff */
[-C--:B------:R-:W-:Y:S01]  /*89c0*/  LEA.HI.X.SX32 R115, R59, R237.reuse, 0x2, P0 ;  /* 0x000000ed3b737211 */ /* 0x080fe200000f16ff */
[C---:B------:R-:W-:Y:S01]  /*89d0*/  IMAD R59, R250.reuse, 0xbc, RZ ;  /* 0x000000bcfa3b7824 */ /* 0x040fe200078e02ff */
[-C--:B------:R-:W-:Y:S01]  /*89e0*/  IADD3 R174, P0, R53, R236.reuse, RZ ;  /* 0x000000ec35ae7210 */ /* 0x080fe20007f1e0ff */
[----:B------:R-:W-:Y:S01]  /*89f0*/  IMAD R2, R250, 0xcc, RZ ;  /* 0x000000ccfa027824 */ /* 0x000fe200078e02ff */
[-C--:B------:R-:W-:Y:S01]  /*8a00*/  LEA.HI.X.SX32 R81, R60, R237.reuse, 0x2, P1 ;  /* 0x000000ed3c517211 */ /* 0x080fe200008f16ff */
[C---:B------:R-:W-:Y:S01]  /*8a10*/  IMAD R60, R250.reuse, 0xac, RZ ;  /* 0x000000acfa3c7824 */ /* 0x040fe200078e02ff */
[----:B------:R-:W-:Y:S01]  /*8a20*/  LEA.HI.X.SX32 R175, R61, R237, 0x2, P0 ;  /* 0x000000ed3daf7211 */ /* 0x000fe200000f16ff */
[----:B------:R-:W-:Y:S01]  /*8a30*/  IMAD R3, R250, 0x33, RZ ;  /* 0x00000033fa037824 */ /* 0x000fe200078e02ff */
[----:B------:R-:W-:-:S02]  /*8a40*/  IADD3 R110, P1, R54, R236, RZ ;  /* 0x000000ec366e7210 */ /* 0x000fc40007f3e0ff */
[-C--:B------:R-:W-:Y:S02]  /*8a50*/  IADD3 R78, P0, R55, R236.reuse, RZ ;  /* 0x000000ec374e7210 */ /* 0x080fe40007f1e0ff */
[-C--:B------:R-:W-:Y:S02]  /*8a60*/  LEA.HI.X.SX32 R111, R62, R237.reuse, 0x2, P1 ;  /* 0x000000ed3e6f7211 */ /* 0x080fe400008f16ff */
[-C--:B------:R-:W-:Y:S02]  /*8a70*/  LEA.HI.X.SX32 R79, R63, R237.reuse, 0x2, P0 ;  /* 0x000000ed3f4f7211 */ /* 0x080fe400000f16ff */
[-C--:B------:R-:W-:Y:S02]  /*8a80*/  LEA R228, P1, R250, R236.reuse, 0x5 ;  /* 0x000000ecfae47211 */ /* 0x080fe400078228ff */
[----:B------:R-:W-:Y:S02]  /*8a90*/  IADD3 R170, P0, R56, R236, RZ ;  /* 0x000000ec38aa7210 */ /* 0x000fe40007f1e0ff */
[----:B------:R-:W-:-:S02]  /*8aa0*/  LEA.HI.X.SX32 R229, R64, R237, 0x2, P1 ;  /* 0x000000ed40e57211 */ /* 0x000fc400008f16ff */
[-C--:B------:R-:W-:Y:S02]  /*8ab0*/  LEA.HI.X.SX32 R171, R65, R237.reuse, 0x2, P0 ;  /* 0x000000ed41ab7211 */ /* 0x080fe400000f16ff */
[-C--:B------:R-:W-:Y:S01]  /*8ac0*/  IADD3 R108, P1, R57, R236.reuse, RZ ;  /* 0x000000ec396c7210 */ /* 0x080fe20007f3e0ff */
[----:B------:R1:W-:Y:S01]  /*8ad0*/  STL.64 [R1+0x9a0], R228 ;  /* 0x0009a0e401007387 */ /* 0x0003e20000100a00 */
[-C--:B------:R-:W-:Y:S02]  /*8ae0*/  IADD3 R76, P0, R58, R236.reuse, RZ ;  /* 0x000000ec3a4c7210 */ /* 0x080fe40007f1e0ff */
[-C--:B------:R-:W-:Y:S02]  /*8af0*/  LEA.HI.X.SX32 R109, R66, R237.reuse, 0x2, P1 ;  /* 0x000000ed426d7211 */ /* 0x080fe400008f16ff */
[----:B------:R-:W-:Y:S02]  /*8b00*/  LEA.HI.X.SX32 R77, R67, R237, 0x2, P0 ;  /* 0x000000ed434d7211 */ /* 0x000fe400000f16ff */
[----:B------:R-:W-:-:S02]  /*8b10*/  IADD3 R224, P1, R82, R236, RZ ;  /* 0x000000ec52e07210 */ /* 0x000fc40007f3e0ff */
[-C--:B------:R-:W-:Y:S02]  /*8b20*/  IADD3 R166, P0, R83, R236.reuse, RZ ;  /* 0x000000ec53a67210 */ /* 0x080fe40007f1e0ff */
[-C--:B------:R-:W-:Y:S01]  /*8b30*/  LEA.HI.X.SX32 R225, R52, R237.reuse, 0x2, P1 ;  /* 0x000000ed34e17211 */ /* 0x080fe200008f16ff */
[----:B------:R-:W-:Y:S01]  /*8b40*/  IMAD R52, R250, 0x35, RZ ;  /* 0x00000035fa347824 */ /* 0x000fe200078e02ff */
[-C--:B------:R-:W-:Y:S02]  /*8b50*/  LEA.HI.X.SX32 R167, R68, R237.reuse, 0x2, P0 ;  /* 0x000000ed44a77211 */ /* 0x080fe400000f16ff */
[-C--:B------:R-:W-:Y:S01]  /*8b60*/  IADD3 R106, P1, R84, R236.reuse, RZ ;  /* 0x000000ec546a7210 */ /* 0x080fe20007f3e0ff */
[----:B------:R-:W-:Y:S01]  /*8b70*/  STL.64 [R1+0x9a8], R224 ;  /* 0x0009a8e001007387 */ /* 0x000fe20000100a00 */
[----:B------:R-:W-:Y:S02]  /*8b80*/  IADD3 R74, P0, R119, R236, RZ ;  /* 0x000000ec774a7210 */ /* 0x000fe40007f1e0ff */
[----:B------:R-:W-:-:S02]  /*8b90*/  LEA.HI.X.SX32 R107, R69, R237, 0x2, P1 ;  /* 0x000000ed456b7211 */ /* 0x000fc400008f16ff */
[-C--:B------:R-:W-:Y:S02]  /*8ba0*/  LEA.HI.X.SX32 R75, R70, R237.reuse, 0x2, P0 ;  /* 0x000000ed464b7211 */ /* 0x080fe400000f16ff */
[-C--:B------:R-:W-:Y:S02]  /*8bb0*/  LEA R220, P1, R250, R236.reuse, 0x6 ;  /* 0x000000ecfadc7211 */ /* 0x080fe400078230ff */
[-C--:B------:R-:W-:Y:S02]  /*8bc0*/  IADD3 R162, P0, R162, R236.reuse, RZ ;  /* 0x000000eca2a27210 */ /* 0x080fe40007f1e0ff */
[-C--:B------:R-:W-:Y:S02]  /*8bd0*/  LEA.HI.X.SX32 R221, R71, R237.reuse, 0x2, P1 ;  /* 0x000000ed47dd7211 */ /* 0x080fe400008f16ff */
[----:B------:R-:W-:Y:S02]  /*8be0*/  LEA.HI.X.SX32 R163, R73, R237, 0x2, P0 ;  /* 0x000000ed49a37211 */ /* 0x000fe400000f16ff */
[-C--:B------:R-:W-:Y:S01]  /*8bf0*/  IADD3 R104, P1, R104, R236.reuse, RZ ;  /* 0x000000ec68687210 */ /* 0x080fe20007f3e0ff */
[----:B------:R-:W-:Y:S01]  /*8c00*/  STL.64 [R1+0x998], R220 ;  /* 0x000998dc01007387 */ /* 0x000fe20000100a00 */
[----:B------:R-:W-:-:S02]  /*8c10*/  IADD3 R72, P0, R72, R236, RZ ;  /* 0x000000ec48487210 */ /* 0x000fc40007f1e0ff */
[-C--:B------:R-:W-:Y:S01]  /*8c20*/  LEA.HI.X.SX32 R105, R85, R237.reuse, 0x2, P1 ;  /* 0x000000ed55697211 */ /* 0x080fe200008f16ff */
[----:B------:R-:W-:Y:S01]  /*8c30*/  IMAD R85, R250, 0x32, RZ ;  /* 0x00000032fa557824 */ /* 0x000fe200078e02ff */
[-C--:B------:R-:W-:Y:S01]  /*8c40*/  LEA.HI.X.SX32 R73, R86, R237.reuse, 0x2, P0 ;  /* 0x000000ed56497211 */ /* 0x080fe200000f16ff */
[----:B------:R-:W-:Y:S01]  /*8c50*/  IMAD R86, R250, 0xd8, RZ ;  /* 0x000000d8fa567824 */ /* 0x000fe200078e02ff */
[-C--:B------:R-:W-:Y:S02]  /*8c60*/  IADD3 R218, P1, R218, R236.reuse, RZ ;  /* 0x000000ecdada7210 */ /* 0x080fe40007f3e0ff */
[-C--:B------:R-:W-:Y:S02]  /*8c70*/  IADD3 R158, P0, R158, R236.reuse, RZ ;  /* 0x000000ec9e9e7210 */ /* 0x080fe40007f1e0ff */
[-C--:B------:R-:W-:Y:S01]  /*8c80*/  LEA.HI.X.SX32 R219, R53, R237.reuse, 0x2, P1 ;  /* 0x000000ed35db7211 */ /* 0x080fe200008f16ff */
[----:B------:R-:W-:Y:S01]  /*8c90*/  IMAD R53, R250, 0x36, RZ ;  /* 0x00000036fa357824 */ /* 0x000fe200078e02ff */
[-C--:B------:R-:W-:Y:S01]  /*8ca0*/  LEA.HI.X.SX32 R159, R88, R237.reuse, 0x2, P0 ;  /* 0x000000ed589f7211 */ /* 0x080fe200000f16ff */
[----:B------:R-:W-:Y:S01]  /*8cb0*/  IMAD R88, R250, 0xc8, RZ ;  /* 0x000000c8fa587824 */ /* 0x000fe200078e02ff */
[-C--:B------:R-:W-:Y:S01]  /*8cc0*/  IADD3 R102, P1, R102, R236.reuse, RZ ;  /* 0x000000ec66667210 */ /* 0x080fe20007f3e0ff */
[----:B------:R-:W-:Y:S01]  /*8cd0*/  STL.64 [R1+0x9b0], R218 ;  /* 0x0009b0da01007387 */ /* 0x000fe20000100a00 */
[----:B------:R-:W-:Y:S01]  /*8ce0*/  IADD3 R70, P0, R87, R236, RZ ;  /* 0x000000ec57467210 */ /* 0x000fe20007f1e0ff */
[----:B------:R-:W-:Y:S01]  /*8cf0*/  IMAD R87, R250, 0x31, RZ ;  /* 0x00000031fa577824 */ /* 0x000fe200078e02ff */
[----:B------:R-:W-:-:S02]  /*8d00*/  LEA.HI.X.SX32 R103, R89, R237, 0x2, P1 ;  /* 0x000000ed59677211 */ /* 0x000fc400008f16ff */
[-C--:B------:R-:W-:Y:S02]  /*8d10*/  LEA.HI.X.SX32 R71, R90, R237.reuse, 0x2, P0 ;  /* 0x000000ed5a477211 */ /* 0x080fe400000f16ff */
[-C--:B------:R-:W-:Y:S02]  /*8d20*/  IADD3 R216, P1, R216, R236.reuse, RZ ;  /* 0x000000ecd8d87210 */ /* 0x080fe40007f3e0ff */
[-C--:B------:R-:W-:Y:S02]  /*8d30*/  IADD3 R154, P0, R154, R236.reuse, RZ ;  /* 0x000000ec9a9a7210 */ /* 0x080fe40007f1e0ff */
[-C--:B------:R-:W-:Y:S01]  /*8d40*/  LEA.HI.X.SX32 R217, R54, R237.reuse, 0x2, P1 ;  /* 0x000000ed36d97211 */ /* 0x080fe200008f16ff */
[----:B------:R-:W-:Y:S01]  /*8d50*/  IMAD R54, R250, 0xdc, RZ ;  /* 0x000000dcfa367824 */ /* 0x000fe200078e02ff */
[----:B------:R-:W-:Y:S02]  /*8d60*/  LEA.HI.X.SX32 R155, R92, R237, 0x2, P0 ;  /* 0x000000ed5c9b7211 */ /* 0x000fe400000f16ff */
[-C--:B------:R-:W-:Y:S01]  /*8d70*/  IADD3 R100, P1, R100, R236.reuse, RZ ;  /* 0x000000ec64647210 */ /* 0x080fe20007f3e0ff */
[----:B------:R-:W-:Y:S01]  /*8d80*/  STL.64 [R1+0x980], R216 ;  /* 0x000980d801007387 */ /* 0x000fe20000100a00 */
[----:B------:R-:W-:-:S02]  /*8d90*/  IADD3 R68, P0, R91, R236, RZ ;  /* 0x000000ec5b447210 */ /* 0x000fc40007f1e0ff */
[-C--:B------:R-:W-:Y:S02]  /*8da0*/  LEA.HI.X.SX32 R101, R93, R237.reuse, 0x2, P1 ;  /* 0x000000ed5d657211 */ /* 0x080fe400008f16ff */
[-C--:B------:R-:W-:Y:S02]  /*8db0*/  LEA.HI.X.SX32 R69, R94, R237.reuse, 0x2, P0 ;  /* 0x000000ed5e457211 */ /* 0x080fe400000f16ff */
[-C--:B------:R-:W-:Y:S02]  /*8dc0*/  IADD3 R214, P1, R214, R236.reuse, RZ ;  /* 0x000000ecd6d67210 */ /* 0x080fe40007f3e0ff */
[----:B------:R-:W-:Y:S02]  /*8dd0*/  IADD3 R150, P0, R150, R236, RZ ;  /* 0x000000ec96967210 */ /* 0x000fe40007f1e0ff */
[-C--:B------:R-:W-:Y:S01]  /*8de0*/  LEA.HI.X.SX32 R215, R55, R237.reuse, 0x2, P1 ;  /* 0x000000ed37d77211 */ /* 0x080fe200008f16ff */
[----:B------:R-:W-:Y:S01]  /*8df0*/  IMAD R55, R250, 0x37, RZ ;  /* 0x00000037fa377824 */ /* 0x000fe200078e02ff */
[----:B------:R-:W-:-:S02]  /*8e00*/  LEA.HI.X.SX32 R151, R96, R237, 0x2, P0 ;  /* 0x000000ed60977211 */ /* 0x000fc400000f16ff */
[-C--:B------:R-:W-:Y:S01]  /*8e10*/  IADD3 R98, P1, R98, R236.reuse, RZ ;  /* 0x000000ec62627210 */ /* 0x080fe20007f3e0ff */
[----:B------:R-:W-:Y:S01]  /*8e20*/  STL.64 [R1+0x988], R214 ;  /* 0x000988d601007387 */ /* 0x000fe20000100a00 */
[-C--:B------:R-:W-:Y:S02]  /*8e30*/  IADD3 R66, P0, R95, R236.reuse, RZ ;  /* 0x000000ec5f427210 */ /* 0x080fe40007f1e0ff */
[-C--:B------:R-:W-:Y:S02]  /*8e40*/  LEA.HI.X.SX32 R99, R97, R237.reuse, 0x2, P1 ;  /* 0x000000ed61637211 */ /* 0x080fe400008f16ff */
[----:B------:R-:W-:Y:S01]  /*8e50*/  LEA.HI.X.SX32 R67, R118, R237, 0x2, P0 ;  /* 0x000000ed76437211 */ /* 0x000fe200000f16ff */
[C---:B------:R-:W-:Y:S01]  /*8e60*/  IMAD R118, R250.reuse, 0xf4, RZ ;  /* 0x000000f4fa767824 */ /* 0x040fe200078e02ff */
[-C--:B------:R-:W-:Y:S02]  /*8e70*/  LEA R210, P1, R250, R236.reuse, 0x7 ;  /* 0x000000ecfad27211 */ /* 0x080fe400078238ff */
[----:B------:R-:W-:-:S02]  /*8e80*/  IADD3 R146, P0, R146, R236, RZ ;  /* 0x000000ec92927210 */ /* 0x000fc40007f1e0ff */
[-C--:B------:R-:W-:Y:S02]  /*8e90*/  LEA.HI.X.SX32 R211, R123, R237.reuse, 0x2, P1 ;  /* 0x000000ed7bd37211 */ /* 0x080fe400008f16ff */
[-C--:B------:R-:W-:Y:S02]  /*8ea0*/  LEA.HI.X.SX32 R147, R127, R237.reuse, 0x2, P0 ;  /* 0x000000ed7f937211 */ /* 0x080fe400000f16ff */
[-C--:B------:R-:W-:Y:S01]  /*8eb0*/  IADD3 R96, P1, R122, R236.reuse, RZ ;  /* 0x000000ec7a607210 */ /* 0x080fe20007f3e0ff */
[----:B------:R-:W-:Y:S01]  /*8ec0*/  IMAD R122, R250, 0xe4, RZ ;  /* 0x000000e4fa7a7824 */ /* 0x000fe200078e02ff */
[----:B------:R-:W-:Y:S01]  /*8ed0*/  IADD3 R64, P0, R126, R236, RZ ;  /* 0x000000ec7e407210 */ /* 0x000fe20007f1e0ff */
[----:B------:R-:W-:Y:S01]  /*8ee0*/  IMAD R126, R250, 0xd4, RZ ;  /* 0x000000d4fa7e7824 */ /* 0x000fe200078e02ff */
[-C--:B------:R-:W-:Y:S01]  /*8ef0*/  LEA.HI.X.SX32 R97, R131, R237.reuse, 0x2, P1 ;  /* 0x000000ed83617211 */ /* 0x080fe200008f16ff */
[----:B------:R-:W-:Y:S01]  /*8f00*/  STL.64 [R1+0x978], R210 ;  /* 0x000978d201007387 */ /* 0x000fe20000100a00 */
[----:B------:R-:W-:-:S02]  /*8f10*/  LEA.HI.X.SX32 R65, R134, R237, 0x2, P0 ;  /* 0x000000ed86417211 */ /* 0x000fc400000f16ff */
[-C--:B------:R-:W-:Y:S02]  /*8f20*/  IADD3 R206, P1, R206, R236.reuse, RZ ;  /* 0x000000eccece7210 */ /* 0x080fe40007f3e0ff */
[-C--:B------:R-:W-:Y:S02]  /*8f30*/  IADD3 R142, P0, R142, R236.reuse, RZ ;  /* 0x000000ec8e8e7210 */ /* 0x080fe40007f1e0ff */
[-C--:B------:R-:W-:Y:S02]  /*8f40*/  LEA.HI.X.SX32 R207, R56, R237.reuse, 0x2, P1 ;  /* 0x000000ed38cf7211 */ /* 0x080fe400008f16ff */
[----:B------:R-:W-:Y:S02]  /*8f50*/  LEA.HI.X.SX32 R143, R139, R237, 0x2, P0 ;  /* 0x000000ed8b8f7211 */ /* 0x000fe400000f16ff */
[-C--:B------:R-:W-:Y:S01]  /*8f60*/  IADD3 R94, P1, R135, R236.reuse, RZ ;  /* 0x000000ec875e7210 */ /* 0x080fe20007f3e0ff */
[----:B------:R-:W-:Y:S01]  /*8f70*/  STL.64 [R1+0x990], R206 ;  /* 0x000990ce01007387 */ /* 0x000fe20000100a00 */
[----:B------:R-:W-:-:S02]  /*8f80*/  IADD3 R62, P0, R138, R236, RZ ;  /* 0x000000ec8a3e7210 */ /* 0x000fc40007f1e0ff */
[-C--:B------:R-:W-:Y:S02]  /*8f90*/  LEA.HI.X.SX32 R95, R179, R237.reuse, 0x2, P1 ;  /* 0x000000edb35f7211 */ /* 0x080fe400008f16ff */
[-C--:B------:R-:W-:Y:S01]  /*8fa0*/  LEA.HI.X.SX32 R63, R186, R237.reuse, 0x2, P0 ;  /* 0x000000edba3f7211 */ /* 0x080fe200000f16ff */
[----:B------:R-:W-:Y:S01]  /*8fb0*/  IMAD R186, R250, 0xe0, RZ ;  /* 0x000000e0faba7824 */ /* 0x000fe200078e02ff */
[-C--:B------:R-:W-:Y:S02]  /*8fc0*/  IADD3 R202, P1, R202, R236.reuse, RZ ;  /* 0x000000eccaca7210 */ /* 0x080fe40007f3e0ff */
[----:B------:R-:W-:Y:S02]  /*8fd0*/  IADD3 R138, P0, R183, R236, RZ ;  /* 0x000000ecb78a7210 */ /* 0x000fe40007f1e0ff */
[-C--:B------:R-:W-:Y:S02]  /*8fe0*/  LEA.HI.X.SX32 R203, R57, R237.reuse, 0x2, P1 ;  /* 0x000000ed39cb7211 */ /* 0x080fe400008f16ff */
[----:B------:R-:W-:-:S02]  /*8ff0*/  LEA.HI.X.SX32 R139, R195, R237, 0x2, P0 ;  /* 0x000000edc38b7211 */ /* 0x000fc400000f16ff */
[-C--:B------:R-:W-:Y:S01]  /*9000*/  IADD3 R92, P1, R191, R236.reuse, RZ ;  /* 0x000000ecbf5c7210 */ /* 0x080fe20007f3e0ff */
[----:B------:R-:W-:Y:S01]  /*9010*/  STL.64 [R1+0x960], R202 ;  /* 0x000960ca01007387 */ /* 0x000fe20000100a00 */
[-C--:B------:R-:W-:Y:S02]  /*9020*/  IADD3 R60, P0, R60, R236.reuse, RZ ;  /* 0x000000ec3c3c7210 */ /* 0x080fe40007f1e0ff */
[-C--:B------:R-:W-:Y:S02]  /*9030*/  LEA.HI.X.SX32 R93, R199, R237.reuse, 0x2, P1 ;  /* 0x000000edc75d7211 */ /* 0x080fe400008f16ff */
[-C--:B------:R-:W-:Y:S02]  /*9040*/  LEA.HI.X.SX32 R61, R251, R237.reuse, 0x2, P0 ;  /* 0x000000edfb3d7211 */ /* 0x080fe400000f16ff */
[-C--:B------:R-:W-:Y:S02]  /*9050*/  IADD3 R198, P1, R198, R236.reuse, RZ ;  /* 0x000000ecc6c67210 */ /* 0x080fe40007f3e0ff */
[----:B------:R-:W-:Y:S01]  /*9060*/  IADD3 R134, P0, R182, R236, RZ ;  /* 0x000000ecb6867210 */ /* 0x000fe20007f1e0ff */
[----:B------:R-:W-:Y:S01]  /*9070*/  IMAD R182, R250, 0xf0, RZ ;  /* 0x000000f0fab67824 */ /* 0x000fe200078e02ff */
[----:B------:R-:W-:-:S02]  /*9080*/  LEA.HI.X.SX32 R199, R58, R237, 0x2, P1 ;  /* 0x000000ed3ac77211 */ /* 0x000fc400008f16ff */
[-C--:B------:R-:W-:Y:S02]  /*9090*/  LEA.HI.X.SX32 R135, R233, R237.reuse, 0x2, P0 ;  /* 0x000000ede9877211 */ /* 0x080fe400000f16ff */
[-C--:B------:R-:W-:Y:S01]  /*90a0*/  IADD3 R58, P0, R59, R236.reuse, RZ ;  /* 0x000000ec3b3a7210 */ /* 0x080fe20007f1e0ff */
[----:B------:R-:W-:Y:S01]  /*90b0*/  STL.64 [R1+0x968], R198 ;  /* 0x000968c601007387 */ /* 0x000fe20000100a00 */
[-C--:B------:R-:W-:Y:S01]  /*90c0*/  IADD3 R90, P1, R178, R236.reuse, RZ ;  /* 0x000000ecb25a7210 */ /* 0x080fe20007f3e0ff */
[----:B------:R-:W-:Y:S01]  /*90d0*/  IMAD R178, R250, 0x3f, RZ ;  /* 0x0000003ffab27824 */ /* 0x000fe200078e02ff */
[-C--:B------:R-:W-:Y:S02]  /*90e0*/  LEA.HI.X.SX32 R59, R187, R237.reuse, 0x2, P0 ;  /* 0x000000edbb3b7211 */ /* 0x080fe400000f16ff */
[----:B------:R-:W-:Y:S02]  /*90f0*/  LEA.HI.X.SX32 R91, R232, R237, 0x2, P1 ;  /* 0x000000ede85b7211 */ /* 0x000fe400008f16ff */
[----:B------:R-:W-:-:S02]  /*9100*/  IADD3 R130, P0, R130, R236, RZ ;  /* 0x000000ec82827210 */ /* 0x000fc40007f1e0ff */
[-C--:B------:R-:W-:Y:S02]  /*9110*/  IADD3 R194, P1, R194, R236.reuse, RZ ;  /* 0x000000ecc2c27210 */ /* 0x080fe40007f3e0ff */
[-C--:B------:R-:W-:Y:S02]  /*9120*/  LEA.HI.X.SX32 R131, R87, R237.reuse, 0x2, P0 ;  /* 0x000000ed57837211 */ /* 0x080fe400000f16ff */
[-C--:B------:R-:W-:Y:S01]  /*9130*/  LEA.HI.X.SX32 R195, R82, R237.reuse, 0x2, P1 ;  /* 0x000000ed52c37211 */ /* 0x080fe200008f16ff */
[----:B------:R-:W-:Y:S01]  /*9140*/  IMAD R82, R250, 0xf8, RZ ;  /* 0x000000f8fa527824 */ /* 0x000fe200078e02ff */
[-C--:B------:R-:W-:Y:S01]  /*9150*/  IADD3 R56, P0, R2, R236.reuse, RZ ;  /* 0x000000ec02387210 */ /* 0x080fe20007f1e0ff */
[----:B------:R-:W-:Y:S01]  /*9160*/  IMAD R2, R250, 0xec, RZ ;  /* 0x000000ecfa027824 */ /* 0x000fe200078e02ff */
[-C--:B------:R-:W-:Y:S01]  /*9170*/  IADD3 R88, P1, R88, R236.reuse, RZ ;  /* 0x000000ec58587210 */ /* 0x080fe20007f3e0ff */
[----:B------:R-:W-:Y:S01]  /*9180*/  STL.64 [R1+0x958], R194 ;  /* 0x000958c201007387 */ /* 0x000fe20000100a00 */
[-C--:B------:R-:W-:Y:S01]  /*9190*/  LEA.HI.X.SX32 R57, R3, R237.reuse, 0x2, P0 ;  /* 0x000000ed03397211 */ /* 0x080fe200000f16ff */
[C---:B------:R-:W-:Y:S01]  /*91a0*/  IMAD R3, R250.reuse, 0x39, RZ ;  /* 0x00000039fa037824 */ /* 0x040fe200078e02ff */
[----:B------:R-:W-:Y:S01]  /*91b0*/  LEA.HI.X.SX32 R89, R85, R237, 0x2, P1 ;  /* 0x000000ed55597211 */ /* 0x000fe200008f16ff */
[----:B------:R-:W-:Y:S01]  /*91c0*/  IMAD R85, R250, 0xe8, RZ ;  /* 0x000000e8fa557824 */ /* 0x000fe200078e02ff */
[----:B------:R-:W-:-:S02]  /*91d0*/  IADD3 R126, P0, R126, R236, RZ ;  /* 0x000000ec7e7e7210 */ /* 0x000fc40007f1e0ff */
[-C--:B------:R-:W-:Y:S02]  /*91e0*/  IADD3 R190, P1, R190, R236.reuse, RZ ;  /* 0x000000ecbebe7210 */ /* 0x080fe40007f3e0ff */
[-C--:B------:R-:W-:Y:S01]  /*91f0*/  LEA.HI.X.SX32 R127, R52, R237.reuse, 0x2, P0 ;  /* 0x000000ed347f7211 */ /* 0x080fe200000f16ff */
[C---:B------:R-:W-:Y:S01]  /*9200*/  IMAD R52, R250.reuse, 0x3b, RZ ;  /* 0x0000003bfa347824 */ /* 0x040fe200078e02ff */
[-C--:B------:R-:W-:Y:S01]  /*9210*/  LEA.HI.X.SX32 R191, R83, R237.reuse, 0x2, P1 ;  /* 0x000000ed53bf7211 */ /* 0x080fe200008f16ff */
[----:B------:R-:W-:Y:S01]  /*9220*/  IMAD R83, R250, 0x3e, RZ ;  /* 0x0000003efa537824 */ /* 0x000fe200078e02ff */
[-C--:B------:R-:W-:Y:S02]  /*9230*/  IADD3 R54, P0, R54, R236.reuse, RZ ;  /* 0x000000ec36367210 */ /* 0x080fe40007f1e0ff */
[----:B------:R-:W-:Y:S01]  /*9240*/  IADD3 R86, P1, R86, R236, RZ ;  /* 0x000000ec56567210 */ /* 0x000fe20007f3e0ff */
[----:B------:R-:W-:Y:S01]  /*9250*/  STL.64 [R1+0x970], R190 ;  /* 0x000970be01007387 */ /* 0x000fe20000100a00 */
[----:B------:R-:W-:-:S02]  /*9260*/  LEA.HI.X.SX32 R55, R55, R237, 0x2, P0 ;  /* 0x000000ed37377211 */ /* 0x000fc400000f16ff */
[-C--:B------:R-:W-:Y:S01]  /*9270*/  LEA.HI.X.SX32 R87, R53, R237.reuse, 0x2, P1 ;  /* 0x000000ed35577211 */ /* 0x080fe200008f16ff */
[----:B------:R-:W-:Y:S01]  /*9280*/  IMAD R53, R250, 0x3d, RZ ;  /* 0x0000003dfa357824 */ /* 0x000fe200078e02ff */
[-C--:B------:R-:W-:Y:S02]  /*9290*/  IADD3 R122, P0, R122, R236.reuse, RZ ;  /* 0x000000ec7a7a7210 */ /* 0x080fe40007f1e0ff */
[-C--:B------:R-:W-:Y:S02]  /*92a0*/  IADD3 R186, P1, R186, R236.reuse, RZ ;  /* 0x000000ecbaba7210 */ /* 0x080fe40007f3e0ff */
[-C--:B------:R-:W-:Y:S01]  /*92b0*/  LEA.HI.X.SX32 R123, R3, R237.reuse, 0x2, P0 ;  /* 0x000000ed037b7211 */ /* 0x080fe200000f16ff */
[----:B------:R-:W-:Y:S01]  /*92c0*/  IMAD R3, R250, 0x3a, RZ ;  /* 0x0000003afa037824 */ /* 0x000fe200078e02ff */
[----:B------:R-:W-:Y:S02]  /*92d0*/  LEA.HI.X.SX32 R187, R84, R237, 0x2, P1 ;  /* 0x000000ed54bb7211 */ /* 0x000fe400008f16ff */
[----:B------:R-:W-:-:S02]  /*92e0*/  IADD3 R84, P1, R85, R236, RZ ;  /* 0x000000ec55547210 */ /* 0x000fc40007f3e0ff */
[-C--:B------:R-:W-:Y:S01]  /*92f0*/  IADD3 R2, P0, R2, R236.reuse, RZ ;  /* 0x000000ec02027210 */ /* 0x080fe20007f1e0ff */
[----:B------:R-:W-:Y:S01]  /*9300*/  STL.64 [R1+0x940], R186 ;  /* 0x000940ba01007387 */ /* 0x000fe20000100a00 */
[-C--:B------:R-:W-:Y:S02]  /*9310*/  LEA.HI.X.SX32 R85, R3, R237.reuse, 0x2, P1 ;  /* 0x000000ed03557211 */ /* 0x080fe400008f16ff */
[-C--:B------:R-:W-:Y:S02]  /*9320*/  IADD3 R182, P1, R182, R236.reuse, RZ ;  /* 0x000000ecb6b67210 */ /* 0x080fe40007f3e0ff */
[-C--:B------:R-:W-:Y:S01]  /*9330*/  LEA.HI.X.SX32 R3, R52, R237.reuse, 0x2, P0 ;  /* 0x000000ed34037211 */ /* 0x080fe200000f16ff */
[----:B------:R-:W-:Y:S01]  /*9340*/  IMAD R52, R250, 0xfc, RZ ;  /* 0x000000fcfa347824 */ /* 0x000fe200078e02ff */
[----:B------:R-:W-:Y:S02]  /*9350*/  IADD3 R118, P0, R118, R236, RZ ;  /* 0x000000ec76767210 */ /* 0x000fe40007f1e0ff */
[----:B------:R-:W-:-:S02]  /*9360*/  LEA.HI.X.SX32 R183, R119, R237, 0x2, P1 ;  /* 0x000000ed77b77211 */ /* 0x000fc400008f16ff */
[-C--:B------:R-:W-:Y:S02]  /*9370*/  LEA.HI.X.SX32 R119, R53, R237.reuse, 0x2, P0 ;  /* 0x000000ed35777211 */ /* 0x080fe400000f16ff */
[----:B------:R-:W-:Y:S01]  /*9380*/  IADD3 R53, R0, -0x1, RZ ;  /* 0xffffffff00357810 */ /* 0x000fe20007ffe0ff */
[----:B------:R-:W-:Y:S01]  /*9390*/  STL.64 [R1+0x948], R182 ;  /* 0x000948b601007387 */ /* 0x000fe20000100a00 */
[-C--:B------:R-:W-:Y:S02]  /*93a0*/  IADD3 R52, P0, R52, R236.reuse, RZ ;  /* 0x000000ec34347210 */ /* 0x080fe40007f1e0ff */
[----:B------:R-:W-:Y:S02]  /*93b0*/  ISETP.GE.U32.AND P3, PT, R53, 0x7fffffc0, PT ;  /* 0x7fffffc03500780c */ /* 0x000fe40003f66070 */
[----:B------:R-:W-:Y:S01]  /*93c0*/  LEA.HI.X.SX32 R53, R178, R237, 0x2, P0 ;  /* 0x000000edb2357211 */ /* 0x000fe200000f16ff */
[C---:B------:R-:W-:Y:S01]  /*93d0*/  IMAD.SHL.U32 R178, R250.reuse, 0x4, RZ ;  /* 0x00000004fab27824 */ /* 0x040fe200078e00ff */
[----:B------:R-:W-:-:S02]  /*93e0*/  LEA R232, P0, R250, R236, 0x4 ;  /* 0x000000ecfae87211 */ /* 0x000fc400078020ff */
[----:B------:R-:W-:Y:S02]  /*93f0*/  IADD3 R251, R0, -0x5, RZ ;  /* 0xfffffffb00fb7810 */ /* 0x000fe40007ffe0ff */
[CC--:B------:R-:W-:Y:S02]  /*9400*/  LEA.HI.X.SX32 R233, R178.reuse, R237.reuse, 0x2, P0 ;  /* 0x000000edb2e97211 */ /* 0x0c0fe400000f16ff */
[-C--:B------:R-:W-:Y:S02]  /*9410*/  IADD3 R178, P0, R178, R236.reuse, RZ ;  /* 0x000000ecb2b27210 */ /* 0x080fe40007f1e0ff */
[----:B------:R-:W-:Y:S02]  /*9420*/  IADD3 R82, P1, R82, R236, RZ ;  /* 0x000000ec52527210 */ /* 0x000fe40007f3e0ff */
[----:B------:R-:W-:Y:S02]  /*9430*/  LEA.HI.X.SX32 R179, R250, R237, 0x2, P0 ;  /* 0x000000edfab37211 */ /* 0x000fe400000f16ff */
[----:B------:R-:W-:-:S02]  /*9440*/  ISETP.GE.U32.AND P0, PT, R251, 0x7fffffbc, PT ;  /* 0x7fffffbcfb00780c */ /* 0x000fc40003f06070 */
[----:B------:R-:W-:Y:S01]  /*9450*/  IADD3 R251, R0, -0x9, RZ ;  /* 0xfffffff700fb7810 */ /* 0x000fe20007ffe0ff */
[----:B------:R-:W-:Y:S01]  /*9460*/  STL.64 [R1+0x930], R178 ;  /* 0x000930b201007387 */ /* 0x000fe20000100a00 */
[----:B------:R-:W-:Y:S02]  /*9470*/  LEA.HI.X.SX32 R83, R83, R237, 0x2, P1 ;  /* 0x000000ed53537211 */ /* 0x000fe400008f16ff */
[----:B------:R-:W-:Y:S01]  /*9480*/  LOP3.LUT R250, R252, 0x7f, RZ, 0xc0, !PT ;  /* 0x0000007ffcfa7812 */ /* 0x000fe200078ec0ff */
[----:B------:R-:W-:Y:S01]  /*9490*/  STL.64 [R1+0x938], R174 ;  /* 0x000938ae01007387 */ /* 0x000fe20000100a00 */
[----:B------:R-:W-:Y:S02]  /*94a0*/  ISETP.GE.U32.AND P1, PT, R251, 0x7fffffb8, PT ;  /* 0x7fffffb8fb00780c */ /* 0x000fe40003f26070 */
[----:B------:R-:W-:Y:S01]  /*94b0*/  IADD3 R251, R0, -0xd, RZ ;  /* 0xfffffff300fb7810 */ /* 0x000fe20007ffe0ff */
[----:B------:R-:W-:Y:S01]  /*94c0*/  IMAD.SHL.U32 R250, R250, 0x4, RZ ;  /* 0x00000004fafa7824 */ /* 0x000fe200078e00ff */
[----:B------:R-:W-:Y:S04]  /*94d0*/  STL.64 [R1+0x920], R170 ;  /* 0x000920aa01007387 */ /* 0x000fe80000100a00 */
[----:B------:R2:W-:Y:S01]  /*94e0*/  LDGSTS.E [R250+0x20000], [R236.64], !P3 ;  /* 0x20000000ecfa7fae */ /* 0x0005e2000d921844 */
[----:B------:R-:W-:-:S02]  /*94f0*/  ISETP.GE.U32.AND P3, PT, R251, 0x7fffffb4, PT ;  /* 0x7fffffb4fb00780c */ /* 0x000fc40003f66070 */
[C---:B------:R-:W-:Y:S01]  /*9500*/  IADD3 R251, R0.reuse, -0x11, RZ ;  /* 0xffffffef00fb7810 */ /* 0x040fe20007ffe0ff */
[----:B------:R2:W-:Y:S03]  /*9510*/  LDGSTS.E [R250+0x20800], [R232.64], !P0 ;  /* 0x20800000e8fa7fae */ /* 0x0005e6000c121844 */
[----:B------:R-:W-:Y:S01]  /*9520*/  ISETP.GE.U32.AND P0, PT, R251, 0x7fffffb0, PT ;  /* 0x7fffffb0fb00780c */ /* 0x000fe20003f06070 */
[----:B------:R1:W-:Y:S01]  /*9530*/  LDGSTS.E [R250+0x21000], [R228.64], !P1 ;  /* 0x21000000e4fa7fae */ /* 0x0003e2000c921844 */
[----:B------:R-:W-:-:S03]  /*9540*/  IADD3 R251, R0, -0x15, RZ ;  /* 0xffffffeb00fb7810 */ /* 0x000fc60007ffe0ff */
[----:B------:R-:W-:Y:S01]  /*9550*/  STL.64 [R1+0x928], R166 ;  /* 0x000928a601007387 */ /* 0x000fe20000100a00 */
[----:B------:R-:W-:Y:S02]  /*9560*/  ISETP.GE.U32.AND P1, PT, R251, 0x7fffffac, PT ;  /* 0x7fffffacfb00780c */ /* 0x000fe40003f26070 */
[----:B------:R-:W-:Y:S01]  /*9570*/  IADD3 R251, R0, -0x19, RZ ;  /* 0xffffffe700fb7810 */ /* 0x000fe20007ffe0ff */
[----:B------:R-:W-:Y:S01]  /*9580*/  STL.64 [R1+0x918], R162 ;  /* 0x000918a201007387 */ /* 0x000fe20000100a00 */
[----:B-1----:R-:W-:-:S03]  /*9590*/  LOP3.LUT R229, R252, 0x7f, RZ, 0xc0, !PT ;  /* 0x0000007ffce57812 */ /* 0x002fc600078ec0ff */
[----:B------:R-:W-:Y:S01]  /*95a0*/  STL.64 [R1+0x950], R158 ;  /* 0x0009509e01007387 */ /* 0x000fe20000100a00 */
[----:B--2---:R-:W-:Y:S02]  /*95b0*/  IMAD.MOV.U32 R250, RZ, RZ, c[0x0][0x188] ;  /* 0x00006200fffa7624 */ /* 0x004fe400078e00ff */
[----:B------:R-:W-:Y:S01]  /*95c0*/  IMAD.SHL.U32 R229, R229, 0x4, RZ ;  /* 0x00000004e5e57824 */ /* 0x000fe200078e00ff */
[----:B------:R-:W-:Y:S04]  /*95d0*/  STL.64 [R1+0x900], R154 ;  /* 0x0009009a01007387 */ /* 0x000fe80000100a00 */
[----:B------:R1:W-:Y:S01]  /*95e0*/  LDGSTS.E [R229+0x21800], [R224.64], !P3 ;  /* 0x21800000e0e57fae */ /* 0x0003e2000d921844 */
[----:B------:R-:W-:Y:S02]  /*95f0*/  ISETP.GE.U32.AND P3, PT, R251, 0x7fffffa8, PT ;  /* 0x7fffffa8fb00780c */ /* 0x000fe40003f66070 */
[----:B------:R-:W-:Y:S01]  /*9600*/  IADD3 R251, R0, -0x1d, RZ ;  /* 0xffffffe300fb7810 */ /* 0x000fe20007ffe0ff */
[----:B------:R1:W-:Y:S01]  /*9610*/  LDGSTS.E [R229+0x22000], [R220.64], !P0 ;  /* 0x22000000dce57fae */ /* 0x0003e2000c121844 */
[----:B------:R-:W-:-:S02]  /*9620*/  LOP3.LUT R228, R229, 0x20, RZ, 0x3c, !PT ;  /* 0x00000020e5e47812 */ /* 0x000fc400078e3cff */
[----:B------:R-:W-:Y:S01]  /*9630*/  ISETP.GE.U32.AND P0, PT, R251, 0x7fffffa4, PT ;  /* 0x7fffffa4fb00780c */ /* 0x000fe20003f06070 */
[----:B------:R1:W-:Y:S01]  /*9640*/  LDGSTS.E [R229+0x22800], [R218.64], !P1 ;  /* 0x22800000dae57fae */ /* 0x0003e2000c921844 */
[----:B------:R-:W-:-:S03]  /*9650*/  IADD3 R251, R0, -0x21, RZ ;  /* 0xffffffdf00fb7810 */ /* 0x000fc60007ffe0ff */
[----:B------:R-:W-:Y:S01]  /*9660*/  STL.64 [R1+0x908], R150 ;  /* 0x0009089601007387 */ /* 0x000fe20000100a00 */
[----:B------:R-:W-:Y:S02]  /*9670*/  ISETP.GE.U32.AND P1, PT, R251, 0x7fffffa0, PT ;  /* 0x7fffffa0fb00780c */ /* 0x000fe40003f26070 */
[C---:B------:R-:W-:Y:S01]  /*9680*/  IADD3 R251, R0.reuse, -0x25, RZ ;  /* 0xffffffdb00fb7810 */ /* 0x040fe20007ffe0ff */
[----:B------:R1:W-:Y:S03]  /*9690*/  LDGSTS.E [R229+0x23000], [R216.64], !P3 ;  /* 0x23000000d8e57fae */ /* 0x0003e6000d921844 */
        /* <DEDUP_REMOVED lines=45> */
[----:B------:R1:W-:Y:S01]  /*9970*/  STL.64 [R1+0x8c0], R122 ;  /* 0x0008c07a01007387 */ /* 0x0003e20000100a00 */
        /* <DEDUP_REMOVED lines=46> */
[----:B------:R-:W-:Y:S04]  /*9c60*/  STL.64 [R1+0x9e0], R100 ;  /* 0x0009e06401007387 */ /* 0x000fe80000100a00 */
[----:B------:R1:W-:Y:S01]  /*9c70*/  LDGSTS.E [R122+0x20400], [R114.64], !P1 ;  /* 0x20400000727a7fae */ /* 0x0003e2000c921844 */
        /* <DEDUP_REMOVED lines=12> */
[----:B------:R-:W-:-:S04]  /*9d40*/  IADD3 R251, R0, -0x1f, RZ ;  /* 0xffffffe100fb7810 */ /* 0x000fc80007ffe0ff */
        /* <DEDUP_REMOVED lines=14> */
[C---:B------:R-:W-:Y:S02]  /*9e30*/  IADD3 R251, R0.reuse, -0x33, RZ ;  /* 0xffffffcd00fb7810 */ /* 0x040fe40007ffe0ff */
[----:B-1----:R-:W-:Y:S02]  /*9e40*/  LOP3.LUT R98, R229, 0x60, RZ, 0x3c, !PT ;  /* 0x00000060e5627812 */ /* 0x002fe400078e3cff */
[----:B------:R-:W-:Y:S01]  /*9e50*/  ISETP.GE.U32.AND P1, PT, R251, 0x7fffff8e, PT ;  /* 0x7fffff8efb00780c */ /* 0x000fe20003f26070 */
[----:B------:R1:W-:Y:S01]  /*9e60*/  LDGSTS.E [R122+0x25400], [R92.64], !P3 ;  /* 0x254000005c7a7fae */ /* 0x0003e2000d921844 */
[----:B------:R-:W-:Y:S02]  /*9e70*/  IADD3 R251, R0, -0x37, RZ ;  /* 0xffffffc900fb7810 */ /* 0x000fe40007ffe0ff */
[----:B------:R-:W-:-:S02]  /*9e80*/  LOP3.LUT R229, R252, 0x3f, RZ, 0xc0, !PT ;  /* 0x0000003ffce57812 */ /* 0x000fc400078ec0ff */
        /* <DEDUP_REMOVED lines=56> */
[----:B------:R-:W-:-:S03]  /*a210*/  IADD3 R251, R0, -0x45, RZ ;  /* 0xffffffbb00fb7810 */ /* 0x000fc60007ffe0ff */
[----:B------:R-:W1:Y:S01]  /*a220*/  S2R R0, SR_TID.X ;  /* 0x0000000000007919 */ /* 0x000e620000002100 */
[----:B------:R-:W-:Y:S01]  /*a230*/  ISETP.GE.U32.AND P0, PT, R251, 0x7fffff7c, PT ;  /* 0x7fffff7cfb00780c */ /* 0x000fe20003f06070 */
[----:B------:R-:W-:Y:S02]  /*a240*/  IMAD.SHL.U32 R251, R229, 0x4, RZ ;  /* 0x00000004e5fb7824 */ /* 0x000fe400078e00ff */
[----:B------:R1:W-:Y:S04]  /*a250*/  LDGSTS.E [R98+0x27600], [R2.64], !P1 ;  /* 0x2760000002627fae */ /* 0x0003e8000c921844 */
[----:B------:R1:W-:Y:S04]  /*a260*/  LDGSTS.E [R98+0x27e00], [R52.64], !P4 ;  /* 0x27e0000034627fae */ /* 0x0003e8000e121844 */
[----:B------:R-:W0:Y:S01]  /*a270*/  LDGDEPBAR ;  /* 0x00000000000079af */ /* 0x000e220000000000 */
[----:B-1----:R-:W-:-:S04]  /*a280*/  SHF.R.S32.HI R252, RZ, 0x6, R0 ;  /* 0x00000006fffc7819 */ /* 0x002fc80000011400 */
[----:B------:R-:W-:-:S04]  /*a290*/  SGXT R252, R252, 0x1 ;  /* 0x00000001fcfc781a */ /* 0x000fc80000000200 */
[----:B------:R-:W-:Y:S01]  /*a2a0*/  LOP3.LUT R110, R251, 0x110, R252, 0x78, !PT ;  /* 0x00000110fb6e7812 */ /* 0x000fe200078e78fc */
[----:B------:R-:W-:-:S04]  /*a2b0*/  IMAD.SHL.U32 R251, R250, 0x40, RZ ;  /* 0x00000040fafb7824 */ /* 0x000fc800078e00ff */
[----:B------:R-:W-:Y:S04]  /*a2c0*/  STL [R1+0x270], R110 ;  /* 0x0002706e01007387 */ /* 0x000fe80000100800 */
[----:B------:R1:W-:Y:S01]  /*a2d0*/  LDGSTS.E [R110], [R50.64], P6 ;  /* 0x00000000326e7fae */ /* 0x0003e2000b121844 */
[C---:B------:R-:W-:Y:S01]  /*a2e0*/  LOP3.LUT R98, R110.reuse, 0x20, RZ, 0x3c, !PT ;  /* 0x000000206e627812 */ /* 0x040fe200078e3cff */
[C---:B------:R-:W-:Y:S02]  /*a2f0*/  IMAD.WIDE R236, R251.reuse, 0x4, R236 ;  /* 0x00000004fbec7825 */ /* 0x040fe400078e02ec */
[----:B------:R-:W5:Y:S01]  /*a300*/  LDL.64 R216, [R1] ;  /* 0x0000000001d87983 */ /* 0x000f620000100a00 */
[----:B------:R-:W-:Y:S01]  /*a310*/  LOP3.LUT R250, R110, 0x40, RZ, 0x3c, !PT ;  /* 0x000000406efa7812 */ /* 0x000fe200078e3cff */
[----:B------:R-:W-:-:S02]  /*a320*/  IMAD.WIDE R232, R251, 0x4, R232 ;  /* 0x00000004fbe87825 */ /* 0x000fc400078e02e8 */
[----:B------:R-:W5:Y:S04]  /*a330*/  LDL.64 R218, [R1+0x8] ;  /* 0x0000080001da7983 */ /* 0x000f680000100a00 */
[----:B------:R-:W5:Y:S04]  /*a340*/  LDL.64 R220, [R1+0x10] ;  /* 0x0000100001dc7983 */ /* 0x000f680000100a00 */
[----:B------:R-:W5:Y:S04]  /*a350*/  LDL.64 R224, [R1+0x18] ;  /* 0x0000180001e07983 */ /* 0x000f680000100a00 */
[----:B----4-:R-:W4:Y:S04]  /*a360*/  LDL.64 R170, [R1+0x20] ;  /* 0x0000200001aa7983 */ /* 0x010f280000100a00 */
[----:B---3--:R-:W3:Y:S04]  /*a370*/  LDL.64 R174, [R1+0x28] ;  /* 0x0000280001ae7983 */ /* 0x008ee80000100a00 */
[----:B------:R-:W3:Y:S04]  /*a380*/  LDL.64 R206, [R1+0x30] ;  /* 0x0000300001ce7983 */ /* 0x000ee80000100a00 */
[----:B--2---:R-:W3:Y:S04]  /*a390*/  LDL.64 R178, [R1+0x38] ;  /* 0x0000380001b27983 */ /* 0x004ee80000100a00 */
[----:B------:R-:W3:Y:S04]  /*a3a0*/  LDL.64 R210, [R1+0x40] ;  /* 0x0000400001d27983 */ /* 0x000ee80000100a00 */
[----:B------:R-:W3:Y:S04]  /*a3b0*/  LDL.64 R228, [R1+0x48] ;  /* 0x0000480001e47983 */ /* 0x000ee80000100a00 */
[----:B------:R1:W-:Y:S04]  /*a3c0*/  LDGSTS.E [R110+0x800], [R48.64], P6 ;  /* 0x00800000306e7fae */ /* 0x0003e8000b121844 */
        /* <DEDUP_REMOVED lines=50> */
[----:B------:R-:W2:Y:S04]  /*a6f0*/  LDL.64 R182, [R1+0x50] ;  /* 0x0000500001b67983 */ /* 0x000ea80000100a00 */
[----:B------:R-:W2:Y:S04]  /*a700*/  LDL.64 R186, [R1+0x58] ;  /* 0x0000580001ba7983 */ /* 0x000ea80000100a00 */
[----:B------:R-:W2:Y:S04]  /*a710*/  LDL.64 R190, [R1+0x60] ;  /* 0x0000600001be7983 */ /* 0x000ea80000100a00 */
[----:B------:R-:W2:Y:S04]  /*a720*/  LDL.64 R194, [R1+0x68] ;  /* 0x0000680001c27983 */ /* 0x000ea80000100a00 */
[----:B------:R1:W-:Y:S04]  /*a730*/  LDGSTS.E [R98+0xa200], [R230.64], P6 ;  /* 0x0a200000e6627fae */ /* 0x0003e8000b121844 */
[----:B------:R-:W2:Y:S04]  /*a740*/  LDL.LU.64 R138, [R1+0xc8] ;  /* 0x0000c800018a7983 */ /* 0x000ea80000300a00 */
[----:B------:R1:W-:Y:S04]  /*a750*/  LDGSTS.E [R98+0xaa00], [R234.64], P6 ;  /* 0x0aa00000ea627fae */ /* 0x0003e8000b121844 */
[----:B------:R-:W2:Y:S04]  /*a760*/  LDL.LU.64 R126, [R1+0xd8] ;  /* 0x0000d800017e7983 */ /* 0x000ea80000300a00 */
[----:B------:R1:W-:Y:S04]  /*a770*/  LDGSTS.E [R98+0xb200], [R238.64], P6 ;  /* 0x0b200000ee627fae */ /* 0x0003e8000b121844 */
[----:B------:R-:W2:Y:S04]  /*a780*/  LDL.LU.64 R130, [R1+0xa8] ;  /* 0x0000a80001827983 */ /* 0x000ea80000300a00 */
[----:B------:R1:W-:Y:S04]  /*a790*/  LDGSTS.E [R98+0xba00], [R240.64], P6 ;  /* 0x0ba00000f0627fae */ /* 0x0003e8000b121844 */
[----:B------:R-:W2:Y:S04]  /*a7a0*/  LDL.LU.64 R118, [R1+0xb8] ;  /* 0x0000b80001767983 */ /* 0x000ea80000300a00 */
[----:B------:R1:W-:Y:S04]  /*a7b0*/  LDGSTS.E [R98+0xc200], [R242.64], P6 ;  /* 0x0c200000f2627fae */ /* 0x0003e8000b121844 */
[----:B------:R1:W-:Y:S04]  /*a7c0*/  STL [R1+0x884], R98 ;  /* 0x0008846201007387 */ /* 0x0003e80000100800 */
[----:B------:R1:W-:Y:S04]  /*a7d0*/  LDGSTS.E [R98+0xca00], [R244.64], P6 ;  /* 0x0ca00000f4627fae */ /* 0x0003e8000b121844 */
[----:B------:R1:W-:Y:S04]  /*a7e0*/  LDGSTS.E [R98+0xd200], [R246.64], P6 ;  /* 0x0d200000f6627fae */ /* 0x0003e8000b121844 */
[----:B------:R-:W2:Y:S04]  /*a7f0*/  LDL.64 R198, [R1+0x70] ;  /* 0x0000700001c67983 */ /* 0x000ea80000100a00 */
[----:B------:R1:W-:Y:S04]  /*a800*/  LDGSTS.E [R98+0xda00], [R248.64], P6 ;  /* 0x0da00000f8627fae */ /* 0x0003e8000b121844 */
[----:B------:R-:W2:Y:S04]  /*a810*/  LDL.64 R214, [R1+0x78] ;  /* 0x0000780001d67983 */ /* 0x000ea80000100a00 */
[----:B-----5:R5:W-:Y:S04]  /*a820*/  LDGSTS.E [R98+0xe200], [R216.64], P6 ;  /* 0x0e200000d8627fae */ /* 0x020be8000b121844 */
[----:B------:R-:W2:Y:S04]  /*a830*/  LDL.64 R202, [R1+0x80] ;  /* 0x0000800001ca7983 */ /* 0x000ea80000100a00 */
[----:B------:R1:W-:Y:S04]  /*a840*/  LDGSTS.E [R98+0xea00], [R218.64], P6 ;  /* 0x0ea00000da627fae */ /* 0x0003e8000b121844 */
[----:B-----5:R-:W5:Y:S04]  /*a850*/  LDL.64 R216, [R1+0x88] ;  /* 0x0000880001d87983 */ /* 0x020f680000100a00 */
[----:B------:R3:W-:Y:S04]  /*a860*/  LDGSTS.E [R98+0xf200], [R220.64], P6 ;  /* 0x0f200000dc627fae */ /* 0x0007e8000b121844 */
[----:B-1----:R-:W5:Y:S04]  /*a870*/  LDL.64 R218, [R1+0x90] ;  /* 0x0000900001da7983 */ /* 0x002f680000100a00 */
[----:B------:R1:W-:Y:S04]  /*a880*/  LDGSTS.E [R98+0xfa00], [R224.64], P6 ;  /* 0x0fa00000e0627fae */ /* 0x0003e8000b121844 */
[----:B---3--:R-:W3:Y:S04]  /*a890*/  LDL.64 R220, [R1+0x98] ;  /* 0x0000980001dc7983 */ /* 0x008ee80000100a00 */
[----:B----4-:R2:W-:Y:S04]  /*a8a0*/  LDGSTS.E [R250+0x400], [R170.64], P6 ;  /* 0x00400000aafa7fae */ /* 0x0105e8000b121844 */
[----:B-1----:R-:W2:Y:S04]  /*a8b0*/  LDL.64 R224, [R1+0xa0] ;  /* 0x0000a00001e07983 */ /* 0x002ea80000100a00 */
[----:B------:R-:W2:Y:S04]  /*a8c0*/  LDL.LU.64 R142, [R1+0xf8] ;  /* 0x0000f800018e7983 */ /* 0x000ea80000300a00 */
[----:B------:R1:W-:Y:S04]  /*a8d0*/  LDGSTS.E [R250+0xc00], [R174.64], P6 ;  /* 0x00c00000aefa7fae */ /* 0x0003e8000b121844 */
[----:B------:R-:W2:Y:S04]  /*a8e0*/  LDL.LU.64 R146, [R1+0x108] ;  /* 0x0001080001927983 */ /* 0x000ea80000300a00 */
[----:B------:R1:W-:Y:S04]  /*a8f0*/  LDGSTS.E [R250+0x1400], [R206.64], P6 ;  /* 0x01400000cefa7fae */ /* 0x0003e8000b121844 */
[----:B------:R2:W-:Y:S04]  /*a900*/  LDGSTS.E [R250+0x1c00], [R178.64], P6 ;  /* 0x01c00000b2fa7fae */ /* 0x0005e8000b121844 */
[----:B------:R1:W-:Y:S04]  /*a910*/  LDGSTS.E [R250+0x2400], [R210.64], P6 ;  /* 0x02400000d2fa7fae */ /* 0x0003e8000b121844 */
[----:B-1----:R-:W2:Y:S04]  /*a920*/  LDL.64 R206, [R1+0xb0] ;  /* 0x0000b00001ce7983 */ /* 0x002ea80000100a00 */
[----:B------:R-:W2:Y:S04]  /*a930*/  LDL.LU.64 R134, [R1+0x118] ;  /* 0x0001180001867983 */ /* 0x000ea80000300a00 */
[----:B------:R-:W2:Y:S04]  /*a940*/  LDL.64 R210, [R1+0xc0] ;  /* 0x0000c00001d27983 */ /* 0x000ea80000100a00 */
[----:B------:R1:W-:Y:S04]  /*a950*/  LDGSTS.E [R250+0x2c00], [R228.64], P6 ;  /* 0x02c00000e4fa7fae */ /* 0x0003e8000b121844 */
[----:B-1----:R-:W2:Y:S04]  /*a960*/  LDL.64 R228, [R1+0xd0] ;  /* 0x0000d00001e47983 */ /* 0x002ea80000100a00 */
[----:B------:R-:W2:Y:S04]  /*a970*/  LDL.LU.64 R154, [R1+0x128] ;  /* 0x00012800019a7983 */ /* 0x000ea80000300a00 */
[----:B------:R-:W2:Y:S04]  /*a980*/  LDL.LU.64 R150, [R1+0x138] ;  /* 0x0001380001967983 */ /* 0x000ea80000300a00 */
[----:B------:R-:W2:Y:S04]  /*a990*/  LDL.LU.64 R122, [R1+0x150] ;  /* 0x00015000017a7983 */ /* 0x000ea80000300a00 */
[----:B--2---:R1:W-:Y:S04]  /*a9a0*/  LDGSTS.E [R250+0x3400], [R182.64], P6 ;  /* 0x03400000b6fa7fae */ /* 0x0043e8000b121844 */
[----:B------:R2:W-:Y:S04]  /*a9b0*/  LDGSTS.E [R250+0x3c00], [R186.64], P6 ;  /* 0x03c00000bafa7fae */ /* 0x0005e8000b121844 */
[----:B------:R1:W-:Y:S04]  /*a9c0*/  LDGSTS.E [R250+0x4400], [R190.64], P6 ;  /* 0x04400000befa7fae */ /* 0x0003e8000b121844 */
[----:B------:R1:W-:Y:S04]  /*a9d0*/  LDGSTS.E [R250+0x4c00], [R194.64], P6 ;  /* 0x04c00000c2fa7fae */ /* 0x0003e8000b121844 */
[----:B------:R1:W-:Y:S04]  /*a9e0*/  LDGSTS.E [R250+0x5400], [R198.64], P6 ;  /* 0x05400000c6fa7fae */ /* 0x0003e8000b121844 */
[----:B------:R1:W-:Y:S04]  /*a9f0*/  LDGSTS.E [R250+0x5c00], [R214.64], P6 ;  /* 0x05c00000d6fa7fae */ /* 0x0003e8000b121844 */
[----:B------:R2:W-:Y:S04]  /*aa00*/  LDGSTS.E [R250+0x6400], [R202.64], P6 ;  /* 0x06400000cafa7fae */ /* 0x0005e8000b121844 */
[----:B-1----:R-:W4:Y:S04]  /*aa10*/  LDL.64 R214, [R1+0xe0] ;  /* 0x0000e00001d67983 */ /* 0x002f280000100a00 */
[----:B-----5:R1:W-:Y:S04]  /*aa20*/  LDGSTS.E [R250+0x6c00], [R216.64], P6 ;  /* 0x06c00000d8fa7fae */ /* 0x0203e8000b121844 */
[----:B------:R-:W5:Y:S04]  /*aa30*/  LDL.LU.64 R178, [R1+0x148] ;  /* 0x0001480001b27983 */ /* 0x000f680000300a00 */
[----:B------:R2:W-:Y:S04]  /*aa40*/  LDGSTS.E [R250+0x7400], [R218.64], P6 ;  /* 0x07400000dafa7fae */ /* 0x0005e8000b121844 */
[----:B-1----:R-:W5:Y:S04]  /*aa50*/  LDL.64 R216, [R1+0xe8] ;  /* 0x0000e80001d87983 */ /* 0x002f680000100a00 */
[----:B---3--:R1:W-:Y:S04]  /*aa60*/  LDGSTS.E [R250+0x7c00], [R220.64], P6 ;  /* 0x07c00000dcfa7fae */ /* 0x0083e8000b121844 */
[----:B--2---:R-:W2:Y:S04]  /*aa70*/  LDL.64 R218, [R1+0xf0] ;  /* 0x0000f00001da7983 */ /* 0x004ea80000100a00 */
[----:B------:R3:W-:Y:S04]  /*aa80*/  LDGSTS.E [R250+0x8400], [R224.64], P6 ;  /* 0x08400000e0fa7fae */ /* 0x0007e8000b121844 */
[----:B-1----:R-:W2:Y:S04]  /*aa90*/  LDL.64 R220, [R1+0x100] ;  /* 0x0001000001dc7983 */ /* 0x002ea80000100a00 */
[----:B------:R1:W-:Y:S04]  /*aaa0*/  LDGSTS.E [R250+0x8c00], [R130.64], P6 ;  /* 0x08c0000082fa7fae */ /* 0x0003e8000b121844 */
[----:B---3--:R-:W3:Y:S04]  /*aab0*/  LDL.64 R224, [R1+0x110] ;  /* 0x0001100001e07983 */ /* 0x008ee80000100a00 */
[----:B------:R-:W3:Y:S04]  /*aac0*/  LDL.LU.64 R202, [R1+0x158] ;  /* 0x0001580001ca7983 */ /* 0x000ee80000300a00 */
[----:B------:R-:W3:Y:S04]  /*aad0*/  LDL.LU.64 R170, [R1+0x180] ;  /* 0x0001800001aa7983 */ /* 0x000ee80000300a00 */
[----:B------:R-:W3:Y:S04]  /*aae0*/  LDL.LU.64 R162, [R1+0x188] ;  /* 0x0001880001a27983 */ /* 0x000ee80000300a00 */
[----:B------:R1:W-:Y:S04]  /*aaf0*/  LDGSTS.E [R250+0x9400], [R206.64], P6 ;  /* 0x09400000cefa7fae */ /* 0x0003e8000b121844 */
[----:B------:R1:W-:Y:S04]  /*ab00*/  LDGSTS.E [R250+0x9c00], [R118.64], P6 ;  /* 0x09c0000076fa7fae */ /* 0x0003e8000b121844 */
[----:B------:R-:W3:Y:S04]  /*ab10*/  LDL.LU.64 R114, [R1+0x190] ;  /* 0x0001900001727983 */ /* 0x000ee80000300a00 */
[----:B------:R1:W-:Y:S04]  /*ab20*/  LDGSTS.E [R250+0xa400], [R210.64], P6 ;  /* 0x0a400000d2fa7fae */ /* 0x0003e8000b121844 */
[----:B------:R-:W3:Y:S04]  /*ab30*/  LDL.LU.64 R198, [R1+0x178] ;  /* 0x0001780001c67983 */ /* 0x000ee80000300a00 */
[----:B------:R1:W-:Y:S04]  /*ab40*/  LDGSTS.E [R250+0xac00], [R138.64], P6 ;  /* 0x0ac000008afa7fae */ /* 0x0003e8000b121844 */
[----:B------:R-:W3:Y:S04]  /*ab50*/  LDL.LU.64 R166, [R1+0x1a0] ;  /* 0x0001a00001a67983 */ /* 0x000ee80000300a00 */
[----:B------:R1:W-:Y:S04]  /*ab60*/  LDGSTS.E [R250+0xb400], [R228.64], P6 ;  /* 0x0b400000e4fa7fae */ /* 0x0003e8000b121844 */
[----:B------:R-:W3:Y:S04]  /*ab70*/  LDL.64 R98, [R1+0x130] ;  /* 0x0001300001627983 */ /* 0x000ee80000100a00 */
[----:B------:R-:W3:Y:S04]  /*ab80*/  LDL.64 R100, [R1+0x140] ;  /* 0x0001400001647983 */ /* 0x000ee80000100a00 */
[----:B-1----:R-:W3:Y:S04]  /*ab90*/  LDL.64 R228, [R1+0x120] ;  /* 0x0001200001e47983 */ /* 0x002ee80000100a00 */
[----:B------:R-:W3:Y:S04]  /*aba0*/  LDL.LU.64 R190, [R1+0x1b0] ;  /* 0x0001b00001be7983 */ /* 0x000ee80000300a00 */
[----:B------:R-:W3:Y:S04]  /*abb0*/  LDL.LU.64 R194, [R1+0x1a8] ;  /* 0x0001a80001c27983 */ /* 0x000ee80000300a00 */
[----:B------:R-:W3:Y:S04]  /*abc0*/  LDL.LU.64 R186, [R1+0x1c0] ;  /* 0x0001c00001ba7983 */ /* 0x000ee80000300a00 */
[----:B------:R-:W3:Y:S04]  /*abd0*/  LDL.LU.64 R174, [R1+0x1b8] ;  /* 0x0001b80001ae7983 */ /* 0x000ee80000300a00 */
[----:B------:R-:W3:Y:S04]  /*abe0*/  LDL.64 R102, [R1+0x160] ;  /* 0x0001600001667983 */ /* 0x000ee80000100a00 */
[----:B------:R-:W3:Y:S04]  /*abf0*/  LDL.64 R104, [R1+0x168] ;  /* 0x0001680001687983 */ /* 0x000ee80000100a00 */
[----:B------:R-:W3:Y:S04]  /*ac00*/  LDL.64 R106, [R1+0x170] ;  /* 0x00017000016a7983 */ /* 0x000ee80000100a00 */
[----:B------:R-:W3:Y:S04]  /*ac10*/  LDL.LU.64 R182, [R1+0x1c8] ;  /* 0x0001c80001b67983 */ /* 0x000ee80000300a00 */
[----:B------:R-:W3:Y:S04]  /*ac20*/  LDL.LU.64 R158, [R1+0x1d0] ;  /* 0x0001d000019e7983 */ /* 0x000ee80000300a00 */
[----:B------:R-:W3:Y:S04]  /*ac30*/  LDL.64 R108, [R1+0x198] ;  /* 0x00019800016c7983 */ /* 0x000ee80000100a00 */
[----:B------:R1:W-:Y:S01]  /*ac40*/  LDGSTS.E [R250+0xbc00], [R126.64], P6 ;  /* 0x0bc000007efa7fae */ /* 0x0003e2000b121844 */
[----:B------:R-:W-:-:S03]  /*ac50*/  LOP3.LUT R252, R110, 0x60, RZ, 0x3c, !PT ;  /* 0x000000606efc7812 */ /* 0x000fc600078e3cff */
[----:B----4-:R4:W-:Y:S04]  /*ac60*/  LDGSTS.E [R250+0xc400], [R214.64], P6 ;  /* 0x0c400000d6fa7fae */ /* 0x0109e8000b121844 */
[----:B-----5:R5:W-:Y:S04]  /*ac70*/  LDGSTS.E [R250+0xcc00], [R216.64], P6 ;  /* 0x0cc00000d8fa7fae */ /* 0x020be8000b121844 */
[----:B--2---:R2:W-:Y:S04]  /*ac80*/  LDGSTS.E [R250+0xd400], [R218.64], P6 ;  /* 0x0d400000dafa7fae */ /* 0x0045e8000b121844 */
[----:B-----5:R-:W5:Y:S04]  /*ac90*/  LDL.LU.64 R216, [R1+0x1f0] ;  /* 0x0001f00001d87983 */ /* 0x020f680000300a00 */
[----:B------:R1:W-:Y:S04]  /*aca0*/  LDGSTS.E [R250+0xdc00], [R142.64], P6 ;  /* 0x0dc000008efa7fae */ /* 0x0003e8000b121844 */
[----:B------:R-:W5:Y:S04]  /*acb0*/  LDL.LU.64 R210, [R1+0x1e8] ;  /* 0x0001e80001d27983 */ /* 0x000f680000300a00 */
[----:B------:R1:W-:Y:S04]  /*acc0*/  LDGSTS.E [R250+0xe400], [R220.64], P6 ;  /* 0x0e400000dcfa7fae */ /* 0x0003e8000b121844 */
[----:B------:R-:W5:Y:S04]  /*acd0*/  LDL.64 R110, [R1+0x1d8] ;  /* 0x0001d800016e7983 */ /* 0x000f680000100a00 */
[----:B------:R1:W-:Y:S04]  /*ace0*/  LDGSTS.E [R250+0xec00], [R146.64], P6 ;  /* 0x0ec0000092fa7fae */ /* 0x0003e8000b121844 */
[----:B--2---:R-:W2:Y:S04]  /*acf0*/  LDL.64 R218, [R1+0x1e0] ;  /* 0x0001e00001da7983 */ /* 0x004ea80000100a00 */
[----:B---3--:R3:W-:Y:S04]  /*ad00*/  LDGSTS.E [R250+0xf400], [R224.64], P6 ;  /* 0x0f400000e0fa7fae */ /* 0x0087e8000b121844 */
[----:B------:R1:W-:Y:S04]  /*ad10*/  LDGSTS.E [R250+0xfc00], [R134.64], P6 ;  /* 0x0fc0000086fa7fae */ /* 0x0003e8000b121844 */
[----:B---3--:R-:W3:Y:S04]  /*ad20*/  LDL.64 R224, [R1+0x1f8] ;  /* 0x0001f80001e07983 */ /* 0x008ee80000100a00 */
[----:B------:R-:W3:Y:S04]  /*ad30*/  LDL.LU.64 R206, [R1+0x208] ;  /* 0x0002080001ce7983 */ /* 0x000ee80000300a00 */
[----:B----4-:R-:W4:Y:S04]  /*ad40*/  LDL.LU.64 R214, [R1+0x210] ;  /* 0x0002100001d67983 */ /* 0x010f280000300a00 */
[----:B------:R1:W-:Y:S04]  /*ad50*/  LDGSTS.E [R252+0x600], [R228.64], P6 ;  /* 0x00600000e4fc7fae */ /* 0x0003e8000b121844 */
[----:B------:R2:W-:Y:S04]  /*ad60*/  LDGSTS.E [R252+0xe00], [R154.64], P6 ;  /* 0x00e000009afc7fae */ /* 0x0005e8000b121844 */
[----:B------:R1:W-:Y:S04]  /*ad70*/  LDGSTS.E [R252+0x1600], [R98.64], P6 ;  /* 0x0160000062fc7fae */ /* 0x0003e8000b121844 */
[----:B-1----:R-:W4:Y:S04]  /*ad80*/  LDL.64 R228, [R1+0x200] ;  /* 0x0002000001e47983 */ /* 0x002f280000100a00 */
[----:B------:R-:W4:Y:S04]  /*ad90*/  LDL.LU.64 R220, [R1+0x218] ;  /* 0x0002180001dc7983 */ /* 0x000f280000300a00 */
        /* <DEDUP_REMOVED lines=19> */
[----:B------:R2:W-:Y:S01]  /*aed0*/  LDGSTS.E [R252+0xb600], [R158.64], P6 ;  /* 0x0b6000009efc7fae */ /* 0x0005e2000b121844 */
[----:B------:R-:W-:-:S03]  /*aee0*/  LOP3.LUT R0, R0, 0x7f, RZ, 0xc0, !PT ;  /* 0x0000007f00007812 */ /* 0x000fc600078ec0ff */
[----:B------:R-:W4:Y:S04]  /*aef0*/  LDL.LU.64 R98, [R1+0x9e8] ;  /* 0x0009e80001627983 */ /* 0x000f280000300a00 */
[----:B-1----:R-:W4:Y:S01]  /*af00*/  LDL.LU.64 R100, [R1+0x9e0] ;  /* 0x0009e00001647983 */ /* 0x002f220000300a00 */
[----:B------:R-:W-:-:S03]  /*af10*/  IMAD.SHL.U32 R0, R0, 0x4, RZ ;  /* 0x0000000400007824 */ /* 0x000fc600078e00ff */
[----:B------:R-:W4:Y:S04]  /*af20*/  LDL.LU.64 R102, [R1+0x9d8] ;  /* 0x0009d80001667983 */ /* 0x000f280000300a00 */
[----:B------:R-:W4:Y:S04]  /*af30*/  LDL.LU.64 R104, [R1+0x9d0] ;  /* 0x0009d00001687983 */ /* 0x000f280000300a00 */
[----:B------:R-:W4:Y:S04]  /*af40*/  LDL.LU.64 R106, [R1+0x9c8] ;  /* 0x0009c800016a7983 */ /* 0x000f280000300a00 */
[----:B------:R-:W4:Y:S04]  /*af50*/  LDL.LU.64 R108, [R1+0x9c0] ;  /* 0x0009c000016c7983 */ /* 0x000f280000300a00 */
[----:B-----5:R1:W-:Y:S04]  /*af60*/  LDGSTS.E [R252+0xbe00], [R110.64], P6 ;  /* 0x0be000006efc7fae */ /* 0x0203e8000b121844 */
[----:B--2---:R2:W-:Y:S04]  /*af70*/  LDGSTS.E [R252+0xc600], [R218.64], P6 ;  /* 0x0c600000dafc7fae */ /* 0x0045e8000b121844 */
[----:B------:R5:W-:Y:S04]  /*af80*/  LDGSTS.E [R252+0xce00], [R210.64], P6 ;  /* 0x0ce00000d2fc7fae */ /* 0x000be8000b121844 */
[----:B------:R2:W-:Y:S04]  /*af90*/  LDGSTS.E [R252+0xd600], [R216.64], P6 ;  /* 0x0d600000d8fc7fae */ /* 0x0005e8000b121844 */
[----:B-1----:R-:W5:Y:S04]  /*afa0*/  LDL.LU.64 R110, [R1+0x9b8] ;  /* 0x0009b800016e7983 */ /* 0x002f680000300a00 */
[----:B---3--:R1:W-:Y:S04]  /*afb0*/  LDGSTS.E [R252+0xde00], [R224.64], P6 ;  /* 0x0de00000e0fc7fae */ /* 0x0083e8000b121844 */
[----:B--2---:R-:W2:Y:S04]  /*afc0*/  LDL.LU.64 R218, [R1+0x9b0] ;  /* 0x0009b00001da7983 */ /* 0x004ea80000300a00 */
[----:B----4-:R3:W-:Y:S04]  /*afd0*/  LDGSTS.E [R252+0xe600], [R214.64], P6 ;  /* 0x0e600000d6fc7fae */ /* 0x0107e8000b121844 */
[----:B------:R4:W-:Y:S04]  /*afe0*/  LDGSTS.E [R252+0xee00], [R206.64], P6 ;  /* 0x0ee00000cefc7fae */ /* 0x0009e8000b121844 */
[----:B-1----:R-:W3:Y:S04]  /*aff0*/  LDL.LU.64 R224, [R1+0x9a8] ;  /* 0x0009a80001e07983 */ /* 0x002ee80000300a00 */
[----:B------:R1:W-:Y:S04]  /*b000*/  LDGSTS.E [R252+0xf600], [R228.64], P6 ;  /* 0x0f600000e4fc7fae */ /* 0x0003e8000b121844 */
[----:B------:R1:W-:Y:S04]  /*b010*/  LDGSTS.E [R252+0xfe00], [R220.64], P6 ;  /* 0x0fe00000dcfc7fae */ /* 0x0003e8000b121844 */
[----:B------:R-:W0:Y:S04]  /*b020*/  LDGDEPBAR ;  /* 0x00000000000079af */ /* 0x000e280000000000 */
[----:B------:R-:W-:Y:S06]  /*b030*/  BAR.SYNC.DEFER_BLOCKING 0x0 ;  /* 0x0000000000007b1d */ /* 0x000fec0000010000 */
[----:B-1----:R-:W4:Y:S04]  /*b040*/  LDL.LU.64 R228, [R1+0x9a0] ;  /* 0x0009a00001e47983 */ /* 0x002f280000300a00 */
[----:B------:R1:W-:Y:S04]  /*b050*/  STL [R1+0x280], R236 ;  /* 0x000280ec01007387 */ /* 0x0003e80000100800 */
[----:B------:R-:W-:Y:S01]  /*b060*/  @!PT LDS RZ, [RZ] ;  /* 0x00000000fffff984 */ /* 0x000fe20000000800 */
[----:B------:R-:W-:Y:S01]  /*b070*/  @!PT LDS RZ, [RZ] ;  /* 0x00000000fffff984 */ /* 0x000fe20000000800 */
[----:B------:R-:W-:Y:S01]  /*b080*/  @!PT LDS RZ, [RZ] ;  /* 0x00000000fffff984 */ /* 0x000fe20000000800 */
[----:B------:R1:W-:Y:S04]  /*b090*/  LDGSTS.E [R0+0x28000], [R236.64], !P3 ;  /* 0x28000000ec007fae */ /* 0x0003e8000d921844 */
[----:B-1----:R-:W1:Y:S01]  /*b0a0*/  S2R R236, SR_TID.X ;  /* 0x0000000000ec7919 */ /* 0x002e620000002100 */
[----:B------:R-:W-:-:S03]  /*b0b0*/  IMAD.MOV.U32 R0, RZ, RZ, c[0x0][0x180] ;  /* 0x00006000ff007624 */ /* 0x000fc600078e00ff */
[----:B------:R1:W-:Y:S04]  /*b0c0*/  STL [R1+0x27c], R237 ;  /* 0x00027ced01007387 */ /* 0x0003e80000100800 */
[----:B-1----:R-:W5:Y:S01]  /*b0d0*/  LDL R237, [R1+0x270] ;  /* 0x0002700001ed7983 */ /* 0x002f620000100800 */
[----:B------:R-:W-:-:S05]  /*b0e0*/  LOP3.LUT R236, R236, 0x7f, RZ, 0xc0, !PT ;  /* 0x0000007fecec7812 */ /* 0x000fca00078ec0ff */
[----:B------:R-:W-:Y:S01]  /*b0f0*/  IMAD.SHL.U32 R236, R236, 0x4, RZ ;  /* 0x00000004ecec7824 */ /* 0x000fe200078e00ff */
[----:B------:R1:W-:Y:S04]  /*b100*/  STL [R1+0x2a0], R232 ;  /* 0x0002a0e801007387 */ /* 0x0003e80000100800 */
[----:B------:R1:W-:Y:S02]  /*b110*/  LDGSTS.E [R236+0x28800], [R232.64], !P0 ;  /* 0x28800000e8ec7fae */ /* 0x0003e4000c121844 */
[----:B-1----:R-:W-:-:S04]  /*b120*/  IADD3 R232, R0, -0x49, RZ ;  /* 0xffffffb700e87810 */ /* 0x002fc80007ffe0ff */
[----:B------:R-:W-:Y:S02]  /*b130*/  ISETP.GE.U32.AND P0, PT, R232, 0x7fffff78, PT ;  /* 0x7fffff78e800780c */ /* 0x000fe40003f06070 */
[----:B------:R-:W-:-:S04]  /*b140*/  IADD3 R232, R0, -0x4d, RZ ;  /* 0xffffffb300e87810 */ /* 0x000fc80007ffe0ff */
[----:B------:R-:W-:Y:S02]  /*b150*/  ISETP.GE.U32.AND P1, PT, R232, 0x7fffff74, PT ;  /* 0x7fffff74e800780c */ /* 0x000fe40003f26070 */
[----:B------:R-:W-:-:S04]  /*b160*/  IADD3 R232, R0, -0x51, RZ ;  /* 0xffffffaf00e87810 */ /* 0x000fc80007ffe0ff */
[----:B------:R-:W-:Y:S02]  /*b170*/  ISETP.GE.U32.AND P3, PT, R232, 0x7fffff70, PT ;  /* 0x7fffff70e800780c */ /* 0x000fe40003f66070 */
[----:B------:R-:W-:Y:S01]  /*b180*/  IADD3 R232, R0, -0x55, RZ ;  /* 0xffffffab00e87810 */ /* 0x000fe20007ffe0ff */
[----:B------:R1:W-:Y:S03]  /*b190*/  STL [R1+0x29c], R233 ;  /* 0x00029ce901007387 */ /* 0x0003e60000100800 */
[----:B------:R-:W-:Y:S01]  /*b1a0*/  ISETP.GE.U32.AND P4, PT, R232, 0x7fffff6c, PT ;  /* 0x7fffff6ce800780c */ /* 0x000fe20003f86070 */
[----:B------:R-:W-:Y:S02]  /*b1b0*/  IMAD.MOV.U32 R232, RZ, RZ, R220 ;  /* 0x000000ffffe87224 */ /* 0x000fe400078e00dc */
[----:B-1----:R-:W-:Y:S02]  /*b1c0*/  IMAD.MOV.U32 R233, RZ, RZ, R221 ;  /* 0x000000ffffe97224 */ /* 0x002fe400078e00dd */
[----:B------:R-:W5:Y:S01]  /*b1d0*/  LDL.LU.64 R220, [R1+0x998] ;  /* 0x0009980001dc7983 */ /* 0x000f620000300a00 */
[----:B--2---:R-:W-:-:S04]  /*b1e0*/  IMAD.WIDE R218, R251, 0x4, R218 ;  /* 0x00000004fbda7825 */ /* 0x004fc800078e02da */
[----:B---3--:R-:W-:-:S04]  /*b1f0*/  IMAD.WIDE R224, R251, 0x4, R224 ;  /* 0x00000004fbe07825 */ /* 0x008fc800078e02e0 */
[----:B----4-:R-:W-:-:S05]  /*b200*/  IMAD.WIDE R228, R251, 0x4, R228 ;  /* 0x00000004fbe47825 */ /* 0x010fca00078e02e4 */
[----:B------:R1:W-:Y:S04]  /*b210*/  STL [R1+0x2c0], R228 ;  /* 0x0002c0e401007387 */ /* 0x0003e80000100800 */
[----:B------:R1:W-:Y:S04]  /*b220*/  LDGSTS.E [R236+0x29000], [R228.64], !P0 ;  /* 0x29000000e4ec7fae */ /* 0x0003e8000c121844 */
[----:B------:R2:W-:Y:S04]  /*b230*/  STL [R1+0x2bc], R229 ;  /* 0x0002bce501007387 */ /* 0x0005e80000100800 */
[----:B------:R3:W-:Y:S01]  /*b240*/  LDGSTS.E [R236+0x29800], [R224.64], !P1 ;  /* 0x29800000e0ec7fae */ /* 0x0007e2000c921844 */
[----:B-1----:R-:W-:-:S02]  /*b250*/  IMAD.MOV.U32 R228, RZ, RZ, R206 ;  /* 0x000000ffffe47224 */ /* 0x002fc400078e00ce */
[----:B--2---:R-:W-:Y:S02]  /*b260*/  IMAD.MOV.U32 R229, RZ, RZ, R207 ;  /* 0x000000ffffe57224 */ /* 0x004fe400078e00cf */
[----:B------:R-:W2:Y:S04]  /*b270*/  LDL.LU.64 R206, [R1+0x990] ;  /* 0x0009900001ce7983 */ /* 0x000ea80000300a00 */
[----:B------:R3:W-:Y:S04]  /*b280*/  STL [R1+0x2e0], R224 ;  /* 0x0002e0e001007387 */ /* 0x0007e80000100800 */
[----:B------:R1:W-:Y:S01]  /*b290*/  STL [R1+0x2dc], R225 ;  /* 0x0002dce101007387 */ /* 0x0003e20000100800 */
[----:B---3--:R-:W-:-:S02]  /*b2a0*/  IMAD.MOV.U32 R224, RZ, RZ, R214 ;  /* 0x000000ffffe07224 */ /* 0x008fc400078e00d6 */
[----:B-1----:R-:W-:Y:S02]  /*b2b0*/  IMAD.MOV.U32 R225, RZ, RZ, R215 ;  /* 0x000000ffffe17224 */ /* 0x002fe400078e00d7 */
[----:B------:R-:W3:Y:S01]  /*b2c0*/  LDL.LU.64 R214, [R1+0x988] ;  /* 0x0009880001d67983 */ /* 0x000ee20000300a00 */
[----:B-----5:R-:W-:-:S05]  /*b2d0*/  IMAD.WIDE R220, R251, 0x4, R220 ;  /* 0x00000004fbdc7825 */ /* 0x020fca00078e02dc */
[----:B------:R1:W-:Y:S04]  /*b2e0*/  STL [R1+0x300], R220 ;  /* 0x000300dc01007387 */ /* 0x0003e80000100800 */
[----:B------:R1:W-:Y:S04]  /*b2f0*/  LDGSTS.E [R236+0x2a000], [R220.64], !P3 ;  /* 0x2a000000dcec7fae */ /* 0x0003e8000d921844 */
[----:B------:R4:W-:Y:S04]  /*b300*/  STL [R1+0x2fc], R221 ;  /* 0x0002fcdd01007387 */ /* 0x0009e80000100800 */
[----:B------:R5:W-:Y:S01]  /*b310*/  LDGSTS.E [R236+0x2a800], [R218.64], !P4 ;  /* 0x2a800000daec7fae */ /* 0x000be2000e121844 */
[----:B-1----:R-:W-:-:S02]  /*b320*/  IMAD.MOV.U32 R220, RZ, RZ, R216 ;  /* 0x000000ffffdc7224 */ /* 0x002fc400078e00d8 */
[----:B----4-:R-:W-:Y:S02]  /*b330*/  IMAD.MOV.U32 R221, RZ, RZ, R217 ;  /* 0x000000ffffdd7224 */ /* 0x010fe400078e00d9 */
[----:B------:R-:W4:Y:S04]  /*b340*/  LDL.LU.64 R216, [R1+0x980] ;  /* 0x0009800001d87983 */ /* 0x000f280000300a00 */
[----:B------:R5:W-:Y:S02]  /*b350*/  STL [R1+0x320], R218 ;  /* 0x000320da01007387 */ /* 0x000be40000100800 */
[----:B-----5:R-:W-:-:S04]  /*b360*/  IADD3 R218, R0, -0x59, RZ ;  /* 0xffffffa700da7810 */ /* 0x020fc80007ffe0ff */
        /* <DEDUP_REMOVED lines=47> */
[----:B---3--:R-:W-:-:S04]  /*b660*/  IMAD.WIDE R198, R251, 0x4, R198 ;  /* 0x00000004fbc67825 */ /* 0x008fc800078e02c6 */
[----:B----4-:R-:W-:-:S05]  /*b670*/  IMAD.WIDE R202, R251, 0x4, R202 ;  /* 0x00000004fbca7825 */ /* 0x010fca00078e02ca */
[----:B------:R1:W-:Y:S04]  /*b680*/  STL [R1+0x3c0], R202 ;  /* 0x0003c0ca01007387 */ /* 0x0003e80000100800 */
[----:B------:R1:W-:Y:S04]  /*b690*/  LDGSTS.E [R236+0x2d000], [R202.64], !P0 ;  /* 0x2d000000caec7fae */ /* 0x0003e8000c121844 */
[----:B------:R3:W-:Y:S04]  /*b6a0*/  STL [R1+0x3bc], R203 ;  /* 0x0003bccb01007387 */ /* 0x0007e80000100800 */
[----:B------:R4:W-:Y:S01]  /*b6b0*/  LDGSTS.E [R236+0x2d800], [R198.64], !P1 ;  /* 0x2d800000c6ec7fae */ /* 0x0009e2000c921844 */
[----:B-1----:R-:W-:-:S02]  /*b6c0*/  IMAD.MOV.U32 R202, RZ, RZ, R158 ;  /* 0x000000ffffca7224 */ /* 0x002fc400078e009e */
[----:B---3--:R-:W-:Y:S02]  /*b6d0*/  IMAD.MOV.U32 R203, RZ, RZ, R159 ;  /* 0x000000ffffcb7224 */ /* 0x008fe400078e009f */
[----:B------:R-:W3:Y:S04]  /*b6e0*/  LDL.LU.64 R158, [R1+0x950] ;  /* 0x00095000019e7983 */ /* 0x000ee80000300a00 */
[----:B------:R4:W-:Y:S04]  /*b6f0*/  STL [R1+0x3e0], R198 ;  /* 0x0003e0c601007387 */ /* 0x0009e80000100800 */
[----:B------:R1:W-:Y:S01]  /*b700*/  STL [R1+0x3dc], R199 ;  /* 0x0003dcc701007387 */ /* 0x0003e20000100800 */
[----:B----4-:R-:W-:-:S02]  /*b710*/  IMAD.MOV.U32 R198, RZ, RZ, R182 ;  /* 0x000000ffffc67224 */ /* 0x010fc400078e00b6 */
[----:B-1----:R-:W-:Y:S02]  /*b720*/  IMAD.MOV.U32 R199, RZ, RZ, R183 ;  /* 0x000000ffffc77224 */ /* 0x002fe400078e00b7 */
[----:B------:R-:W4:Y:S01]  /*b730*/  LDL.LU.64 R182, [R1+0x948] ;  /* 0x0009480001b67983 */ /* 0x000f220000300a00 */
[----:B-----5:R-:W-:-:S05]  /*b740*/  IMAD.WIDE R194, R251, 0x4, R194 ;  /* 0x00000004fbc27825 */ /* 0x020fca00078e02c2 */
[----:B------:R1:W-:Y:S04]  /*b750*/  STL [R1+0x820], R194 ;  /* 0x000820c201007387 */ /* 0x0003e80000100800 */
[----:B------:R1:W-:Y:S04]  /*b760*/  LDGSTS.E [R236+0x2e000], [R194.64], !P3 ;  /* 0x2e000000c2ec7fae */ /* 0x0003e8000d921844 */
[----:B------:R5:W-:Y:S01]  /*b770*/  STL [R1+0x81c], R195 ;  /* 0x00081cc301007387 */ /* 0x000be20000100800 */
[----:B-1----:R-:W-:Y:S02]  /*b780*/  IMAD.MOV.U32 R194, RZ, RZ, R186 ;  /* 0x000000ffffc27224 */ /* 0x002fe400078e00ba */
[----:B-----5:R-:W-:-:S02]  /*b790*/  IMAD.MOV.U32 R195, RZ, RZ, R187 ;  /* 0x000000ffffc37224 */ /* 0x020fc400078e00bb */
[----:B------:R-:W5:Y:S01]  /*b7a0*/  LDL.LU.64 R186, [R1+0x940] ;  /* 0x0009400001ba7983 */ /* 0x000f620000300a00 */
[----:B--2---:R-:W-:-:S05]  /*b7b0*/  IMAD.WIDE R190, R251, 0x4, R190 ;  /* 0x00000004fbbe7825 */ /* 0x004fca00078e02be */
[----:B------:R1:W-:Y:S04]  /*b7c0*/  LDGSTS.E [R236+0x2e800], [R190.64], !P4 ;  /* 0x2e800000beec7fae */ /* 0x0003e8000e121844 */
[----:B------:R1:W-:Y:S02]  /*b7d0*/  STL [R1+0x838], R190 ;  /* 0x000838be01007387 */ /* 0x0003e40000100800 */
        /* <DEDUP_REMOVED lines=11> */
[----:B------:R-:W2:Y:S01]  /*b890*/  LDL.LU.64 R174, [R1+0x938] ;  /* 0x0009380001ae7983 */ /* 0x000ea20000300a00 */
[----:B-----5:R-:W-:-:S05]  /*b8a0*/  IMAD.WIDE R186, R251, 0x4, R186 ;  /* 0x00000004fbba7825 */ /* 0x020fca00078e02ba */
[----:B------:R1:W-:Y:S04]  /*b8b0*/  STL [R1+0x860], R186 ;  /* 0x000860ba01007387 */ /* 0x0003e80000100800 */
[----:B------:R1:W-:Y:S04]  /*b8c0*/  LDGSTS.E [R236+0x2f000], [R186.64], !P3 ;  /* 0x2f000000baec7fae */ /* 0x0003e8000d921844 */
[----:B------:R5:W-:Y:S01]  /*b8d0*/  STL [R1+0x85c], R187 ;  /* 0x00085cbb01007387 */ /* 0x000be20000100800 */
[----:B-1----:R-:W-:Y:S02]  /*b8e0*/  IMAD.MOV.U32 R186, RZ, RZ, R178 ;  /* 0x000000ffffba7224 */ /* 0x002fe400078e00b2 */
[----:B-----5:R-:W-:-:S02]  /*b8f0*/  IMAD.MOV.U32 R187, RZ, RZ, R179 ;  /* 0x000000ffffbb7224 */ /* 0x020fc400078e00b3 */
[----:B------:R-:W5:Y:S04]  /*b900*/  LDL.LU.64 R178, [R1+0x930] ;  /* 0x0009300001b27983 */ /* 0x000f680000300a00 */
[----:B------:R-:W1:Y:S01]  /*b910*/  S2R R0, SR_TID.X ;  /* 0x0000000000007919 */ /* 0x000e620000002100 */
[----:B----4-:R-:W-:-:S05]  /*b920*/  IMAD.WIDE R182, R251, 0x4, R182 ;  /* 0x00000004fbb67825 */ /* 0x010fca00078e02b6 */
[----:B------:R4:W-:Y:S04]  /*b930*/  STL [R1+0x870], R182 ;  /* 0x000870b601007387 */ /* 0x0009e80000100800 */
[----:B------:R4:W-:Y:S01]  /*b940*/  LDGSTS.E [R236+0x2f800], [R182.64], !P4 ;  /* 0x2f800000b6ec7fae */ /* 0x0009e2000e121844 */
[----:B-1----:R-:W-:-:S05]  /*b950*/  LOP3.LUT R0, R0, 0x7f, RZ, 0xc0, !PT ;  /* 0x0000007f00007812 */ /* 0x002fca00078ec0ff */
[----:B------:R-:W-:Y:S01]  /*b960*/  IMAD.SHL.U32 R0, R0, 0x4, RZ ;  /* 0x0000000400007824 */ /* 0x000fe200078e00ff */
[----:B------:R1:W-:Y:S01]  /*b970*/  STL [R1+0x86c], R183 ;  /* 0x00086cb701007387 */ /* 0x0003e20000100800 */
[----:B----4-:R-:W-:-:S03]  /*b980*/  IMAD.MOV.U32 R182, RZ, RZ, R166 ;  /* 0x000000ffffb67224 */ /* 0x010fc600078e00a6 */
[----:B------:R-:W-:Y:S01]  /*b990*/  LOP3.LUT R0, R0, 0x20, RZ, 0x3c, !PT ;  /* 0x0000002000007812 */ /* 0x000fe200078e3cff */
[----:B--2---:R-:W-:-:S04]  /*b9a0*/  IMAD.WIDE R174, R251, 0x4, R174 ;  /* 0x00000004fbae7825 */ /* 0x004fc800078e02ae */
[----:B-1----:R-:W-:Y:S02]  /*b9b0*/  IMAD.MOV.U32 R183, RZ, RZ, R167 ;  /* 0x000000ffffb77224 */ /* 0x002fe400078e00a7 */
[----:B------:R-:W2:Y:S01]  /*b9c0*/  LDL.LU.64 R166, [R1+0x928] ;  /* 0x0009280001a67983 */ /* 0x000ea20000300a00 */
        /* <DEDUP_REMOVED lines=8> */
[----:B------:R-:W-:Y:S04]  /*ba50*/  STL [R1+0x2a8], R174 ;  /* 0x0002a8ae01007387 */ /* 0x000fe80000100800 */
[----:B------:R5:W-:Y:S04]  /*ba60*/  STL [R1+0x2a4], R175 ;  /* 0x0002a4af01007387 */ /* 0x000be80000100800 */
[----:B-----5:R-:W1:Y:S01]  /*ba70*/  S2R R175, SR_TID.X ;  /* 0x0000000000af7919 */ /* 0x020e620000002100 */
[----:B------:R-:W-:-:S05]  /*ba80*/  IMAD.MOV.U32 R0, RZ, RZ, c[0x0][0x180] ;  /* 0x00006000ff007624 */ /* 0x000fca00078e00ff */
[----:B------:R-:W-:-:S04]  /*ba90*/  IADD3 R174, R0, -0x4a, RZ ;  /* 0xffffffb600ae7810 */ /* 0x000fc80007ffe0ff */
[----:B------:R-:W-:Y:S02]  /*baa0*/  ISETP.GE.U32.AND P0, PT, R174, 0x7fffff77, PT ;  /* 0x7fffff77ae00780c */ /* 0x000fe40003f06070 */
[----:B------:R-:W-:-:S04]  /*bab0*/  IADD3 R174, R0, -0x4e, RZ ;  /* 0xffffffb200ae7810 */ /* 0x000fc80007ffe0ff */
[----:B------:R-:W-:Y:S02]  /*bac0*/  ISETP.GE.U32.AND P1, PT, R174, 0x7fffff73, PT ;  /* 0x7fffff73ae00780c */ /* 0x000fe40003f26070 */
[----:B------:R-:W-:Y:S02]  /*bad0*/  IADD3 R174, R0, -0x52, RZ ;  /* 0xffffffae00ae7810 */ /* 0x000fe40007ffe0ff */
[----:B-1----:R-:W-:Y:S02]  /*bae0*/  LOP3.LUT R175, R175, 0x7f, RZ, 0xc0, !PT ;  /* 0x0000007fafaf7812 */ /* 0x002fe400078ec0ff */
[----:B------:R-:W-:Y:S02]  /*baf0*/  ISETP.GE.U32.AND P3, PT, R174, 0x7fffff6f, PT ;  /* 0x7fffff6fae00780c */ /* 0x000fe40003f66070 */
[----:B------:R-:W-:Y:S01]  /*bb00*/  IADD3 R174, R0, -0x56, RZ ;  /* 0xffffffaa00ae7810 */ /* 0x000fe20007ffe0ff */
[----:B------:R-:W-:-:S03]  /*bb10*/  IMAD.SHL.U32 R175, R175, 0x4, RZ ;  /* 0x00000004afaf7824 */ /* 0x000fc600078e00ff */
[----:B------:R-:W-:Y:S01]  /*bb20*/  ISETP.GE.U32.AND P4, PT, R174, 0x7fffff6b, PT ;  /* 0x7fffff6bae00780c */ /* 0x000fe20003f86070 */
[----:B------:R-:W-:Y:S01]  /*bb30*/  IMAD.MOV.U32 R174, RZ, RZ, R162 ;  /* 0x000000ffffae7224 */ /* 0x000fe200078e00a2 */
[----:B------:R-:W-:Y:S01]  /*bb40*/  LOP3.LUT R0, R175, 0x20, RZ, 0x3c, !PT ;  /* 0x00000020af007812 */ /* 0x000fe200078e3cff */
[----:B------:R-:W-:Y:S02]  /*bb50*/  IMAD.MOV.U32 R175, RZ, RZ, R163 ;  /* 0x000000ffffaf7224 */ /* 0x000fe400078e00a3 */
[----:B------:R-:W5:Y:S01]  /*bb60*/  LDL.LU.64 R162, [R1+0x918] ;  /* 0x0009180001a27983 */ /* 0x000f620000300a00 */
[----:B--2---:R-:W-:-:S04]  /*bb70*/  IMAD.WIDE R166, R251, 0x4, R166 ;  /* 0x00000004fba67825 */ /* 0x004fc800078e02a6 */
        /* <DEDUP_REMOVED lines=20> */
[----:B---3--:R-:W-:-:S05]  /*bcc0*/  IMAD.WIDE R158, R251, 0x4, R158 ;  /* 0x00000004fb9e7825 */ /* 0x008fca00078e029e */
[----:B------:R-:W-:Y:S04]  /*bcd0*/  STL [R1+0x328], R158 ;  /* 0x0003289e01007387 */ /* 0x000fe80000100800 */
[----:B------:R1:W-:Y:S04]  /*bce0*/  LDGSTS.E [R0+0x2aa00], [R158.64], !P4 ;  /* 0x2aa000009e007fae */ /* 0x0003e8000e121844 */
[----:B------:R1:W-:Y:S04]  /*bcf0*/  STL [R1+0x324], R159 ;  /* 0x0003249f01007387 */ /* 0x0003e80000100800 */
[----:B-1----:R-:W1:Y:S01]  /*bd00*/  S2R R159, SR_TID.X ;  /* 0x00000000009f7919 */ /* 0x002e620000002100 */
[----:B------:R-:W-:-:S05]  /*bd10*/  IMAD.MOV.U32 R0, RZ, RZ, c[0x0][0x180] ;  /* 0x00006000ff007624 */ /* 0x000fca00078e00ff */
[----:B------:R-:W-:-:S04]  /*bd20*/  IADD3 R158, R0, -0x5a, RZ ;  /* 0xffffffa6009e7810 */ /* 0x000fc80007ffe0ff */
[----:B------:R-:W-:Y:S02]  /*bd30*/  ISETP.GE.U32.AND P0, PT, R158, 0x7fffff67, PT ;  /* 0x7fffff679e00780c */ /* 0x000fe40003f06070 */
[----:B------:R-:W-:-:S04]  /*bd40*/  IADD3 R158, R0, -0x5e, RZ ;  /* 0xffffffa2009e7810 */ /* 0x000fc80007ffe0ff */
[----:B------:R-:W-:Y:S02]  /*bd50*/  ISETP.GE.U32.AND P1, PT, R158, 0x7fffff63, PT ;  /* 0x7fffff639e00780c */ /* 0x000fe40003f26070 */
[----:B------:R-:W-:Y:S02]  /*bd60*/  IADD3 R158, R0, -0x62, RZ ;  /* 0xffffff9e009e7810 */ /* 0x000fe40007ffe0ff */
[----:B-1----:R-:W-:Y:S02]  /*bd70*/  LOP3.LUT R159, R159, 0x7f, RZ, 0xc0, !PT ;  /* 0x0000007f9f9f7812 */ /* 0x002fe400078ec0ff */
[----:B------:R-:W-:-:S03]  /*bd80*/  ISETP.GE.U32.AND P3, PT, R158, 0x7fffff5f, PT ;  /* 0x7fffff5f9e00780c */ /* 0x000fc60003f66070 */
[----:B------:R-:W-:Y:S01]  /*bd90*/  IMAD.SHL.U32 R159, R159, 0x4, RZ ;  /* 0x000000049f9f7824 */ /* 0x000fe200078e00ff */
[----:B------:R-:W-:-:S04]  /*bda0*/  IADD3 R158, R0, -0x66, RZ ;  /* 0xffffff9a009e7810 */ /* 0x000fc80007ffe0ff */
[----:B------:R-:W-:Y:S01]  /*bdb0*/  LOP3.LUT R0, R159, 0x20, RZ, 0x3c, !PT ;  /* 0x000000209f007812 */ /* 0x000fe200078e3cff */
[----:B------:R-:W-:Y:S01]  /*bdc0*/  IMAD.MOV.U32 R159, RZ, RZ, R135 ;  /* 0x000000ffff9f7224 */ /* 0x000fe200078e0087 */
[----:B------:R-:W-:Y:S01]  /*bdd0*/  ISETP.GE.U32.AND P4, PT, R158, 0x7fffff5b, PT ;  /* 0x7fffff5b9e00780c */ /* 0x000fe20003f86070 */
[----:B------:R-:W-:Y:S02]  /*bde0*/  IMAD.MOV.U32 R158, RZ, RZ, R134 ;  /* 0x000000ffff9e7224 */ /* 0x000fe400078e0086 */
[----:B------:R-:W3:Y:S01]  /*bdf0*/  LDL.LU.64 R134, [R1+0x8f8] ;  /* 0x0008f80001867983 */ /* 0x000ee20000300a00 */
[----:B----4-:R-:W-:-:S04]  /*be00*/  IMAD.WIDE R150, R251, 0x4, R150 ;  /* 0x00000004fb967825 */ /* 0x010fc800078e0296 */
        /* <DEDUP_REMOVED lines=8> */
[----:B------:R5:W-:Y:S04]  /*be90*/  STL [R1+0x368], R150 ;  /* 0x0003689601007387 */ /* 0x000be80000100800 */
[----:B------:R1:W-:Y:S01]  /*bea0*/  STL [R1+0x364], R151 ;  /* 0x0003649701007387 */ /* 0x0003e20000100800 */
[----:B-----5:R-:W-:-:S02]  /*beb0*/  IMAD.MOV.U32 R150, RZ, RZ, R146 ;  /* 0x000000ffff967224 */ /* 0x020fc400078e0092 */
[----:B-1----:R-:W-:Y:S02]  /*bec0*/  IMAD.MOV.U32 R151, RZ, RZ, R147 ;  /* 0x000000ffff977224 */ /* 0x002fe400078e0093 */
[----:B------:R-:W5:Y:S02]  /*bed0*/  LDL.LU.64 R146, [R1+0x8e8] ;  /* 0x0008e80001927983 */ /* 0x000f640000300a00 */
[----:B-----5:R-:W-:-:S05]  /*bee0*/  IMAD.WIDE R146, R251, 0x4, R146 ;  /* 0x00000004fb927825 */ /* 0x020fca00078e0292 */
[----:B------:R1:W-:Y:S04]  /*bef0*/  STL [R1+0x388], R146 ;  /* 0x0003889201007387 */ /* 0x0003e80000100800 */
[----:B------:R1:W-:Y:S04]  /*bf00*/  LDGSTS.E [R0+0x2c200], [R146.64], !P3 ;  /* 0x2c20000092007fae */ /* 0x0003e8000d921844 */
[----:B------:R5:W-:Y:S01]  /*bf10*/  STL [R1+0x384], R147 ;  /* 0x0003849301007387 */ /* 0x000be20000100800 */
[----:B-1----:R-:W-:Y:S02]  /*bf20*/  IMAD.MOV.U32 R146, RZ, RZ, R138 ;  /* 0x000000ffff927224 */ /* 0x002fe400078e008a */
[----:B-----5:R-:W-:-:S02]  /*bf30*/  IMAD.MOV.U32 R147, RZ, RZ, R139 ;  /* 0x000000ffff937224 */ /* 0x020fc400078e008b */
[----:B------:R-:W5:Y:S01]  /*bf40*/  LDL.LU.64 R138, [R1+0x8e0] ;  /* 0x0008e000018a7983 */ /* 0x000f620000300a00 */
[----:B----4-:R-:W-:-:S05]  /*bf50*/  IMAD.WIDE R142, R251, 0x4, R142 ;  /* 0x00000004fb8e7825 */ /* 0x010fca00078e028e */
        /* <DEDUP_REMOVED lines=27> */
[----:B------:R1:W-:Y:S04]  /*c110*/  STL [R1+0x3e8], R134 ;  /* 0x0003e88601007387 */ /* 0x0003e80000100800 */
[----:B------:R1:W-:Y:S04]  /*c120*/  LDGSTS.E [R0+0x2da00], [R134.64], !P1 ;  /* 0x2da0000086007fae */ /* 0x0003e8000c921844 */
[----:B------:R3:W-:Y:S01]  /*c130*/  STL [R1+0x3e4], R135 ;  /* 0x0003e48701007387 */ /* 0x0007e20000100800 */
[----:B-1----:R-:W-:Y:S02]  /*c140*/  IMAD.MOV.U32 R134, RZ, RZ, R118 ;  /* 0x000000ffff867224 */ /* 0x002fe400078e0076 */
[----:B---3--:R-:W-:-:S02]  /*c150*/  IMAD.MOV.U32 R135, RZ, RZ, R119 ;  /* 0x000000ffff877224 */ /* 0x008fc400078e0077 */
[----:B------:R-:W3:Y:S01]  /*c160*/  LDL.LU.64 R118, [R1+0x8c8] ;  /* 0x0008c80001767983 */ /* 0x000ee20000300a00 */
[----:B----4-:R-:W-:-:S04]  /*c170*/  IMAD.WIDE R126, R251, 0x4, R126 ;  /* 0x00000004fb7e7825 */ /* 0x010fc800078e027e */
[----:B-----5:R-:W-:-:S05]  /*c180*/  IMAD.WIDE R130, R251, 0x4, R130 ;  /* 0x00000004fb827825 */ /* 0x020fca00078e0282 */
[----:B------:R-:W-:Y:S04]  /*c190*/  STL [R1+0x828], R130 ;  /* 0x0008288201007387 */ /* 0x000fe80000100800 */
[----:B------:R1:W-:Y:S04]  /*c1a0*/  LDGSTS.E [R0+0x2e200], [R130.64], !P3 ;  /* 0x2e20000082007fae */ /* 0x0003e8000d921844 */
[----:B------:R1:W-:Y:S04]  /*c1b0*/  STL [R1+0x824], R131 ;  /* 0x0008248301007387 */ /* 0x0003e80000100800 */
[----:B-1----:R-:W1:Y:S01]  /*c1c0*/  S2R R131, SR_TID.X ;  /* 0x0000000000837919 */ /* 0x002e620000002100 */
[----:B------:R-:W-:-:S02]  /*c1d0*/  IMAD.MOV.U32 R130, RZ, RZ, R138 ;  /* 0x000000ffff827224 */ /* 0x000fc400078e008a */
[----:B------:R-:W-:Y:S01]  /*c1e0*/  IMAD.MOV.U32 R138, RZ, RZ, R146 ;  /* 0x000000ffff8a7224 */ /* 0x000fe200078e0092 */
[----:B------:R-:W-:Y:S01]  /*c1f0*/  STL [R1+0x858], R126 ;  /* 0x0008587e01007387 */ /* 0x000fe20000100800 */
[----:B------:R-:W-:Y:S01]  /*c200*/  IMAD.MOV.U32 R146, RZ, RZ, R154 ;  /* 0x000000ffff927224 */ /* 0x000fe200078e009a */
[----:B-1----:R-:W-:-:S05]  /*c210*/  LOP3.LUT R131, R131, 0x7f, RZ, 0xc0, !PT ;  /* 0x0000007f83837812 */ /* 0x002fca00078ec0ff */
[----:B------:R-:W-:-:S05]  /*c220*/  IMAD.SHL.U32 R131, R131, 0x4, RZ ;  /* 0x0000000483837824 */ /* 0x000fca00078e00ff */
[----:B------:R-:W-:Y:S01]  /*c230*/  LOP3.LUT R131, R131, 0x20, RZ, 0x3c, !PT ;  /* 0x0000002083837812 */ /* 0x000fe200078e3cff */
[----:B------:R1:W-:Y:S04]  /*c240*/  STL [R1+0x854], R127 ;  /* 0x0008547f01007387 */ /* 0x0003e80000100800 */
[----:B------:R4:W-:Y:S01]  /*c250*/  LDGSTS.E [R131+0x2ea00], [R126.64], !P4 ;  /* 0x2ea000007e837fae */ /* 0x0009e2000e121844 */
[----:B------:R-:W-:Y:S02]  /*c260*/  IMAD.MOV.U32 R154, RZ, RZ, R122 ;  /* 0x000000ffff9a7224 */ /* 0x000fe400078e007a */
[----:B----4-:R-:W-:Y:S02]  /*c270*/  IMAD.MOV.U32 R131, RZ, RZ, R139 ;  /* 0x000000ffff837224 */ /* 0x010fe400078e008b */
[----:B------:R-:W-:-:S02]  /*c280*/  IMAD.MOV.U32 R139, RZ, RZ, R147 ;  /* 0x000000ffff8b7224 */ /* 0x000fc400078e0093 */
[----:B------:R-:W-:Y:S02]  /*c290*/  IMAD.MOV.U32 R147, RZ, RZ, R155 ;  /* 0x000000ffff937224 */ /* 0x000fe400078e009b */
[----:B------:R-:W-:Y:S02]  /*c2a0*/  IMAD.MOV.U32 R155, RZ, RZ, R123 ;  /* 0x000000ffff9b7224 */ /* 0x000fe400078e007b */
[----:B------:R-:W4:Y:S04]  /*c2b0*/  LDL.LU.64 R122, [R1+0x8c0] ;  /* 0x0008c000017a7983 */ /* 0x000f280000300a00 */
[----:B-1----:R-:W1:Y:S01]  /*c2c0*/  S2R R127, SR_TID.X ;  /* 0x00000000007f7919 */ /* 0x002e620000002100 */
[----:B------:R-:W-:-:S05]  /*c2d0*/  IMAD.MOV.U32 R0, RZ, RZ, c[0x0][0x180] ;  /* 0x00006000ff007624 */ /* 0x000fca00078e00ff */
[----:B------:R-:W-:-:S04]  /*c2e0*/  IADD3 R126, R0, -0x7a, RZ ;  /* 0xffffff86007e7810 */ /* 0x000fc80007ffe0ff */
[----:B------:R-:W-:Y:S02]  /*c2f0*/  ISETP.GE.U32.AND P3, PT, R126, 0x7fffff47, PT ;  /* 0x7fffff477e00780c */ /* 0x000fe40003f66070 */
[----:B------:R-:W-:-:S04]  /*c300*/  IADD3 R126, R0, -0x7e, RZ ;  /* 0xffffff82007e7810 */ /* 0x000fc80007ffe0ff */
[----:B------:R-:W-:Y:S02]  /*c310*/  ISETP.GE.U32.AND P4, PT, R126, 0x7fffff43, PT ;  /* 0x7fffff437e00780c */ /* 0x000fe40003f86070 */
[----:B-1----:R-:W-:-:S05]  /*c320*/  LOP3.LUT R127, R127, 0x7f, RZ, 0xc0, !PT ;  /* 0x0000007f7f7f7812 */ /* 0x002fca00078ec0ff */
[----:B------:R-:W-:Y:S02]  /*c330*/  IMAD.SHL.U32 R127, R127, 0x4, RZ ;  /* 0x000000047f7f7824 */ /* 0x000fe400078e00ff */
[----:B---3--:R-:W-:-:S03]  /*c340*/  IMAD.WIDE R118, R251, 0x4, R118 ;  /* 0x00000004fb767825 */ /* 0x008fc600078e0276 */
[----:B------:R-:W-:Y:S02]  /*c350*/  LOP3.LUT R127, R127, 0x20, RZ, 0x3c, !PT ;  /* 0x000000207f7f7812 */ /* 0x000fe400078e3cff */
[----:B------:R-:W-:-:S04]  /*c360*/  IADD3 R126, R0, -0x43, RZ ;  /* 0xffffffbd007e7810 */ /* 0x000fc80007ffe0ff */
[----:B------:R-:W-:Y:S02]  /*c370*/  ISETP.GE.U32.AND P0, PT, R126, 0x7fffff7e, PT ;  /* 0x7fffff7e7e00780c */ /* 0x000fe40003f06070 */
[----:B------:R-:W-:-:S04]  /*c380*/  IADD3 R126, R0, -0x47, RZ ;  /* 0xffffffb9007e7810 */ /* 0x000fc80007ffe0ff */
[----:B------:R-:W-:Y:S01]  /*c390*/  ISETP.GE.U32.AND P1, PT, R126, 0x7fffff7a, PT ;  /* 0x7fffff7a7e00780c */ /* 0x000fe20003f26070 */
[----:B--2---:R-:W-:-:S04]  /*c3a0*/  IMAD.WIDE R114, R251, 0x4, R114 ;  /* 0x00000004fb727825 */ /* 0x004fc800078e0272 */
[----:B------:R-:W-:-:S04]  /*c3b0*/  IMAD.WIDE R110, R251, 0x4, R110 ;  /* 0x00000004fb6e7825 */ /* 0x000fc800078e026e */
        /* <DEDUP_REMOVED lines=12> */
[----:B------:R-:W-:Y:S01]  /*c480*/  IMAD.WIDE R84, R251, 0x4, R84 ;  /* 0x00000004fb547825 */ /* 0x000fe200078e0254 */
[----:B------:R-:W-:-:S03]  /*c490*/  LOP3.LUT R236, R236, 0x60, RZ, 0x3c, !PT ;  /* 0x00000060ecec7812 */ /* 0x000fc600078e3cff */
[----:B------:R-:W-:-:S04]  /*c4a0*/  IMAD.WIDE R82, R251, 0x4, R82 ;  /* 0x00000004fb527825 */ /* 0x000fc800078e0252 */
[----:B------:R-:W-:-:S04]  /*c4b0*/  IMAD.WIDE R80, R251, 0x4, R80 ;  /* 0x00000004fb507825 */ /* 0x000fc800078e0250 */
[----:B------:R-:W-:-:S04]  /*c4c0*/  IMAD.WIDE R78, R251, 0x4, R78 ;  /* 0x00000004fb4e7825 */ /* 0x000fc800078e024e */
[----:B----4-:R-:W-:-:S05]  /*c4d0*/  IMAD.WIDE R122, R251, 0x4, R122 ;  /* 0x00000004fb7a7825 */ /* 0x010fca00078e027a */
[----:B------:R1:W-:Y:S04]  /*c4e0*/  LDGSTS.E [R127+0x2f200], [R122.64], !P3 ;  /* 0x2f2000007a7f7fae */ /* 0x0003e8000d921844 */
[----:B------:R1:W-:Y:S04]  /*c4f0*/  LDGSTS.E [R127+0x2fa00], [R118.64], !P4 ;  /* 0x2fa00000767f7fae */ /* 0x0003e8000e121844 */
[----:B-1----:R-:W1:Y:S04]  /*c500*/  S2R R127, SR_TID.X ;  /* 0x00000000007f7919 */ /* 0x002e680000002100 */
[----:B------:R-:W-:Y:S04]  /*c510*/  STL [R1+0x868], R122 ;  /* 0x0008687a01007387 */ /* 0x000fe80000100800 */
[----:B------:R-:W-:Y:S04]  /*c520*/  STL [R1+0x864], R123 ;  /* 0x0008647b01007387 */ /* 0x000fe80000100800 */
[----:B------:R-:W-:Y:S01]  /*c530*/  STL [R1+0x878], R118 ;  /* 0x0008787601007387 */ /* 0x000fe20000100800 */
[----:B-1----:R-:W-:-:S05]  /*c540*/  LOP3.LUT R127, R127, 0x7f, RZ, 0xc0, !PT ;  /* 0x0000007f7f7f7812 */ /* 0x002fca00078ec0ff */
[----:B------:R-:W-:Y:S01]  /*c550*/  IMAD.SHL.U32 R127, R127, 0x4, RZ ;  /* 0x000000047f7f7824 */ /* 0x000fe200078e00ff */
[----:B------:R-:W-:Y:S04]  /*c560*/  STL [R1+0x874], R119 ;  /* 0x0008747701007387 */ /* 0x000fe80000100800 */
[----:B------:R-:W-:Y:S01]  /*c570*/  LOP3.LUT R127, R127, 0x40, RZ, 0x3c, !PT ;  /* 0x000000407f7f7812 */ /* 0x000fe200078e3cff */
[----:B------:R-:W-:Y:S04]  /*c580*/  STL [R1+0x290], R114 ;  /* 0x0002907201007387 */ /* 0x000fe80000100800 */
[----:B------:R1:W-:Y:S04]  /*c590*/  LDGSTS.E [R127+0x28400], [R114.64], !P0 ;  /* 0x28400000727f7fae */ /* 0x0003e8000c121844 */
[----:B------:R-:W-:Y:S04]  /*c5a0*/  STL [R1+0x28c], R115 ;  /* 0x00028c7301007387 */ /* 0x000fe80000100800 */
[----:B------:R2:W-:Y:S04]  /*c5b0*/  LDGSTS.E [R127+0x28c00], [R110.64], !P1 ;  /* 0x28c000006e7f7fae */ /* 0x0005e8000c921844 */
[----:B------:R2:W-:Y:S02]  /*c5c0*/  STL [R1+0x2b0], R110 ;  /* 0x0002b06e01007387 */ /* 0x0005e40000100800 */
[----:B--2---:R-:W-:-:S04]  /*c5d0*/  IADD3 R110, R0, -0x4b, RZ ;  /* 0xffffffb5006e7810 */ /* 0x004fc80007ffe0ff */
[----:B------:R-:W-:Y:S02]  /*c5e0*/  ISETP.GE.U32.AND P0, PT, R110, 0x7fffff76, PT ;  /* 0x7fffff766e00780c */ /* 0x000fe40003f06070 */
[----:B------:R-:W-:-:S04]  /*c5f0*/  IADD3 R110, R0, -0x4f, RZ ;  /* 0xffffffb1006e7810 */ /* 0x000fc80007ffe0ff */
[----:B------:R-:W-:Y:S02]  /*c600*/  ISETP.GE.U32.AND P1, PT, R110, 0x7fffff72, PT ;  /* 0x7fffff726e00780c */ /* 0x000fe40003f26070 */
[----:B------:R-:W-:-:S04]  /*c610*/  IADD3 R110, R0, -0x53, RZ ;  /* 0xffffffad006e7810 */ /* 0x000fc80007ffe0ff */
[----:B------:R-:W-:Y:S01]  /*c620*/  ISETP.GE.U32.AND P3, PT, R110, 0x7fffff6e, PT ;  /* 0x7fffff6e6e00780c */ /* 0x000fe20003f66070 */
[----:B------:R-:W-:Y:S01]  /*c630*/  STL [R1+0x2ac], R111 ;  /* 0x0002ac6f01007387 */ /* 0x000fe20000100800 */
[----:B------:R-:W-:-:S03]  /*c640*/  IADD3 R110, R0, -0x57, RZ ;  /* 0xffffffa9006e7810 */ /* 0x000fc60007ffe0ff */
[----:B------:R1:W-:Y:S01]  /*c650*/  LDGSTS.E [R127+0x29400], [R108.64], !P0 ;  /* 0x294000006c7f7fae */ /* 0x0003e2000c121844 */
[----:B------:R-:W-:-:S03]  /*c660*/  ISETP.GE.U32.AND P4, PT, R110, 0x7fffff6a, PT ;  /* 0x7fffff6a6e00780c */ /* 0x000fc60003f86070 */
[----:B------:R-:W-:Y:S04]  /*c670*/  STL [R1+0x2d0], R108 ;  /* 0x0002d06c01007387 */ /* 0x000fe80000100800 */
[----:B------:R-:W-:Y:S04]  /*c680*/  STL [R1+0x2cc], R109 ;  /* 0x0002cc6d01007387 */ /* 0x000fe80000100800 */
[----:B------:R-:W-:Y:S04]  /*c690*/  STL [R1+0x2f0], R106 ;  /* 0x0002f06a01007387 */ /* 0x000fe80000100800 */
[----:B------:R-:W-:Y:S04]  /*c6a0*/  STL [R1+0x2ec], R107 ;  /* 0x0002ec6b01007387 */ /* 0x000fe80000100800 */
[----:B------:R1:W-:Y:S04]  /*c6b0*/  LDGSTS.E [R127+0x29c00], [R106.64], !P1 ;  /* 0x29c000006a7f7fae */ /* 0x0003e8000c921844 */
        /* <DEDUP_REMOVED lines=65> */
[----:B---3--:R-:W-:-:S04]  /*cad0*/  IADD3 R78, R0, -0x4c, RZ ;  /* 0xffffffb4004e7810 */ /* 0x008fc80007ffe0ff */
[----:B------:R-:W-:Y:S02]  /*cae0*/  ISETP.GE.U32.AND P0, PT, R78, 0x7fffff75, PT ;  /* 0x7fffff754e00780c */ /* 0x000fe40003f06070 */
[----:B------:R-:W-:-:S04]  /*caf0*/  IADD3 R78, R0, -0x50, RZ ;  /* 0xffffffb0004e7810 */ /* 0x000fc80007ffe0ff */
[----:B------:R-:W-:Y:S02]  /*cb00*/  ISETP.GE.U32.AND P1, PT, R78, 0x7fffff71, PT ;  /* 0x7fffff714e00780c */ /* 0x000fe40003f26070 */
[----:B------:R-:W-:-:S04]  /*cb10*/  IADD3 R78, R0, -0x54, RZ ;  /* 0xffffffac004e7810 */ /* 0x000fc80007ffe0ff */
[----:B------:R-:W-:Y:S02]  /*cb20*/  ISETP.GE.U32.AND P3, PT, R78, 0x7fffff6d, PT ;  /* 0x7fffff6d4e00780c */ /* 0x000fe40003f66070 */
[----:B------:R-:W-:Y:S01]  /*cb30*/  IADD3 R78, R0, -0x58, RZ ;  /* 0xffffffa8004e7810 */ /* 0x000fe20007ffe0ff */
[----:B------:R-:W-:-:S03]  /*cb40*/  IMAD.WIDE R76, R251, 0x4, R76 ;  /* 0x00000004fb4c7825 */ /* 0x000fc600078e024c */
[----:B------:R-:W-:Y:S01]  /*cb50*/  ISETP.GE.U32.AND P4, PT, R78, 0x7fffff69, PT ;  /* 0x7fffff694e00780c */ /* 0x000fe20003f86070 */
[C---:B------:R-:W-:Y:S01]  /*cb60*/  IMAD.WIDE R74, R251.reuse, 0x4, R74 ;  /* 0x00000004fb4a7825 */ /* 0x040fe200078e024a */
[----:B------:R-:W-:Y:S03]  /*cb70*/  STL [R1+0x2b4], R79 ;  /* 0x0002b44f01007387 */ /* 0x000fe60000100800 */
[C---:B------:R-:W-:Y:S01]  /*cb80*/  IMAD.WIDE R72, R251.reuse, 0x4, R72 ;  /* 0x00000004fb487825 */ /* 0x040fe200078e0248 */
[----:B------:R-:W-:Y:S03]  /*cb90*/  STL [R1+0x2d8], R76 ;  /* 0x0002d84c01007387 */ /* 0x000fe60000100800 */
[----:B------:R-:W-:Y:S01]  /*cba0*/  IMAD.WIDE R70, R251, 0x4, R70 ;  /* 0x00000004fb467825 */ /* 0x000fe200078e0246 */
[----:B------:R-:W-:Y:S04]  /*cbb0*/  STL [R1+0x2d4], R77 ;  /* 0x0002d44d01007387 */ /* 0x000fe80000100800 */
[----:B------:R-:W-:Y:S04]  /*cbc0*/  STL [R1+0x2f8], R74 ;  /* 0x0002f84a01007387 */ /* 0x000fe80000100800 */
[----:B------:R2:W-:Y:S04]  /*cbd0*/  LDGSTS.E [R236+0x29600], [R76.64], !P0 ;  /* 0x296000004cec7fae */ /* 0x0005e8000c121844 */
        /* <DEDUP_REMOVED lines=44> */
[C---:B------:R-:W-:Y:S01]  /*cea0*/  IMAD.WIDE R54, R251.reuse, 0x4, R54 ;  /* 0x00000004fb367825 */ /* 0x040fe200078e0236 */
        /* <DEDUP_REMOVED lines=9> */
[----:B------:R3:W-:Y:S01]  /*cf40*/  STL [R1+0x810], R54 ;  /* 0x0008103601007387 */ /* 0x0007e20000100800 */
[----:B------:R-:W-:Y:S01]  /*cf50*/  IMAD.WIDE R2, R251, 0x4, R2 ;  /* 0x00000004fb027825 */ /* 0x000fe200078e0202 */
[----:B---3--:R-:W-:-:S04]  /*cf60*/  IADD3 R54, R0, -0x7c, RZ ;  /* 0xffffff8400367810 */ /* 0x008fc80007ffe0ff */
[----:B------:R-:W-:Y:S01]  /*cf70*/  ISETP.GE.U32.AND P1, PT, R54, 0x7fffff45, PT ;  /* 0x7fffff453600780c */ /* 0x000fe20003f26070 */
[----:B------:R-:W-:Y:S04]  /*cf80*/  STL [R1+0x3fc], R55 ;  /* 0x0003fc3701007387 */ /* 0x000fe80000100800 */
[----:B------:R-:W-:Y:S04]  /*cf90*/  STL [R1+0x80c], R2 ;  /* 0x00080c0201007387 */ /* 0x000fe80000100800 */
[----:B------:R3:W-:Y:S04]  /*cfa0*/  STL [R1+0x804], R3 ;  /* 0x0008040301007387 */ /* 0x0007e80000100800 */
[----:B------:R3:W-:Y:S01]  /*cfb0*/  LDGSTS.E [R236+0x2f600], [R2.64], !P1 ;  /* 0x2f60000002ec7fae */ /* 0x0007e2000c921844 */
[----:B-1----:R-:W-:-:S02]  /*cfc0*/  IMAD.MOV.U32 R127, RZ, RZ, R237 ;  /* 0x000000ffff7f7224 */ /* 0x002fc400078e00ed */
[----:B------:R-:W-:Y:S02]  /*cfd0*/  IMAD.MOV.U32 R237, RZ, RZ, 0x3f ;  /* 0x0000003fffed7424 */ /* 0x000fe400078e00ff */
[----:B------:R-:W-:-:S04]  /*cfe0*/  IMAD.WIDE R52, R251, 0x4, R52 ;  /* 0x00000004fb347825 */ /* 0x000fc800078e0234 */
[----:B---3--:R-:W-:-:S04]  /*cff0*/  IMAD.MOV.U32 R3, RZ, RZ, c[0x0][0x18c] ;  /* 0x00006300ff037624 */ /* 0x008fc800078e00ff */
[----:B------:R-:W-:Y:S01]  /*d000*/  IMAD.SHL.U32 R3, R3, 0x40, RZ ;  /* 0x0000004003037824 */ /* 0x000fe200078e00ff */
[----:B------:R-:W-:-:S03]  /*d010*/  IADD3 R237, R237, c[0x0][0x180], RZ ;  /* 0x00006000eded7a10 */ /* 0x000fc60007ffe0ff */
[C---:B------:R-:W-:Y:S01]  /*d020*/  IMAD.WIDE R50, R3.reuse, 0x4, R50 ;  /* 0x0000000403327825 */ /* 0x040fe200078e0232 */
[----:B------:R-:W-:Y:S03]  /*d030*/  STL [R1+0x808], R52 ;  /* 0x0008083401007387 */ /* 0x000fe60000100800 */
[C---:B------:R-:W-:Y:S01]  /*d040*/  IMAD.WIDE R48, R3.reuse, 0x4, R48 ;  /* 0x0000000403307825 */ /* 0x040fe200078e0230 */
[----:B------:R-:W-:Y:S03]  /*d050*/  STL [R1+0x400], R53 ;  /* 0x0004003501007387 */ /* 0x000fe60000100800 */
[----:B------:R-:W-:Y:S01]  /*d060*/  IMAD.WIDE R46, R3, 0x4, R46 ;  /* 0x00000004032e7825 */ /* 0x000fe200078e022e */
[----:B------:R-:W-:Y:S01]  /*d070*/  STL [R1+0x800], R50 ;  /* 0x0008003201007387 */ /* 0x000fe20000100800 */
[----:B------:R-:W-:-:S02]  /*d080*/  ISETP.GT.AND P0, PT, R237, 0x7f, PT ;  /* 0x0000007fed00780c */ /* 0x000fc40003f04270 */
[C---:B------:R-:W-:Y:S01]  /*d090*/  IMAD.WIDE R44, R3.reuse, 0x4, R44 ;  /* 0x00000004032c7825 */ /* 0x040fe200078e022c */
[----:B------:R-:W-:Y:S01]  /*d0a0*/  STL [R1+0x404], R51 ;  /* 0x0004043301007387 */ /* 0x000fe20000100800 */
[----:B------:R-:W-:Y:S02]  /*d0b0*/  SEL R54, RZ, 0x4, P5 ;  /* 0x00000004ff367807 */ /* 0x000fe40002800000 */
[----:B------:R-:W-:Y:S01]  /*d0c0*/  IMAD.WIDE R42, R3, 0x4, R42 ;  /* 0x00000004032a7825 */ /* 0x000fe200078e022a */
[----:B------:R-:W-:Y:S01]  /*d0d0*/  STL [R1+0x7fc], R48 ;  /* 0x0007fc3001007387 */ /* 0x000fe20000100800 */
[----:B------:R-:W-:-:S03]  /*d0e0*/  IADD3 R55, R0, -0x80, RZ ;  /* 0xffffff8000377810 */ /* 0x000fc60007ffe0ff */
[----:B------:R-:W-:Y:S01]  /*d0f0*/  STL [R1+0x420], R49 ;  /* 0x0004203101007387 */ /* 0x000fe20000100800 */
[C---:B------:R-:W-:Y:S01]  /*d100*/  IMAD.WIDE R40, R3.reuse, 0x4, R40 ;  /* 0x0000000403287825 */ /* 0x040fe200078e0228 */
[----:B------:R-:W-:Y:S02]  /*d110*/  SEL R54, R54, RZ, P0 ;  /* 0x000000ff36367207 */ /* 0x000fe40000000000 */
[----:B------:R-:W-:Y:S01]  /*d120*/  STL [R1+0x7f8], R46 ;  /* 0x0007f82e01007387 */ /* 0x000fe20000100800 */
[----:B------:R-:W-:-:S03]  /*d130*/  IMAD.WIDE R38, R3, 0x4, R38 ;  /* 0x0000000403267825 */ /* 0x000fc600078e0226 */
[----:B------:R-:W-:Y:S01]  /*d140*/  STL [R1+0x43c], R47 ;  /* 0x00043c2f01007387 */ /* 0x000fe20000100800 */
[----:B------:R-:W-:-:S03]  /*d150*/  ISETP.GE.U32.AND P0, PT, R55, 0x7fffff41, PT ;  /* 0x7fffff413700780c */ /* 0x000fc60003f06070 */
[----:B------:R-:W-:Y:S01]  /*d160*/  STL [R1+0x7f4], R44 ;  /* 0x0007f42c01007387 */ /* 0x000fe20000100800 */
[----:B------:R-:W-:-:S03]  /*d170*/  IMAD.WIDE R36, R3, 0x4, R36 ;  /* 0x0000000403247825 */ /* 0x000fc600078e0224 */
[----:B------:R-:W-:Y:S01]  /*d180*/  STL [R1+0x458], R45 ;  /* 0x0004582d01007387 */ /* 0x000fe20000100800 */
[----:B------:R-:W-:-:S03]  /*d190*/  ISETP.NE.U32.AND P3, PT, R54, RZ, PT ;  /* 0x000000ff3600720c */ /* 0x000fc60003f65070 */
[----:B------:R-:W-:Y:S01]  /*d1a0*/  STL [R1+0x7f0], R42 ;  /* 0x0007f02a01007387 */ /* 0x000fe20000100800 */
[----:B------:R-:W-:-:S03]  /*d1b0*/  IMAD.WIDE R34, R3, 0x4, R34 ;  /* 0x0000000403227825 */ /* 0x000fc600078e0222 */
[----:B------:R-:W-:Y:S01]  /*d1c0*/  STL [R1+0x474], R43 ;  /* 0x0004742b01007387 */ /* 0x000fe20000100800 */
[----:B------:R-:W-:-:S03]  /*d1d0*/  IMAD.WIDE R32, R3, 0x4, R32 ;  /* 0x0000000403207825 */ /* 0x000fc600078e0220 */
[----:B------:R-:W-:Y:S04]  /*d1e0*/  STL [R1+0x7ec], R40 ;  /* 0x0007ec2801007387 */ /* 0x000fe80000100800 */
        /* <DEDUP_REMOVED lines=15> */
[----:B------:R2:W-:Y:S04]  /*d2e0*/  LDGSTS.E [R236+0x2fe00], [R52.64], !P0 ;  /* 0x2fe0000034ec7fae */ /* 0x0005e8000c121844 */
[----:B------:R-:W-:Y:S01]  /*d2f0*/  STL [R1+0x72c], R31 ;  /* 0x00072c1f01007387 */ /* 0x000fe20000100800 */
[----:B------:R-:W-:-:S03]  /*d300*/  IMAD.WIDE R20, R3, 0x4, R20 ;  /* 0x0000000403147825 */ /* 0x000fc600078e0214 */
[----:B------:R-:W0:Y:S04]  /*d310*/  LDGDEPBAR ;  /* 0x00000000000079af */ /* 0x000e280000000000 */
[----:B------:R-:W-:Y:S04]  /*d320*/  STL [R1+0x7d4], R28 ;  /* 0x0007d41c01007387 */ /* 0x000fe80000100800 */
[----:B------:R1:W-:Y:S04]  /*d330*/  LDGSTS.E [R127+0x10000], [R50.64], P3 ;  /* 0x10000000327f7fae */ /* 0x0003e80009921844 */
[----:B------:R-:W-:Y:S01]  /*d340*/  STL [R1+0x730], R29 ;  /* 0x0007301d01007387 */ /* 0x000fe20000100800 */
[----:B------:R-:W-:-:S03]  /*d350*/  IMAD.WIDE R18, R3, 0x4, R18 ;  /* 0x0000000403127825 */ /* 0x000fc600078e0212 */
[----:B------:R1:W-:Y:S04]  /*d360*/  LDGSTS.E [R127+0x10800], [R48.64], P3 ;  /* 0x10800000307f7fae */ /* 0x0003e80009921844 */
        /* <DEDUP_REMOVED lines=32> */
[----:B------:R-:W-:Y:S04]  /*d570*/  STL [R1+0x74c], R15 ;  /* 0x00074c0f01007387 */ /* 0x000fe80000100800 */
[----:B------:R1:W-:Y:S04]  /*d580*/  LDGSTS.E [R127+0x17800], [R20.64], P3 ;  /* 0x17800000147f7fae */ /* 0x0003e80009921844 */
[----:B------:R-:W-:Y:S04]  /*d590*/  STL [R1+0x7b4], R12 ;  /* 0x0007b40c01007387 */ /* 0x000fe80000100800 */
        /* <DEDUP_REMOVED lines=14> */
[----:B------:R3:W-:Y:S04]  /*d680*/  STL [R1+0x798], R7 ;  /* 0x0007980701007387 */ /* 0x0007e80000100800 */
[----:B------:R-:W-:Y:S04]  /*d690*/  STL [R1+0x7a4], R4 ;  /* 0x0007a40401007387 */ /* 0x000fe80000100800 */
[----:B------:R4:W-:Y:S01]  /*d6a0*/  LDGSTS.E [R127+0x1b800], [R4.64], P3 ;  /* 0x1b800000047f7fae */ /* 0x0009e20009921844 */
[----:B---3--:R-:W-:-:S03]  /*d6b0*/  IMAD.WIDE R6, R3, 0x4, R112 ;  /* 0x0000000403067825 */ /* 0x008fc600078e0270 */
[----:B------:R4:W-:Y:S04]  /*d6c0*/  STL [R1+0x79c], R5 ;  /* 0x00079c0501007387 */ /* 0x0009e80000100800 */
[----:B------:R-:W-:Y:S04]  /*d6d0*/  STL [R1+0x7a0], R6 ;  /* 0x0007a00601007387 */ /* 0x000fe80000100800 */
[----:B--2---:R-:W2:Y:S01]  /*d6e0*/  LDL R236, [R1+0x884] ;  /* 0x0008840001ec7983 */ /* 0x004ea20000100800 */
[----:B----4-:R-:W-:-:S03]  /*d6f0*/  IMAD.WIDE R4, R3, 0x4, R116 ;  /* 0x0000000403047825 */ /* 0x010fc600078e0274 */
[----:B------:R3:W-:Y:S04]  /*d700*/  LDGSTS.E [R127+0x1c000], [R6.64], P3 ;  /* 0x1c000000067f7fae */ /* 0x0007e80009921844 */
[----:B------:R3:W-:Y:S04]  /*d710*/  STL [R1+0x788], R7 ;  /* 0x0007880701007387 */ /* 0x0007e80000100800 */
[----:B------:R-:W-:Y:S04]  /*d720*/  STL [R1+0x794], R4 ;  /* 0x0007940401007387 */ /* 0x000fe80000100800 */
[----:B------:R4:W-:Y:S01]  /*d730*/  LDGSTS.E [R127+0x1c800], [R4.64], P3 ;  /* 0x1c800000047f7fae */ /* 0x0009e20009921844 */
[----:B---3--:R-:W-:-:S03]  /*d740*/  IMAD.WIDE R6, R3, 0x4, R120 ;  /* 0x0000000403067825 */ /* 0x008fc600078e0278 */
[----:B------:R4:W-:Y:S04]  /*d750*/  STL [R1+0x78c], R5 ;  /* 0x00078c0501007387 */ /* 0x0009e80000100800 */
[----:B------:R-:W-:Y:S04]  /*d760*/  STL [R1+0x790], R6 ;  /* 0x0007900601007387 */ /* 0x000fe80000100800 */
[----:B------:R3:W-:Y:S01]  /*d770*/  LDGSTS.E [R127+0x1d000], [R6.64], P3 ;  /* 0x1d000000067f7fae */ /* 0x0007e20009921844 */
[----:B----4-:R-:W-:-:S03]  /*d780*/  IMAD.WIDE R4, R3, 0x4, R124 ;  /* 0x0000000403047825 */ /* 0x010fc600078e027c */
        /* <DEDUP_REMOVED lines=21> */
[----:B------:R-:W-:Y:S01]  /*d8e0*/  STL [R1+0x40c], R6 ;  /* 0x00040c0601007387 */ /* 0x000fe20000100800 */
[----:B----4-:R-:W-:-:S03]  /*d8f0*/  IMAD.WIDE R4, R3, 0x4, R148 ;  /* 0x0000000403047825 */ /* 0x010fc600078e0294 */
[----:B------:R3:W-:Y:S04]  /*d900*/  STL [R1+0x408], R7 ;  /* 0x0004080701007387 */ /* 0x0007e80000100800 */
[----:B------:R-:W-:Y:S04]  /*d910*/  STL [R1+0x428], R4 ;  /* 0x0004280401007387 */ /* 0x000fe80000100800 */
[----:B------:R4:W-:Y:S04]  /*d920*/  STL [R1+0x424], R5 ;  /* 0x0004240501007387 */ /* 0x0009e80000100800 */
[----:B--2---:R3:W-:Y:S04]  /*d930*/  LDGSTS.E [R236+0x10200], [R6.64], P3 ;  /* 0x1020000006ec7fae */ /* 0x0047e80009921844 */
[----:B------:R4:W-:Y:S01]  /*d940*/  LDGSTS.E [R236+0x10a00], [R4.64], P3 ;  /* 0x10a0000004ec7fae */ /* 0x0009e20009921844 */
[----:B---3--:R-:W-:-:S04]  /*d950*/  IMAD.WIDE R6, R3, 0x4, R152 ;  /* 0x0000000403067825 */ /* 0x008fc800078e0298 */
[C---:B----4-:R-:W-:Y:S01]  /*d960*/  IMAD.WIDE R4, R3.reuse, 0x4, R156 ;  /* 0x0000000403047825 */ /* 0x050fe200078e029c */
[----:B------:R-:W-:Y:S04]  /*d970*/  STL [R1+0x444], R6 ;  /* 0x0004440601007387 */ /* 0x000fe80000100800 */
[----:B------:R2:W-:Y:S04]  /*d980*/  LDGSTS.E [R236+0x11200], [R6.64], P3 ;  /* 0x1120000006ec7fae */ /* 0x0005e80009921844 */
[----:B------:R2:W-:Y:S04]  /*d990*/  STL [R1+0x440], R7 ;  /* 0x0004400701007387 */ /* 0x0005e80000100800 */
[----:B------:R-:W-:Y:S04]  /*d9a0*/  STL [R1+0x460], R4 ;  /* 0x0004600401007387 */ /* 0x000fe80000100800 */
[----:B------:R3:W-:Y:S01]  /*d9b0*/  LDGSTS.E [R236+0x11a00], [R4.64], P3 ;  /* 0x11a0000004ec7fae */ /* 0x0007e20009921844 */
[----:B--2---:R-:W-:-:S03]  /*d9c0*/  IMAD.WIDE R6, R3, 0x4, R160 ;  /* 0x0000000403067825 */ /* 0x004fc600078e02a0 */
[----:B------:R3:W-:Y:S04]  /*d9d0*/  STL [R1+0x45c], R5 ;  /* 0x00045c0501007387 */ /* 0x0007e80000100800 */
[----:B------:R-:W-:Y:S04]  /*d9e0*/  STL [R1+0x47c], R6 ;  /* 0x00047c0601007387 */ /* 0x000fe80000100800 */
[----:B------:R2:W-:Y:S01]  /*d9f0*/  LDGSTS.E [R236+0x12200], [R6.64], P3 ;  /* 0x1220000006ec7fae */ /* 0x0005e20009921844 */
[----:B---3--:R-:W-:-:S03]  /*da00*/  IMAD.WIDE R4, R3, 0x4, R164 ;  /* 0x0000000403047825 */ /* 0x008fc600078e02a4 */
        /* <DEDUP_REMOVED lines=18> */
[----:B------:R3:W-:Y:S04]  /*db30*/  LDGSTS.E [R236+0x14a00], [R4.64], P3 ;  /* 0x14a0000004ec7fae */ /* 0x0007e80009921844 */
[----:B------:R3:W-:Y:S01]  /*db40*/  STL [R1+0x4f0], R5 ;  /* 0x0004f00501007387 */ /* 0x0007e20000100800 */
[----:B--2---:R-:W-:-:S04]  /*db50*/  IMAD.WIDE R6, R3, 0x4, R188 ;  /* 0x0000000403067825 */ /* 0x004fc800078e02bc */
[----:B---3--:R-:W-:-:S05]  /*db60*/  IMAD.WIDE R4, R3, 0x4, R184 ;  /* 0x0000000403047825 */ /* 0x008fca00078e02b8 */
        /* <DEDUP_REMOVED lines=68> */
[----:B------:R-:W2:Y:S04]  /*dfb0*/  LDL.LU.64 R122, [R1] ;  /* 0x00000000017a7983 */ /* 0x000ea80000300a00 */
[----:B-1----:R-:W3:Y:S04]  /*dfc0*/  LDL.LU.64 R126, [R1+0x8] ;  /* 0x00000800017e7983 */ /* 0x002ee80000300a00 */
[----:B------:R3:W-:Y:S04]  /*dfd0*/  LDGSTS.E [R236+0x1da00], [R6.64], P3 ;  /* 0x1da0000006ec7fae */ /* 0x0007e80009921844 */
[----:B------:R3:W-:Y:S01]  /*dfe0*/  STL [R1+0x69c], R7 ;  /* 0x00069c0701007387 */ /* 0x0007e20000100800 */
[----:B--2---:R-:W-:-:S04]  /*dff0*/  IMAD.WIDE R4, R3, 0x4, R122 ;  /* 0x0000000403047825 */ /* 0x004fc800078e027a */
[C---:B---3--:R-:W-:Y:S01]  /*e000*/  IMAD.WIDE R6, R3.reuse, 0x4, R126 ;  /* 0x0000000403067825 */ /* 0x048fe200078e027e */
[----:B------:R-:W-:Y:S04]  /*e010*/  STL [R1+0x6b8], R4 ;  /* 0x0006b80401007387 */ /* 0x000fe80000100800 */
[----:B------:R1:W-:Y:S04]  /*e020*/  STL [R1+0x6b4], R5 ;  /* 0x0006b40501007387 */ /* 0x0003e80000100800 */
[----:B------:R-:W-:Y:S04]  /*e030*/  STL [R1+0x6d0], R6 ;  /* 0x0006d00601007387 */ /* 0x000fe80000100800 */
[----:B------:R-:W1:Y:S04]  /*e040*/  LDL.LU.64 R122, [R1+0x10] ;  /* 0x00001000017a7983 */ /* 0x000e680000300a00 */
[----:B------:R-:W2:Y:S04]  /*e050*/  LDL.LU.64 R126, [R1+0x18] ;  /* 0x00001800017e7983 */ /* 0x000ea80000300a00 */
[----:B------:R1:W-:Y:S04]  /*e060*/  LDGSTS.E [R236+0x1e200], [R4.64], P3 ;  /* 0x1e20000004ec7fae */ /* 0x0003e80009921844 */
[----:B------:R2:W-:Y:S04]  /*e070*/  LDGSTS.E [R236+0x1ea00], [R6.64], P3 ;  /* 0x1ea0000006ec7fae */ /* 0x0005e80009921844 */
[----:B------:R2:W-:Y:S01]  /*e080*/  STL [R1+0x6cc], R7 ;  /* 0x0006cc0701007387 */ /* 0x0005e20000100800 */
[----:B-1----:R-:W-:-:S04]  /*e090*/  IMAD.WIDE R4, R3, 0x4, R122 ;  /* 0x0000000403047825 */ /* 0x002fc800078e027a */
[----:B--2---:R-:W-:Y:S01]  /*e0a0*/  IMAD.WIDE R6, R3, 0x4, R126 ;  /* 0x0000000403067825 */ /* 0x004fe200078e027e */
[----:B------:R-:W-:Y:S03]  /*e0b0*/  STL [R1+0x6e8], R4 ;  /* 0x0006e80401007387 */ /* 0x000fe60000100800 */
[----:B------:R-:W-:Y:S01]  /*e0c0*/  IMAD.MOV.U32 R126, RZ, RZ, R130 ;  /* 0x000000ffff7e7224 */ /* 0x000fe200078e0082 */
[----:B------:R1:W-:Y:S01]  /*e0d0*/  STL [R1+0x6e4], R5 ;  /* 0x0006e40501007387 */ /* 0x0003e20000100800 */
[----:B------:R-:W-:Y:S02]  /*e0e0*/  IMAD.MOV.U32 R127, RZ, RZ, R131 ;  /* 0x000000ffff7f7224 */ /* 0x000fe400078e0083 */
[----:B------:R-:W-:Y:S01]  /*e0f0*/  IMAD.MOV.U32 R130, RZ, RZ, R134 ;  /* 0x000000ffff827224 */ /* 0x000fe200078e0086 */
[----:B------:R-:W-:Y:S01]  /*e100*/  STL [R1+0x700], R6 ;  /* 0x0007000601007387 */ /* 0x000fe20000100800 */
[----:B------:R-:W-:-:S02]  /*e110*/  IMAD.MOV.U32 R131, RZ, RZ, R135 ;  /* 0x000000ffff837224 */ /* 0x000fc400078e0087 */
[----:B------:R-:W-:Y:S01]  /*e120*/  IMAD.MOV.U32 R134, RZ, RZ, R138 ;  /* 0x000000ffff867224 */ /* 0x000fe200078e008a */
[----:B------:R2:W-:Y:S01]  /*e130*/  STL [R1+0x6fc], R7 ;  /* 0x0006fc0701007387 */ /* 0x0005e20000100800 */
[----:B------:R-:W-:Y:S02]  /*e140*/  IMAD.MOV.U32 R135, RZ, RZ, R139 ;  /* 0x000000ffff877224 */ /* 0x000fe400078e008b */
[----:B------:R-:W-:Y:S01]  /*e150*/  IMAD.MOV.U32 R138, RZ, RZ, R142 ;  /* 0x000000ffff8a7224 */ /* 0x000fe200078e008e */
[----:B------:R1:W-:Y:S01]  /*e160*/  LDGSTS.E [R236+0x1f200], [R4.64], P3 ;  /* 0x1f20000004ec7fae */ /* 0x0003e20009921844 */
[----:B------:R-:W-:-:S03]  /*e170*/  IMAD.MOV.U32 R139, RZ, RZ, R143 ;  /* 0x000000ffff8b7224 */ /* 0x000fc600078e008f */
[----:B------:R-:W3:Y:S04]  /*e180*/  LDL.LU.64 R142, [R1+0xe8] ;  /* 0x0000e800018e7983 */ /* 0x000ee80000300a00 */
[----:B------:R-:W1:Y:S04]  /*e190*/  LDL.LU.64 R118, [R1+0x20] ;  /* 0x0000200001767983 */ /* 0x000e680000300a00 */
[----:B------:R-:W2:Y:S04]  /*e1a0*/  LDL.LU.64 R122, [R1+0x28] ;  /* 0x00002800017a7983 */ /* 0x000ea80000300a00 */
[----:B------:R2:W-:Y:S01]  /*e1b0*/  LDGSTS.E [R236+0x1fa00], [R6.64], P3 ;  /* 0x1fa0000006ec7fae */ /* 0x0005e20009921844 */
[----:B-1----:R-:W-:-:S04]  /*e1c0*/  IMAD.WIDE R4, R3, 0x4, R118 ;  /* 0x0000000403047825 */ /* 0x002fc800078e0276 */
[C---:B--2---:R-:W-:Y:S01]  /*e1d0*/  IMAD.WIDE R6, R3.reuse, 0x4, R122 ;  /* 0x0000000403067825 */ /* 0x044fe200078e027a */
[----:B------:R-:W-:Y:S04]  /*e1e0*/  STL [R1+0x414], R4 ;  /* 0x0004140401007387 */ /* 0x000fe80000100800 */
[----:B------:R1:W-:Y:S04]  /*e1f0*/  STL [R1+0x410], R5 ;  /* 0x0004100501007387 */ /* 0x0003e80000100800 */
[----:B------:R-:W-:Y:S04]  /*e200*/  STL [R1+0x430], R6 ;  /* 0x0004300601007387 */ /* 0x000fe80000100800 */
[----:B------:R2:W-:Y:S04]  /*e210*/  STL [R1+0x42c], R7 ;  /* 0x00042c0701007387 */ /* 0x0005e80000100800 */
[----:B------:R-:W1:Y:S04]  /*e220*/  LDL.LU.64 R118, [R1+0x30] ;  /* 0x0000300001767983 */ /* 0x000e680000300a00 */
[----:B------:R-:W2:Y:S04]  /*e230*/  LDL.LU.64 R122, [R1+0x38] ;  /* 0x00003800017a7983 */ /* 0x000ea80000300a00 */
[----:B------:R1:W-:Y:S04]  /*e240*/  LDGSTS.E [R250+0x10400], [R4.64], P3 ;  /* 0x1040000004fa7fae */ /* 0x0003e80009921844 */
        /* <DEDUP_REMOVED lines=54> */
[----:B------:R-:W-:Y:S04]  /*e5b0*/  STL [R1+0x53c], R5 ;  /* 0x00053c0501007387 */ /* 0x000fe80000100800 */
[----:B------:R-:W-:Y:S04]  /*e5c0*/  STL [R1+0x558], R6 ;  /* 0x0005580601007387 */ /* 0x000fe80000100800 */
[----:B------:R1:W-:Y:S04]  /*e5d0*/  STL [R1+0x554], R7 ;  /* 0x0005540701007387 */ /* 0x0003e80000100800 */
[----:B------:R-:W2:Y:S04]  /*e5e0*/  LDL.LU.64 R118, [R1+0x90] ;  /* 0x0000900001767983 */ /* 0x000ea80000300a00 */
[----:B------:R-:W1:Y:S04]  /*e5f0*/  LDL.LU.64 R122, [R1+0x98] ;  /* 0x00009800017a7983 */ /* 0x000e680000300a00 */
[----:B------:R2:W-:Y:S04]  /*e600*/  LDGSTS.E [R250+0x16400], [R4.64], P3 ;  /* 0x1640000004fa7fae */ /* 0x0005e80009921844 */
[----:B------:R1:W-:Y:S02]  /*e610*/  LDGSTS.E [R250+0x16c00], [R6.64], P3 ;  /* 0x16c0000006fa7fae */ /* 0x0003e40009921844 */
[----:B-1----:R-:W-:-:S04]  /*e620*/  IMAD.WIDE R6, R3, 0x4, R122 ;  /* 0x0000000403067825 */ /* 0x002fc800078e027a */
[----:B------:R-:W-:Y:S02]  /*e630*/  IMAD.MOV.U32 R122, RZ, RZ, R126 ;  /* 0x000000ffff7a7224 */ /* 0x000fe400078e007e */
[----:B------:R-:W-:Y:S02]  /*e640*/  IMAD.MOV.U32 R123, RZ, RZ, R127 ;  /* 0x000000ffff7b7224 */ /* 0x000fe400078e007f */
[----:B------:R-:W-:Y:S02]  /*e650*/  IMAD.MOV.U32 R126, RZ, RZ, R130 ;  /* 0x000000ffff7e7224 */ /* 0x000fe400078e0082 */
[----:B------:R-:W-:Y:S02]  /*e660*/  IMAD.MOV.U32 R127, RZ, RZ, R131 ;  /* 0x000000ffff7f7224 */ /* 0x000fe400078e0083 */
[----:B------:R-:W-:Y:S02]  /*e670*/  IMAD.MOV.U32 R130, RZ, RZ, R134 ;  /* 0x000000ffff827224 */ /* 0x000fe400078e0086 */
[----:B------:R-:W-:-:S02]  /*e680*/  IMAD.MOV.U32 R131, RZ, RZ, R135 ;  /* 0x000000ffff837224 */ /* 0x000fc400078e0087 */
[----:B------:R-:W-:Y:S02]  /*e690*/  IMAD.MOV.U32 R134, RZ, RZ, R138 ;  /* 0x000000ffff867224 */ /* 0x000fe400078e008a */
[----:B------:R-:W-:Y:S02]  /*e6a0*/  IMAD.MOV.U32 R135, RZ, RZ, R139 ;  /* 0x000000ffff877224 */ /* 0x000fe400078e008b */
[----:B---3--:R-:W-:Y:S02]  /*e6b0*/  IMAD.MOV.U32 R138, RZ, RZ, R142 ;  /* 0x000000ffff8a7224 */ /* 0x008fe400078e008e */
[----:B------:R-:W-:Y:S02]  /*e6c0*/  IMAD.MOV.U32 R139, RZ, RZ, R143 ;  /* 0x000000ffff8b7224 */ /* 0x000fe400078e008f */
[----:B--2---:R-:W-:-:S04]  /*e6d0*/  IMAD.WIDE R4, R3, 0x4, R118 ;  /* 0x0000000403047825 */ /* 0x004fc800078e0276 */
[----:B------:R-:W-:Y:S02]  /*e6e0*/  IMAD.MOV.U32 R142, RZ, RZ, R146 ;  /* 0x000000ffff8e7224 */ /* 0x000fe400078e0092 */
[----:B------:R-:W-:Y:S01]  /*e6f0*/  IMAD.MOV.U32 R143, RZ, RZ, R147 ;  /* 0x000000ffff8f7224 */ /* 0x000fe200078e0093 */
[----:B------:R-:W-:Y:S01]  /*e700*/  STL [R1+0x570], R4 ;  /* 0x0005700401007387 */ /* 0x000fe20000100800 */
[----:B------:R-:W-:Y:S02]  /*e710*/  IMAD.MOV.U32 R146, RZ, RZ, R150 ;  /* 0x000000ffff927224 */ /* 0x000fe400078e0096 */
[----:B------:R-:W-:Y:S01]  /*e720*/  IMAD.MOV.U32 R147, RZ, RZ, R151 ;  /* 0x000000ffff937224 */ /* 0x000fe200078e0097 */
[----:B------:R1:W-:Y:S01]  /*e730*/  LDGSTS.E [R250+0x17400], [R4.64], P3 ;  /* 0x1740000004fa7fae */ /* 0x0003e20009921844 */
[----:B------:R-:W-:Y:S02]  /*e740*/  IMAD.MOV.U32 R150, RZ, RZ, R154 ;  /* 0x000000ffff967224 */ /* 0x000fe400078e009a */
[----:B------:R-:W-:Y:S01]  /*e750*/  IMAD.MOV.U32 R151, RZ, RZ, R155 ;  /* 0x000000ffff977224 */ /* 0x000fe200078e009b */
[----:B------:R-:W-:Y:S01]  /*e760*/  STL [R1+0x56c], R5 ;  /* 0x00056c0501007387 */ /* 0x000fe20000100800 */
[----:B------:R-:W-:-:S02]  /*e770*/  IMAD.MOV.U32 R154, RZ, RZ, R158 ;  /* 0x000000ffff9a7224 */ /* 0x000fc400078e009e */
[----:B------:R-:W-:Y:S01]  /*e780*/  IMAD.MOV.U32 R155, RZ, RZ, R159 ;  /* 0x000000ffff9b7224 */ /* 0x000fe200078e009f */
[----:B------:R2:W-:Y:S01]  /*e790*/  LDGSTS.E [R250+0x17c00], [R6.64], P3 ;  /* 0x17c0000006fa7fae */ /* 0x0005e20009921844 */
[----:B------:R-:W-:Y:S02]  /*e7a0*/  IMAD.MOV.U32 R158, RZ, RZ, R162 ;  /* 0x000000ffff9e7224 */ /* 0x000fe400078e00a2 */
[----:B------:R-:W-:Y:S02]  /*e7b0*/  IMAD.MOV.U32 R159, RZ, RZ, R163 ;  /* 0x000000ffff9f7224 */ /* 0x000fe400078e00a3 */
[----:B------:R-:W-:Y:S02]  /*e7c0*/  IMAD.MOV.U32 R162, RZ, RZ, R166 ;  /* 0x000000ffffa27224 */ /* 0x000fe400078e00a6 */
[----:B------:R-:W-:Y:S01]  /*e7d0*/  IMAD.MOV.U32 R163, RZ, RZ, R167 ;  /* 0x000000ffffa37224 */ /* 0x000fe200078e00a7 */
[----:B------:R-:W-:Y:S01]  /*e7e0*/  STL [R1+0x588], R6 ;  /* 0x0005880601007387 */ /* 0x000fe20000100800 */
[----:B------:R-:W-:-:S02]  /*e7f0*/  IMAD.MOV.U32 R166, RZ, RZ, R178 ;  /* 0x000000ffffa67224 */ /* 0x000fc400078e00b2 */
[----:B------:R-:W-:Y:S01]  /*e800*/  IMAD.MOV.U32 R167, RZ, RZ, R179 ;  /* 0x000000ffffa77224 */ /* 0x000fe200078e00b3 */
[----:B------:R2:W-:Y:S01]  /*e810*/  STL [R1+0x584], R7 ;  /* 0x0005840701007387 */ /* 0x0005e20000100800 */
[----:B------:R-:W-:Y:S02]  /*e820*/  IMAD.MOV.U32 R178, RZ, RZ, R182 ;  /* 0x000000ffffb27224 */ /* 0x000fe400078e00b6 */
[----:B------:R-:W-:Y:S02]  /*e830*/  IMAD.MOV.U32 R179, RZ, RZ, R183 ;  /* 0x000000ffffb37224 */ /* 0x000fe400078e00b7 */
[----:B------:R-:W-:Y:S02]  /*e840*/  IMAD.MOV.U32 R182, RZ, RZ, R206 ;  /* 0x000000ffffb67224 */ /* 0x000fe400078e00ce */
[----:B------:R-:W-:Y:S02]  /*e850*/  IMAD.MOV.U32 R183, RZ, RZ, R207 ;  /* 0x000000ffffb77224 */ /* 0x000fe400078e00cf */
[----:B------:R-:W3:Y:S04]  /*e860*/  LDL.LU.64 R206, [R1+0x1d8] ;  /* 0x0001d80001ce7983 */ /* 0x000ee80000300a00 */
[----:B------:R-:W1:Y:S01]  /*e870*/  LDL.LU.64 R118, [R1+0xa0] ;  /* 0x0000a00001767983 */ /* 0x000e620000300a00 */
[----:B--2---:R-:W-:-:S04]  /*e880*/  IMAD.WIDE R6, R3, 0x4, R122 ;  /* 0x0000000403067825 */ /* 0x004fc800078e027a */
        /* <DEDUP_REMOVED lines=22> */
[----:B-1----:R-:W-:-:S05]  /*e9f0*/  IMAD.WIDE R4, R3, 0x4, R118 ;  /* 0x0000000403047825 */ /* 0x002fca00078e0276 */
[----:B------:R-:W-:Y:S04]  /*ea00*/  STL [R1+0x5a0], R4 ;  /* 0x0005a00401007387 */ /* 0x000fe80000100800 */
[----:B------:R-:W-:Y:S04]  /*ea10*/  STL [R1+0x59c], R5 ;  /* 0x00059c0501007387 */ /* 0x000fe80000100800 */
[----:B------:R-:W-:Y:S04]  /*ea20*/  STL [R1+0x5b8], R6 ;  /* 0x0005b80601007387 */ /* 0x000fe80000100800 */
[----:B------:R1:W-:Y:S04]  /*ea30*/  STL [R1+0x5b4], R7 ;  /* 0x0005b40701007387 */ /* 0x0003e80000100800 */
[----:B------:R-:W2:Y:S04]  /*ea40*/  LDL.LU.64 R174, [R1+0x140] ;  /* 0x0001400001ae7983 */ /* 0x000ea80000300a00 */
[----:B------:R-:W4:Y:S04]  /*ea50*/  LDL.LU.64 R118, [R1+0xb0] ;  /* 0x0000b00001767983 */ /* 0x000f280000300a00 */
        /* <DEDUP_REMOVED lines=19> */
[----:B----4-:R-:W-:-:S04]  /*eb90*/  IMAD.WIDE R4, R3, 0x4, R118 ;  /* 0x0000000403047825 */ /* 0x010fc800078e0276 */
[----:B--2---:R-:W-:Y:S01]  /*eba0*/  IMAD.MOV.U32 R158, RZ, RZ, R174 ;  /* 0x000000ffff9e7224 */ /* 0x004fe200078e00ae */
[----:B------:R-:W-:Y:S01]  /*ebb0*/  STL [R1+0x5d0], R4 ;  /* 0x0005d00401007387 */ /* 0x000fe20000100800 */
[----:B------:R-:W-:Y:S02]  /*ebc0*/  IMAD.MOV.U32 R159, RZ, RZ, R175 ;  /* 0x000000ffff9f7224 */ /* 0x000fe400078e00af */
[----:B------:R-:W-:Y:S01]  /*ebd0*/  IMAD.MOV.U32 R174, RZ, RZ, R186 ;  /* 0x000000ffffae7224 */ /* 0x000fe200078e00ba */
[----:B------:R-:W-:Y:S01]  /*ebe0*/  STL [R1+0x5cc], R5 ;  /* 0x0005cc0501007387 */ /* 0x000fe20000100800 */
[----:B------:R-:W-:Y:S02]  /*ebf0*/  IMAD.MOV.U32 R175, RZ, RZ, R187 ;  /* 0x000000ffffaf7224 */ /* 0x000fe400078e00bb */
[----:B------:R-:W-:Y:S01]  /*ec00*/  IMAD.MOV.U32 R186, RZ, RZ, R210 ;  /* 0x000000ffffba7224 */ /* 0x000fe200078e00d2 */
[----:B------:R-:W-:Y:S01]  /*ec10*/  STL [R1+0x5e8], R6 ;  /* 0x0005e80601007387 */ /* 0x000fe20000100800 */
[----:B------:R-:W-:-:S03]  /*ec20*/  IMAD.MOV.U32 R187, RZ, RZ, R211 ;  /* 0x000000ffffbb7224 */ /* 0x000fc600078e00d3 */
        /* <DEDUP_REMOVED lines=144> */
[----:B----4-:R-:W-:-:S05]  /*f530*/  IMAD.WIDE R4, R3, 0x4, R118 ;  /* 0x0000000403047825 */ /* 0x010fca00078e0276 */
[----:B------:R-:W-:Y:S04]  /*f540*/  STL [R1+0x690], R4 ;  /* 0x0006900401007387 */ /* 0x000fe80000100800 */
[----:B------:R-:W-:Y:S04]  /*f550*/  STL [R1+0x68c], R5 ;  /* 0x00068c0501007387 */ /* 0x000fe80000100800 */
[----:B------:R-:W-:Y:S04]  /*f560*/  STL [R1+0x6a8], R6 ;  /* 0x0006a80601007387 */ /* 0x000fe80000100800 */
[----:B------:R1:W-:Y:S04]  /*f570*/  STL [R1+0x6a4], R7 ;  /* 0x0006a40701007387 */ /* 0x0003e80000100800 */
[----:B------:R-:W4:Y:S04]  /*f580*/  LDL.LU.64 R174, [R1+0x198] ;  /* 0x0001980001ae7983 */ /* 0x000f280000300a00 */
[----:B------:R-:W5:Y:S04]  /*f590*/  LDL.LU.64 R118, [R1+0x100] ;  /* 0x0001000001767983 */ /* 0x000f680000300a00 */
[----:B------:R5:W-:Y:S04]  /*f5a0*/  LDGSTS.E [R250+0x1d400], [R4.64], P3 ;  /* 0x1d40000004fa7fae */ /* 0x000be80009921844 */
[----:B------:R1:W-:Y:S02]  /*f5b0*/  LDGSTS.E [R250+0x1dc00], [R6.64], P3 ;  /* 0x1dc0000006fa7fae */ /* 0x0003e40009921844 */
[----:B-1----:R-:W-:-:S04]  /*f5c0*/  IMAD.WIDE R6, R3, 0x4, R122 ;  /* 0x0000000403067825 */ /* 0x002fc800078e027a */
[----:B-----5:R-:W-:-:S05]  /*f5d0*/  IMAD.WIDE R4, R3, 0x4, R118 ;  /* 0x0000000403047825 */ /* 0x020fca00078e0276 */
[----:B------:R-:W-:Y:S04]  /*f5e0*/  STL [R1+0x6c0], R4 ;  /* 0x0006c00401007387 */ /* 0x000fe80000100800 */
[----:B------:R-:W-:Y:S04]  /*f5f0*/  STL [R1+0x6bc], R5 ;  /* 0x0006bc0501007387 */ /* 0x000fe80000100800 */
[----:B------:R-:W-:Y:S04]  /*f600*/  STL [R1+0x6d8], R6 ;  /* 0x0006d80601007387 */ /* 0x000fe80000100800 */
[----:B------:R-:W5:Y:S04]  /*f610*/  LDL.LU.64 R122, [R1+0x110] ;  /* 0x00011000017a7983 */ /* 0x000f680000300a00 */
[----:B------:R5:W-:Y:S04]  /*f620*/  LDGSTS.E [R250+0x1e400], [R4.64], P3 ;  /* 0x1e40000004fa7fae */ /* 0x000be80009921844 */
[----:B------:R1:W-:Y:S04]  /*f630*/  LDGSTS.E [R250+0x1ec00], [R6.64], P3 ;  /* 0x1ec0000006fa7fae */ /* 0x0003e80009921844 */
[----:B------:R1:W-:Y:S02]  /*f640*/  STL [R1+0x6d4], R7 ;  /* 0x0006d40701007387 */ /* 0x0003e40000100800 */
[----:B-1----:R-:W-:-:S04]  /*f650*/  IMAD.WIDE R6, R3, 0x4, R126 ;  /* 0x0000000403067825 */ /* 0x002fc800078e027e */
[----:B------:R-:W-:Y:S02]  /*f660*/  IMAD.MOV.U32 R126, RZ, RZ, R134 ;  /* 0x000000ffff7e7224 */ /* 0x000fe400078e0086 */
[----:B------:R-:W-:Y:S02]  /*f670*/  IMAD.MOV.U32 R127, RZ, RZ, R135 ;  /* 0x000000ffff7f7224 */ /* 0x000fe400078e0087 */
[----:B------:R-:W-:Y:S02]  /*f680*/  IMAD.MOV.U32 R134, RZ, RZ, R142 ;  /* 0x000000ffff867224 */ /* 0x000fe400078e008e */
[----:B------:R-:W-:Y:S02]  /*f690*/  IMAD.MOV.U32 R135, RZ, RZ, R143 ;  /* 0x000000ffff877224 */ /* 0x000fe400078e008f */
[----:B------:R-:W-:Y:S02]  /*f6a0*/  IMAD.MOV.U32 R142, RZ, RZ, R146 ;  /* 0x000000ffff8e7224 */ /* 0x000fe400078e0092 */
[----:B------:R-:W-:-:S02]  /*f6b0*/  IMAD.MOV.U32 R143, RZ, RZ, R147 ;  /* 0x000000ffff8f7224 */ /* 0x000fc400078e0093 */
[----:B-----5:R-:W-:-:S05]  /*f6c0*/  IMAD.WIDE R4, R3, 0x4, R122 ;  /* 0x0000000403047825 */ /* 0x020fca00078e027a */
[----:B------:R-:W-:Y:S01]  /*f6d0*/  STL [R1+0x6f0], R4 ;  /* 0x0006f00401007387 */ /* 0x000fe20000100800 */
[----:B------:R-:W-:Y:S02]  /*f6e0*/  IMAD.MOV.U32 R122, RZ, RZ, R130 ;  /* 0x000000ffff7a7224 */ /* 0x000fe400078e0082 */
[----:B------:R-:W-:Y:S01]  /*f6f0*/  IMAD.MOV.U32 R123, RZ, RZ, R131 ;  /* 0x000000ffff7b7224 */ /* 0x000fe200078e0083 */
[----:B------:R-:W-:Y:S01]  /*f700*/  STL [R1+0x6ec], R5 ;  /* 0x0006ec0501007387 */ /* 0x000fe20000100800 */
[----:B------:R-:W-:Y:S02]  /*f710*/  IMAD.MOV.U32 R130, RZ, RZ, R138 ;  /* 0x000000ffff827224 */ /* 0x000fe400078e008a */
[----:B------:R-:W-:Y:S01]  /*f720*/  IMAD.MOV.U32 R131, RZ, RZ, R139 ;  /* 0x000000ffff837224 */ /* 0x000fe200078e008b */
[----:B------:R-:W-:Y:S01]  /*f730*/  STL [R1+0x708], R6 ;  /* 0x0007080601007387 */ /* 0x000fe20000100800 */
[----:B------:R-:W-:Y:S02]  /*f740*/  IMAD.MOV.U32 R138, RZ, RZ, R150 ;  /* 0x000000ffff8a7224 */ /* 0x000fe400078e0096 */
[----:B------:R-:W-:Y:S01]  /*f750*/  IMAD.MOV.U32 R139, RZ, RZ, R151 ;  /* 0x000000ffff8b7224 */ /* 0x000fe200078e0097 */
[----:B------:R1:W-:Y:S04]  /*f760*/  STL [R1+0x704], R7 ;  /* 0x0007040701007387 */ /* 0x0003e80000100800 */
[----:B------:R-:W5:Y:S04]  /*f770*/  LDL.LU.64 R146, [R1+0x160] ;  /* 0x0001600001927983 */ /* 0x000f680000300a00 */
[----:B------:R-:W2:Y:S04]  /*f780*/  LDL.LU.64 R150, [R1+0x168] ;  /* 0x0001680001967983 */ /* 0x000ea80000300a00 */
[----:B------:R-:W2:Y:S04]  /*f790*/  LDL.LU.64 R118, [R1+0x120] ;  /* 0x0001200001767983 */ /* 0x000ea80000300a00 */
[----:B------:R2:W-:Y:S04]  /*f7a0*/  LDGSTS.E [R250+0x1f400], [R4.64], P3 ;  /* 0x1f40000004fa7fae */ /* 0x0005e80009921844 */
[----:B------:R1:W-:Y:S02]  /*f7b0*/  LDGSTS.E [R250+0x1fc00], [R6.64], P3 ;  /* 0x1fc0000006fa7fae */ /* 0x0003e40009921844 */
[----:B-1----:R-:W-:-:S04]  /*f7c0*/  IMAD.WIDE R6, R3, 0x4, R122 ;  /* 0x0000000403067825 */ /* 0x002fc800078e027a */
[----:B--2---:R-:W-:-:S05]  /*f7d0*/  IMAD.WIDE R4, R3, 0x4, R118 ;  /* 0x0000000403047825 */ /* 0x004fca00078e0276 */
[----:B------:R-:W-:Y:S04]  /*f7e0*/  STL [R1+0x41c], R4 ;  /* 0x00041c0401007387 */ /* 0x000fe80000100800 */
[----:B------:R-:W-:Y:S04]  /*f7f0*/  STL [R1+0x418], R5 ;  /* 0x0004180501007387 */ /* 0x000fe80000100800 */
[----:B------:R-:W-:Y:S04]  /*f800*/  STL [R1+0x438], R6 ;  /* 0x0004380601007387 */ /* 0x000fe80000100800 */
[----:B------:R-:W2:Y:S04]  /*f810*/  LDL.LU.64 R122, [R1+0x130] ;  /* 0x00013000017a7983 */ /* 0x000ea80000300a00 */
[----:B------:R2:W-:Y:S04]  /*f820*/  LDGSTS.E [R252+0x10600], [R4.64], P3 ;  /* 0x1060000004fc7fae */ /* 0x0005e80009921844 */
[----:B------:R1:W-:Y:S04]  /*f830*/  LDGSTS.E [R252+0x10e00], [R6.64], P3 ;  /* 0x10e0000006fc7fae */ /* 0x0003e80009921844 */
[----:B------:R1:W-:Y:S02]  /*f840*/  STL [R1+0x434], R7 ;  /* 0x0004340701007387 */ /* 0x0003e40000100800 */
[----:B-1----:R-:W-:-:S04]  /*f850*/  IMAD.WIDE R6, R3, 0x4, R126 ;  /* 0x0000000403067825 */ /* 0x002fc800078e027e */
[----:B------:R-:W-:-:S04]  /*f860*/  IMAD.WIDE R8, R3, 0x4, R216 ;  /* 0x0000000403087825 */ /* 0x000fc800078e02d8 */
[----:B------:R-:W-:-:S04]  /*f870*/  IMAD.WIDE R10, R3, 0x4, R218 ;  /* 0x00000004030a7825 */ /* 0x000fc800078e02da */
[----:B------:R-:W-:-:S04]  /*f880*/  IMAD.WIDE R12, R3, 0x4, R220 ;  /* 0x00000004030c7825 */ /* 0x000fc800078e02dc */
[----:B------:R-:W-:-:S04]  /*f890*/  IMAD.WIDE R14, R3, 0x4, R224 ;  /* 0x00000004030e7825 */ /* 0x000fc800078e02e0 */
[----:B------:R-:W-:-:S04]  /*f8a0*/  IMAD.WIDE R16, R3, 0x4, R228 ;  /* 0x0000000403107825 */ /* 0x000fc800078e02e4 */
[----:B------:R-:W-:-:S04]  /*f8b0*/  IMAD.WIDE R18, R3, 0x4, R232 ;  /* 0x0000000403127825 */ /* 0x000fc800078e02e8 */
[----:B--2---:R-:W-:-:S05]  /*f8c0*/  IMAD.WIDE R4, R3, 0x4, R122 ;  /* 0x0000000403047825 */ /* 0x004fca00078e027a */
[----:B------:R-:W-:Y:S04]  /*f8d0*/  STL [R1+0x454], R4 ;  /* 0x0004540401007387 */ /* 0x000fe80000100800 */
[----:B------:R1:W-:Y:S04]  /*f8e0*/  LDGSTS.E [R252+0x11600], [R4.64], P3 ;  /* 0x1160000004fc7fae */ /* 0x0003e80009921844 */
[----:B------:R1:W-:Y:S04]  /*f8f0*/  STL [R1+0x450], R5 ;  /* 0x0004500501007387 */ /* 0x0003e80000100800 */
[----:B------:R-:W-:Y:S04]  /*f900*/  STL [R1+0x470], R6 ;  /* 0x0004700601007387 */ /* 0x000fe80000100800 */
[----:B------:R2:W-:Y:S01]  /*f910*/  LDGSTS.E [R252+0x11e00], [R6.64], P3 ;  /* 0x11e0000006fc7fae */ /* 0x0005e20009921844 */
[----:B-1----:R-:W-:-:S03]  /*f920*/  IMAD.WIDE R4, R3, 0x4, R130 ;  /* 0x0000000403047825 */ /* 0x002fc600078e0282 */
[----:B------:R2:W-:Y:S04]  /*f930*/  STL [R1+0x46c], R7 ;  /* 0x00046c0701007387 */ /* 0x0005e80000100800 */
[----:B------:R-:W-:Y:S04]  /*f940*/  STL [R1+0x48c], R4 ;  /* 0x00048c0401007387 */ /* 0x000fe80000100800 */
[----:B------:R1:W-:Y:S01]  /*f950*/  LDGSTS.E [R252+0x12600], [R4.64], P3 ;  /* 0x1260000004fc7fae */ /* 0x0003e20009921844 */
[----:B--2---:R-:W-:-:S03]  /*f960*/  IMAD.WIDE R6, R3, 0x4, R134 ;  /* 0x0000000403067825 */ /* 0x004fc600078e0286 */
        /* <DEDUP_REMOVED lines=11> */
[----:B-----5:R-:W-:-:S03]  /*fa20*/  IMAD.WIDE R4, R3, 0x4, R146 ;  /* 0x0000000403047825 */ /* 0x020fc600078e0292 */
        /* <DEDUP_REMOVED lines=27> */
[----:B----4-:R-:W-:-:S03]  /*fbe0*/  IMAD.WIDE R6, R3, 0x4, R174 ;  /* 0x0000000403067825 */ /* 0x010fc600078e02ae */
        /* <DEDUP_REMOVED lines=31> */
[----:B---3--:R-:W-:-:S03]  /*fde0*/  IMAD.WIDE R6, R3, 0x4, R206 ;  /* 0x0000000403067825 */ /* 0x008fc600078e02ce */
[----:B------:R1:W-:Y:S04]  /*fdf0*/  STL [R1+0x634], R5 ;  /* 0x0006340501007387 */ /* 0x0003e80000100800 */
[----:B------:R-:W-:Y:S04]  /*fe00*/  STL [R1+0x650], R6 ;  /* 0x0006500601007387 */ /* 0x000fe80000100800 */
[----:B------:R2:W-:Y:S01]  /*fe10*/  LDGSTS.E [R252+0x1be00], [R6.64], P3 ;  /* 0x1be0000006fc7fae */ /* 0x0005e20009921844 */
[----:B-1----:R-:W-:-:S03]  /*fe20*/  IMAD.WIDE R4, R3, 0x4, R210 ;  /* 0x0000000403047825 */ /* 0x002fc600078e02d2 */
[----:B------:R2:W-:Y:S04]  /*fe30*/  STL [R1+0x64c], R7 ;  /* 0x00064c0701007387 */ /* 0x0005e80000100800 */
[----:B------:R1:W-:Y:S04]  /*fe40*/  STL [R1+0x668], R4 ;  /* 0x0006680401007387 */ /* 0x0003e80000100800 */
[----:B------:R3:W-:Y:S01]  /*fe50*/  LDGSTS.E [R252+0x1c600], [R4.64], P3 ;  /* 0x1c60000004fc7fae */ /* 0x0007e20009921844 */
[----:B--2---:R-:W-:-:S03]  /*fe60*/  IMAD.WIDE R6, R3, 0x4, R214 ;  /* 0x0000000403067825 */ /* 0x004fc600078e02d6 */
[----:B------:R1:W-:Y:S04]  /*fe70*/  STL [R1+0x664], R5 ;  /* 0x0006640501007387 */ /* 0x0003e80000100800 */
[----:B------:R1:W-:Y:S04]  /*fe80*/  STL [R1+0x680], R6 ;  /* 0x0006800601007387 */ /* 0x0003e80000100800 */
[----:B------:R1:W-:Y:S04]  /*fe90*/  STL [R1+0x67c], R7 ;  /* 0x00067c0701007387 */ /* 0x0003e80000100800 */
[----:B------:R1:W-:Y:S04]  /*fea0*/  STL [R1+0x698], R8 ;  /* 0x0006980801007387 */ /* 0x0003e80000100800 */
[----:B------:R1:W-:Y:S04]  /*feb0*/  STL [R1+0x694], R9 ;  /* 0x0006940901007387 */ /* 0x0003e80000100800 */
[----:B------:R1:W-:Y:S04]  /*fec0*/  STL [R1+0x6b0], R10 ;  /* 0x0006b00a01007387 */ /* 0x0003e80000100800 */
[----:B------:R1:W-:Y:S04]  /*fed0*/  STL [R1+0x6ac], R11 ;  /* 0x0006ac0b01007387 */ /* 0x0003e80000100800 */
[----:B------:R3:W-:Y:S04]  /*fee0*/  LDGSTS.E [R252+0x1ce00], [R6.64], P3 ;  /* 0x1ce0000006fc7fae */ /* 0x0007e80009921844 */
        /* <DEDUP_REMOVED lines=13> */
[----:B------:R1:W-:Y:S04]  /*ffc0*/  STL [R1+0x70c], R19 ;  /* 0x00070c1301007387 */ /* 0x0003e80000100800 */
[----:B---3--:R-:W2:Y:S04]  /*ffd0*/  S2R R252, SR_TID.X ;  /* 0x0000000000fc7919 */ /* 0x008ea80000002100 */
[----:B------:R-:W0:Y:S01]  /*ffe0*/  LDGDEPBAR ;  /* 0x00000000000079af */ /* 0x000e220000000000 */
[----:B------:R-:W-:Y:S05]  /*fff0*/  @P2 BRA `(.L_x_0) ;  /* 0x000009c000002947 */ /* 0x000fea0003800000 */
[----:B------:R3:W-:Y:S01]  /*10000*/  STL [R1+0x100], RZ ;  /* 0x000100ff01007387 */ /* 0x0007e20000100800 */
[----:B--2---:R-:W-:Y:S01]  /*10010*/  IMAD.SHL.U32 R0, R252, 0x40, RZ ;  /* 0x00000040fc007824 */ /* 0x004fe200078e00ff */
[----:B------:R-:W-:Y:S01]  /*10020*/  CS2R R232, SRZ ;  /* 0x0000000000e87805 */ /* 0x000fe2000001ff00 */
[----:B------:R-:W-:Y:S01]  /*10030*/  CS2R R234, SRZ ;  /* 0x0000000000ea7805 */ /* 0x000fe2000001ff00 */
[----:B------:R3:W-:Y:S01]  /*10040*/  STL [R1+0x104], RZ ;  /* 0x000104ff01007387 */ /* 0x0007e20000100800 */
[----:B------:R-:W-:Y:S01]  /*10050*/  CS2R R228, SRZ ;  /* 0x0000000000e47805 */ /* 0x000fe2000001ff00 */
[----:B------:R-:W-:Y:S01]  /*10060*/  LOP3.LUT R0, R0, 0x1800, RZ, 0xc0, !PT ;  /* 0x0000180000007812 */ /* 0x000fe200078ec0ff */
[----:B------:R-:W-:Y:S01]  /*10070*/  CS2R R230, SRZ ;  /* 0x0000000000e67805 */ /* 0x000fe2000001ff00 */
[----:B------:R3:W-:Y:S01]  /*10080*/  STL [R1+0x108], RZ ;  /* 0x000108ff01007387 */ /* 0x0007e20000100800 */
[----:B------:R-:W-:Y:S01]  /*10090*/  CS2R R172, SRZ ;  /* 0x0000000000ac7805 */ /* 0x000fe2000001ff00 */
[----:B------:R-:W-:Y:S01]  /*100a0*/  CS2R R174, SRZ ;  /* 0x0000000000ae7805 */ /* 0x000fe2000001ff00 */
        /* <DEDUP_REMOVED lines=107> */
[----:B-1----:R-:W-:Y:S01]  /*10760*/  CS2R R16, SRZ ;  /* 0x0000000000107805 */ /* 0x002fe2000001ff00 */
        /* <DEDUP_REMOVED lines=22> */
[----:B------:R-:W-:-:S03]  /*108d0*/  CS2R R202, SRZ ;  /* 0x0000000000ca7805 */ /* 0x000fc6000001ff00 */
[----:B------:R3:W-:Y:S04]  /*108e0*/  STL [R1+0x90], RZ ;  /* 0x000090ff01007387 */ /* 0x0007e80000100800 */
[----:B------:R3:W-:Y:S04]  /*108f0*/  STL [R1+0x94], RZ ;  /* 0x000094ff01007387 */ /* 0x0007e80000100800 */
[----:B------:R3:W-:Y:S04]  /*10900*/  STL [R1+0x98], RZ ;  /* 0x000098ff01007387 */ /* 0x0007e80000100800 */
[----:B------:R3:W-:Y:S04]  /*10910*/  STL [R1+0x9c], RZ ;  /* 0x00009cff01007387 */ /* 0x0007e80000100800 */
[----:B------:R3:W-:Y:S04]  /*10920*/  STL [R1+0x10], RZ ;  /* 0x000010ff01007387 */ /* 0x0007e80000100800 */
[----:B------:R3:W-:Y:S04]  /*10930*/  STL [R1+0x14], RZ ;  /* 0x000014ff01007387 */ /* 0x0007e80000100800 */
[----:B------:R3:W-:Y:S04]  /*10940*/  STL [R1+0x18], RZ ;  /* 0x000018ff01007387 */ /* 0x0007e80000100800 */
[----:B------:R3:W-:Y:S04]  /*10950*/  STL [R1+0x1c], RZ ;  /* 0x00001cff01007387 */ /* 0x0007e80000100800 */
[----:B------:R3:W-:Y:S04]  /*10960*/  STL [R1], RZ ;  /* 0x000000ff01007387 */ /* 0x0007e80000100800 */
[----:B------:R3:W-:Y:S04]  /*10970*/  STL [R1+0x4], RZ ;  /* 0x000004ff01007387 */ /* 0x0007e80000100800 */
[----:B------:R3:W-:Y:S04]  /*10980*/  STL [R1+0x8], RZ ;  /* 0x000008ff01007387 */ /* 0x0007e80000100800 */
[----:B------:R3:W-:Y:S04]  /*10990*/  STL [R1+0xc], RZ ;  /* 0x00000cff01007387 */ /* 0x0007e80000100800 */
[----:B------:R3:W-:Y:S01]  /*109a0*/  STL [R1+0x8a8], R0 ;  /* 0x0008a80001007387 */ /* 0x0007e20000100800 */
[----:B------:R-:W-:Y:S05]  /*109b0*/  BRA `(.L_x_1) ;  /* 0x000123f000007947 */ /* 0x000fea0003800000 */
.L_x_0:
[C---:B-12---:R-:W-:Y:S01]  /*109c0*/  LOP3.LUT R4, R252.reuse, 0x7, RZ, 0xc0, !PT ;  /* 0x00000007fc047812 */ /* 0x046fe200078ec0ff */
[C---:B------:R-:W-:Y:S01]  /*109d0*/  IMAD.SHL.U32 R2, R252.reuse, 0x2, RZ ;  /* 0x00000002fc027824 */ /* 0x040fe200078e00ff */
[C---:B------:R-:W-:Y:S01]  /*109e0*/  LOP3.LUT R7, R252.reuse, 0x3, RZ, 0xc0, !PT ;  /* 0x00000003fc077812 */ /* 0x040fe200078ec0ff */
[----:B------:R-:W-:Y:S01]  /*109f0*/  STL [R1+0x278], RZ ;  /* 0x000278ff01007387 */ /* 0x000fe20000100800 */
[----:B------:R-:W-:Y:S01]  /*10a00*/  LOP3.LUT R6, R252, 0x1c, RZ, 0xc0, !PT ;  /* 0x0000001cfc067812 */ /* 0x000fe200078ec0ff */
[----:B------:R-:W-:Y:S01]  /*10a10*/  IMAD.SHL.U32 R0, R4, 0x10, RZ ;  /* 0x0000001004007824 */ /* 0x000fe200078e00ff */
[----:B------:R-:W-:Y:S01]  /*10a20*/  SHF.R.S32.HI R5, RZ, 0x1f, R237 ;  /* 0x0000001fff057819 */ /* 0x000fe200000114ed */
[----:B------:R-:W-:Y:S01]  /*10a30*/  CS2R R232, SRZ ;  /* 0x0000000000e87805 */ /* 0x000fe2000001ff00 */
[----:B------:R-:W-:Y:S01]  /*10a40*/  CS2R R234, SRZ ;  /* 0x0000000000ea7805 */ /* 0x000fe2000001ff00 */
[----:B------:R-:W-:Y:S01]  /*10a50*/  IMAD R194, R7, 0x220, R6 ;  /* 0x0000022007c27824 */ /* 0x000fe200078e0206 */
[----:B------:R-:W-:Y:S01]  /*10a60*/  LOP3.LUT R0, R0, 0x30, R2, 0x78, !PT ;  /* 0x0000003000007812 */ /* 0x000fe200078e7802 */
[----:B------:R-:W-:Y:S01]  /*10a70*/  IMAD.MOV.U32 R7, RZ, RZ, 0x1 ;  /* 0x00000001ff077424 */ /* 0x000fe200078e00ff */
[----:B------:R-:W-:Y:S01]  /*10a80*/  SHF.R.S32.HI R2, RZ, 0x1f, R251 ;  /* 0x0000001fff027819 */ /* 0x000fe200000114fb */
[----:B------:R-:W-:Y:S01]  /*10a90*/  CS2R R228, SRZ ;  /* 0x0000000000e47805 */ /* 0x000fe2000001ff00 */
[----:B------:R-:W-:Y:S01]  /*10aa0*/  SHF.R.S32.HI R6, RZ, 0x1f, R3 ;  /* 0x0000001fff067819 */ /* 0x000fe20000011403 */
[----:B------:R-:W-:Y:S01]  /*10ab0*/  IMAD R4, R4, 0x100, R0 ;  /* 0x0000010004047824 */ /* 0x000fe200078e0200 */
[----:B------:R-:W-:Y:S01]  /*10ac0*/  SHF.L.U64.HI R0, R251, 0x2, R2 ;  /* 0x00000002fb007819 */ /* 0x000fe20000010202 */
[----:B------:R-:W-:Y:S01]  /*10ad0*/  STL [R1+0x264], R7 ;  /* 0x0002640701007387 */ /* 0x000fe20000100800 */
[----:B------:R-:W-:Y:S01]  /*10ae0*/  SHF.L.U64.HI R2, R3, 0x2, R6 ;  /* 0x0000000203027819 */ /* 0x000fe20000010206 */
[----:B------:R-:W-:Y:S01]  /*10af0*/  IMAD.MOV.U32 R6, RZ, RZ, -0x1 ;  /* 0xffffffffff067424 */ /* 0x000fe200078e00ff */
[----:B------:R-:W-:Y:S01]  /*10b00*/  LEA.HI R5, R5, R237, RZ, 0x6 ;  /* 0x000000ed05057211 */ /* 0x000fe200078f30ff */
[----:B------:R-:W-:Y:S01]  /*10b10*/  STL [R1+0x100], RZ ;  /* 0x000100ff01007387 */ /* 0x000fe20000100800 */
[----:B------:R-:W-:Y:S01]  /*10b20*/  IMAD.SHL.U32 R3, R252, 0x40, RZ ;  /* 0x00000040fc037824 */ /* 0x000fe200078e00ff */
[----:B------:R-:W-:Y:S01]  /*10b30*/  LOP3.LUT R195, R194, 0x20, RZ, 0x3c, !PT ;  /* 0x00000020c2c37812 */ /* 0x000fe200078e3cff */
[----:B------:R-:W-:Y:S01]  /*10b40*/  CS2R R230, SRZ ;  /* 0x0000000000e67805 */ /* 0x000fe2000001ff00 */
[----:B------:R1:W-:Y:S01]  /*10b50*/  STL [R1+0x25c], R6 ;  /* 0x00025c0601007387 */ /* 0x0003e20000100800 */
[----:B------:R-:W-:Y:S01]  /*10b60*/  SHF.R.S32.HI R193, RZ, 0x6, R5 ;  /* 0x00000006ffc17819 */ /* 0x000fe20000011405 */
[----:B------:R-:W-:Y:S01]  /*10b70*/  CS2R R172, SRZ ;  /* 0x0000000000ac7805 */ /* 0x000fe2000001ff00 */
[----:B------:R-:W-:Y:S01]  /*10b80*/  LOP3.LUT R3, R3, 0x1800, RZ, 0xc0, !PT ;  /* 0x0000180003037812 */ /* 0x000fe200078ec0ff */
[----:B------:R-:W-:Y:S01]  /*10b90*/  STL [R1+0x104], RZ ;  /* 0x000104ff01007387 */ /* 0x000fe20000100800 */
[----:B------:R-:W-:Y:S01]  /*10ba0*/  CS2R R174, SRZ ;  /* 0x0000000000ae7805 */ /* 0x000fe2000001ff00 */
[----:B------:R-:W-:Y:S01]  /*10bb0*/  CS2R R168, SRZ ;  /* 0x0000000000a87805 */ /* 0x000fe2000001ff00 */
[----:B------:R-:W-:Y:S01]  /*10bc0*/  CS2R R170, SRZ ;  /* 0x0000000000aa7805 */ /* 0x000fe2000001ff00 */
[----:B------:R-:W-:Y:S01]  /*10bd0*/  STL [R1+0x108], RZ ;  /* 0x000108ff01007387 */ /* 0x000fe20000100800 */
[----:B------:R-:W-:Y:S01]  /*10be0*/  IMAD.IADD R192, R4, 0x1, R3 ;  /* 0x0000000104c07824 */ /* 0x000fe200078e0203 */
[----:B------:R-:W-:Y:S01]  /*10bf0*/  CS2R R164, SRZ ;  /* 0x0000000000a47805 */ /* 0x000fe2000001ff00 */
[----:B------:R-:W-:Y:S01]  /*10c00*/  CS2R R166, SRZ ;  /* 0x0000000000a67805 */ /* 0x000fe2000001ff00 */
[----:B------:R-:W-:Y:S01]  /*10c10*/  STL [R1+0x10c], RZ ;  /* 0x00010cff01007387 */ /* 0x000fe20000100800 */
[----:B------:R-:W-:Y:S01]  /*10c20*/  CS2R R160, SRZ ;  /* 0x0000000000a07805 */ /* 0x000fe2000001ff00 */
        /* <DEDUP_REMOVED lines=109> */
[----:B-1----:R-:W-:Y:S01]  /*11300*/  CS2R R6, SRZ ;  /* 0x0000000000067805 */ /* 0x002fe2000001ff00 */
        /* <DEDUP_REMOVED lines=14> */
[----:B------:R-:W-:-:S02]  /*113f0*/  IADD3 R193, R193, -0x2, RZ ;  /* 0xfffffffec1c17810 */ /* 0x000fc40007ffe0ff */
[----:B------:R-:W-:Y:S04]  /*11400*/  STL [R1+0x1dc], RZ ;  /* 0x0001dcff01007387 */ /* 0x000fe80000100800 */
        /* <DEDUP_REMOVED lines=8> */
[----:B------:R-:W-:Y:S04]  /*11490*/  STL [R1], RZ ;  /* 0x000000ff01007387 */ /* 0x000fe80000100800 */
[----:B------:R-:W-:Y:S04]  /*114a0*/  STL [R1+0x4], RZ ;  /* 0x000004ff01007387 */ /* 0x000fe80000100800 */
[----:B------:R-:W-:Y:S04]  /*114b0*/  STL [R1+0x8], RZ ;  /* 0x000008ff01007387 */ /* 0x000fe80000100800 */
[----:B------:R-:W-:Y:S04]  /*114c0*/  STL [R1+0xc], RZ ;  /* 0x00000cff01007387 */ /* 0x000fe80000100800 */
[----:B------:R1:W-:Y:S04]  /*114d0*/  STL [R1+0x8a8], R3 ;  /* 0x0008a80301007387 */ /* 0x0003e80000100800 */
[----:B------:R2:W-:Y:S01]  /*114e0*/  STL [R1+0x88c], R192 ;  /* 0x00088cc001007387 */ /* 0x0005e20000100800 */
[----:B-1----:R-:W-:-:S02]  /*114f0*/  LOP3.LUT R3, R194, 0x40, RZ, 0x3c, !PT ;  /* 0x00000040c2037812 */ /* 0x002fc400078e3cff */
[----:B------:R-:W-:Y:S02]  /*11500*/  LOP3.LUT R3, R192, 0x40, RZ, 0x3c, !PT ;  /* 0x00000040c0037812 */ /* 0x000fe400078e3cff */
[----:B------:R-:W-:-:S03]  /*11510*/  LOP3.LUT R194, R194, 0x60, RZ, 0x3c, !PT ;  /* 0x00000060c2c27812 */ /* 0x000fc600078e3cff */
[----:B------:R2:W-:Y:S04]  /*11520*/  STL [R1+0x894], R3 ;  /* 0x0008940301007387 */ /* 0x0005e80000100800 */
.L_x_2:
[----:B--2---:R-:W2:Y:S01]  /*11530*/  LDL.LU R3, [R1+0x25c] ;  /* 0x00025c0001037983 */ /* 0x004ea20000300800 */
[----:B------:R-:W-:-:S04]  /*11540*/  DEPBAR.LE SB0, 0x2 ;  /* 0x000080800000791a */ /* 0x000fc80000000000 */
[----:B------:R-:W3:Y:S04]  /*11550*/  LDL R196, [R1+0x88c] ;  /* 0x00088c0001c47983 */ /* 0x000ee80000100800 */
[----:B------:R-:W-:Y:S04]  /*11560*/  STL.64 [R1+0xd00], R14 ;  /* 0x000d000e01007387 */ /* 0x000fe80000100a00 */
[----:B------:R-:W-:Y:S04]  /*11570*/  STL.64 [R1+0xcf8], R12 ;  /* 0x000cf80c01007387 */ /* 0x000fe80000100a00 */
[----:B------:R-:W-:Y:S04]  /*11580*/  STL.64 [R1+0xcf0], R10 ;  /* 0x000cf00a01007387 */ /* 0x000fe80000100a00 */
[----:B------:R-:W-:Y:S04]  /*11590*/  STL.64 [R1+0xce8], R8 ;  /* 0x000ce80801007387 */ /* 0x000fe80000100a00 */
[----:B------:R-:W-:Y:S04]  /*115a0*/  STL [R1+0xce0], R5 ;  /* 0x000ce00501007387 */ /* 0x000fe80000100800 */
        /* <DEDUP_REMOVED lines=22> */
[----:B-1----:R1:W-:Y:S04]  /*11710*/  STL [R1+0x8d4], R0 ;  /* 0x0008d40001007387 */ /* 0x0023e80000100800 */
[----:B------:R4:W-:Y:S04]  /*11720*/  STL [R1+0x8c0], R2 ;  /* 0x0008c00201007387 */ /* 0x0009e80000100800 */
[----:B------:R-:W5:Y:S02]  /*11730*/  S2R R192, SR_TID.X ;  /* 0x0000000000c07919 */ /* 0x000f640000002100 */
[----:B-----5:R-:W-:-:S02]  /*11740*/  LOP3.LUT R194, R192, 0x1c, RZ, 0xc0, !PT ;  /* 0x0000001cc0c27812 */ /* 0x020fc400078ec0ff */
[----:B------:R-:W-:-:S05]  /*11750*/  LOP3.LUT R193, R192, 0x3, RZ, 0xc0, !PT ;  /* 0x00000003c0c17812 */ /* 0x000fca00078ec0ff */
[----:B------:R-:W-:Y:S01]  /*11760*/  IMAD R193, R193, 0x220, R194 ;  /* 0x00000220c1c17824 */ /* 0x000fe200078e02c2 */
[----:B--2---:R-:W-:Y:S01]  /*11770*/  IADD3 R3, R3, 0x1, RZ ;  /* 0x0000000103037810 */ /* 0x004fe20007ffe0ff */
[----:B------:R-:W-:Y:S03]  /*11780*/  BAR.SYNC.DEFER_BLOCKING 0x0 ;  /* 0x0000000000007b1d */ /* 0x000fe60000010000 */
[----:B------:R-:W-:-:S04]  /*11790*/  ISETP.GT.AND P0, PT, R3, 0x1, PT ;  /* 0x000000010300780c */ /* 0x000fc80003f04270 */
[----:B------:R-:W-:-:S05]  /*117a0*/  SEL R3, R3, RZ, !P0 ;  /* 0x000000ff03037207 */ /* 0x000fca0004000000 */
[----:B------:R-:W-:Y:S01]  /*117b0*/  STL [R1+0x25c], R3 ;  /* 0x00025c0301007387 */ /* 0x000fe20000100800 */
[----:B-1----:R-:W-:-:S03]  /*117c0*/  IMAD R0, R3, 0x8000, R193 ;  /* 0x0000800003007824 */ /* 0x002fc600078e02c1 */
[----:B------:R-:W2:Y:S04]  /*117d0*/  LDL.LU.64 R12, [R1+0x100] ;  /* 0x00010000010c7983 */ /* 0x000ea80000300a00 */
[----:B------:R-:W2:Y:S01]  /*117e0*/  LDL.LU.64 R14, [R1+0x108] ;  /* 0x00010800010e7983 */ /* 0x000ea20000300a00 */
[C---:B------:R-:W-:Y:S02]  /*117f0*/  LOP3.LUT R193, R192.reuse, 0x1c, RZ, 0xc0, !PT ;  /* 0x0000001cc0c17812 */ /* 0x040fe400078ec0ff */
[----:B------:R-:W-:Y:S01]  /*11800*/  LOP3.LUT R192, R192, 0x3, RZ, 0xc0, !PT ;  /* 0x00000003c0c07812 */ /* 0x000fe200078ec0ff */
[----:B------:R-:W5:Y:S04]  /*11810*/  LDL.LU.64 R8, [R1+0xe0] ;  /* 0x0000e00001087983 */ /* 0x000f680000300a00 */
[----:B------:R-:W5:Y:S01]  /*11820*/  LDL.LU.64 R10, [R1+0xe8] ;  /* 0x0000e800010a7983 */ /* 0x000f620000300a00 */
[----:B------:R-:W-:-:S02]  /*11830*/  IMAD R192, R192, 0x220, R193 ;  /* 0x00000220c0c07824 */ /* 0x000fc400078e02c1 */
[C---:B---3--:R-:W-:Y:S01]  /*11840*/  IMAD R6, R3.reuse, 0x10000, R196 ;  /* 0x0001000003067824 */ /* 0x048fe200078e02c4 */
[----:B------:R-:W-:Y:S02]  /*11850*/  LDS R236, [R0+0x20000] ;  /* 0x0200000000ec7984 */ /* 0x000fe40000000800 */
[----:B------:R-:W-:Y:S02]  /*11860*/  LOP3.LUT R192, R192, 0x20, RZ, 0x3c, !PT ;  /* 0x00000020c0c07812 */ /* 0x000fe400078e3cff */
[----:B------:R-:W-:Y:S03]  /*11870*/  LDS R238, [R0+0x20800] ;  /* 0x0208000000ee7984 */ /* 0x000fe60000000800 */
[----:B------:R-:W-:Y:S01]  /*11880*/  IMAD R252, R3, 0x8000, R192 ;  /* 0x0000800003fc7824 */ /* 0x000fe200078e02c0 */
[----:B------:R-:W1:Y:S04]  /*11890*/  LDSM.16.M88.4 R216, [R6] ;  /* 0x0000000006d8783b */ /* 0x000e680000000200 */
[----:B------:R-:W-:Y:S04]  /*118a0*/  LDS R237, [R252+0x20000] ;  /* 0x02000000fced7984 */ /* 0x000fe80000000800 */
[----:B------:R-:W2:Y:S04]  /*118b0*/  LDS R239, [R252+0x20800] ;  /* 0x02080000fcef7984 */ /* 0x000ea80000000800 */
[----:B------:R-:W5:Y:S04]  /*118c0*/  LDSM.16.M88.4 R212, [R6+0x2000] ;  /* 0x0020000006d4783b */ /* 0x000f680000000200 */
[----:B------:R-:W3:Y:S04]  /*118d0*/  S2R R194, SR_TID.X ;  /* 0x0000000000c27919 */ /* 0x000ee80000002100 */
[----:B------:R-:W-:Y:S04]  /*118e0*/  STL [R1+0x258], R0 ;  /* 0x0002580001007387 */ /* 0x000fe80000100800 */
[----:B------:R-:W-:Y:S04]  /*118f0*/  STL [R1+0x26c], R6 ;  /* 0x00026c0601007387 */ /* 0x000fe80000100800 */
[----:B------:R-:W5:Y:S04]  /*11900*/  LDL.LU.64 R176, [R1+0xc0] ;  /* 0x0000c00001b07983 */ /* 0x000f680000300a00 */
[----:B------:R-:W5:Y:S04]  /*11910*/  LDL.LU.64 R178, [R1+0xc8] ;  /* 0x0000c80001b27983 */ /* 0x000f680000300a00 */
[----:B------:R-:W5:Y:S01]  /*11920*/  LDL.LU.64 R188, [R1+0xb0] ;  /* 0x0000b00001bc7983 */ /* 0x000f620000300a00 */
[----:B---3--:R-:W-:-:S03]  /*11930*/  LOP3.LUT R193, R194, 0x1c, RZ, 0xc0, !PT ;  /* 0x0000001cc2c17812 */ /* 0x008fc600078ec0ff */
[----:B------:R-:W3:Y:S01]  /*11940*/  LDL.LU.64 R190, [R1+0xb8] ;  /* 0x0000b80001be7983 */ /* 0x000ee20000300a00 */
[C---:B------:R-:W-:Y:S02]  /*11950*/  LOP3.LUT R192, R194.reuse, 0x3, RZ, 0xc0, !PT ;  /* 0x00000003c2c07812 */ /* 0x040fe400078ec0ff */
[C---:B------:R-:W-:Y:S01]  /*11960*/  LOP3.LUT R195, R194.reuse, 0x1c, RZ, 0xc0, !PT ;  /* 0x0000001cc2c37812 */ /* 0x040fe200078ec0ff */
[----:B------:R-:W2:Y:S01]  /*11970*/  LDSM.16.M88.4 R208, [R6+0x4000] ;  /* 0x0040000006d0783b */ /* 0x000ea20000000200 */
[----:B------:R-:W-:Y:S01]  /*11980*/  LOP3.LUT R194, R194, 0x3, RZ, 0xc0, !PT ;  /* 0x00000003c2c27812 */ /* 0x000fe200078ec0ff */
[----:B------:R-:W-:Y:S02]  /*11990*/  IMAD R192, R192, 0x220, R193 ;  /* 0x00000220c0c07824 */ /* 0x000fe400078e02c1 */
[----:B------:R-:W-:Y:S02]  /*119a0*/  LDSM.16.M88.4 R204, [R6+0x6000] ;  /* 0x0060000006cc783b */ /* 0x000fe40000000200 */
[----:B------:R-:W-:Y:S01]  /*119b0*/  IMAD R194, R194, 0x220, R195 ;  /* 0x00000220c2c27824 */ /* 0x000fe200078e02c3 */
[----:B------:R-:W-:Y:S01]  /*119c0*/  LOP3.LUT R192, R192, 0x60, RZ, 0x3c, !PT ;  /* 0x00000060c0c07812 */ /* 0x000fe200078e3cff */
[----:B------:R-:W-:Y:S03]  /*119d0*/  LDSM.16.M88.4 R196, [R6+0xa000] ;  /* 0x00a0000006c4783b */ /* 0x000fe60000000200 */
[----:B------:R-:W-:Y:S01]  /*119e0*/  LOP3.LUT R194, R194, 0x40, RZ, 0x3c, !PT ;  /* 0x00000040c2c27812 */ /* 0x000fe200078e3cff */
[C---:B----4-:R-:W-:Y:S01]  /*119f0*/  IMAD R2, R3.reuse, 0x8000, R192 ;  /* 0x0000800003027824 */ /* 0x050fe200078e02c0 */
[----:B------:R-:W4:Y:S03]  /*11a00*/  LDSM.16.M88.4 R220, [R6+0xe000] ;  /* 0x00e0000006dc783b */ /* 0x000f260000000200 */
[----:B------:R-:W-:Y:S01]  /*11a10*/  IMAD R5, R3, 0x8000, R194 ;  /* 0x0000800003057824 */ /* 0x000fe200078e02c2 */
[----:B------:R-:W-:Y:S04]  /*11a20*/  LDS R241, [R2+0x20000] ;  /* 0x0200000002f17984 */ /* 0x000fe80000000800 */
[----:B------:R-:W-:Y:S04]  /*11a30*/  STL [R1+0x250], R5 ;  /* 0x0002500501007387 */ /* 0x000fe80000100800 */
[----:B------:R-:W-:Y:S04]  /*11a40*/  STL [R1+0x254], R2 ;  /* 0x0002540201007387 */ /* 0x000fe80000100800 */
[----:B-1----:R-:W-:Y:S04]  /*11a50*/  STL [R1+0xc84], R218 ;  /* 0x000c84da01007387 */ /* 0x002fe80000100800 */
[----:B------:R-:W-:Y:S04]  /*11a60*/  STL [R1+0xc80], R219 ;  /* 0x000c80db01007387 */ /* 0x000fe80000100800 */
[----:B------:R-:W-:Y:S04]  /*11a70*/  LDSM.16.M88.4 R192, [R6+0x8000] ;  /* 0x0080000006c0783b */ /* 0x000fe80000000200 */
[----:B------:R-:W-:Y:S04]  /*11a80*/  LDS R240, [R5+0x20000] ;  /* 0x0200000005f07984 */ /* 0x000fe80000000800 */
[----:B------:R-:W-:Y:S04]  /*11a90*/  LDS R242, [R5+0x20800] ;  /* 0x0208000005f27984 */ /* 0x000fe80000000800 */
[----:B------:R-:W1:Y:S04]  /*11aa0*/  LDS R243, [R2+0x20800] ;  /* 0x0208000002f37984 */ /* 0x000e680000000800 */
[----:B------:R-:W1:Y:S01]  /*11ab0*/  LDSM.16.M88.4 R224, [R6+0xc000] ;  /* 0x00c0000006e0783b */ /* 0x000e620000000200 */
[C---:B--2---:R-:W-:Y:S08]  /*11ac0*/  HMMA.1688.F32.TF32 R12, R236.reuse, R216, R12 ;  /* 0x000000d8ec0c723c */ /* 0x044ff0000008100c */
[----:B-----5:R-:W-:Y:S11]  /*11ad0*/  HMMA.1688.F32.TF32 R8, R236, R212, R8 ;  /* 0x000000d4ec08723c */ /* 0x020ff60000081008 */
[----:B------:R-:W-:Y:S04]  /*11ae0*/  @!UPT UIADD3 URZ, URZ, URZ, URZ ;  /* 0x0000003f3f3ff290 */ /* 0x000fe8000fffe03f */
[----:B------:R2:W-:Y:S04]  /*11af0*/  STL.64 [R1+0x80], R12 ;  /* 0x0000800c01007387 */ /* 0x0005e80000100a00 */
[----:B------:R5:W-:Y:S05]  /*11b00*/  STL.64 [R1+0x88], R14 ;  /* 0x0000880e01007387 */ /* 0x000bea0000100a00 */
[----:B------:R-:W-:Y:S02]  /*11b10*/  IMAD.MOV.U32 R182, RZ, RZ, R8 ;  /* 0x000000ffffb67224 */ /* 0x000fe400078e0008 */
[----:B------:R-:W-:Y:S01]  /*11b20*/  IMAD.MOV.U32 R183, RZ, RZ, R9 ;  /* 0x000000ffffb77224 */ /* 0x000fe200078e0009 */
[----:B--2---:R-:W2:Y:S01]  /*11b30*/  LDL.LU.64 R12, [R1+0x30] ;  /* 0x00003000010c7983 */ /* 0x004ea20000300a00 */
[----:B------:R-:W-:-:S02]  /*11b40*/  IMAD.MOV.U32 R184, RZ, RZ, R10 ;  /* 0x000000ffffb87224 */ /* 0x000fc400078e000a */
[----:B------:R-:W-:Y:S01]  /*11b50*/  IMAD.MOV.U32 R185, RZ, RZ, R11 ;  /* 0x000000ffffb97224 */ /* 0x000fe200078e000b */
[----:B-----5:R-:W2:Y:S04]  /*11b60*/  LDL.LU.64 R14, [R1+0x38] ;  /* 0x00003800010e7983 */ /* 0x020ea80000300a00 */
[----:B------:R-:W5:Y:S04]  /*11b70*/  LDL.LU.64 R8, [R1+0x20] ;  /* 0x0000200001087983 */ /* 0x000f680000300a00 */
[----:B------:R-:W5:Y:S01]  /*11b80*/  LDL.LU.64 R10, [R1+0x28] ;  /* 0x00002800010a7983 */ /* 0x000f620000300a00 */
[C---:B------:R-:W-:Y:S08]  /*11b90*/  HMMA.1688.F32.TF32 R200, R236.reuse, R208, R176 ;  /* 0x000000d0ecc8723c */ /* 0x040ff000000810b0 */
[C---:B----4-:R-:W-:Y:S11]  /*11ba0*/  HMMA.1688.F32.TF32 R228, R236.reuse, R220, R228 ;  /* 0x000000dcece4723c */ /* 0x050ff600000810e4 */
[----:B------:R-:W-:Y:S05]  /*11bb0*/  @!UPT UIADD3 URZ, URZ, URZ, URZ ;  /* 0x0000003f3f3ff290 */ /* 0x000fea000fffe03f */
[----:B------:R-:W-:Y:S02]  /*11bc0*/  IMAD.MOV.U32 R178, RZ, RZ, R200 ;  /* 0x000000ffffb27224 */ /* 0x000fe400078e00c8 */
[----:B------:R-:W-:Y:S02]  /*11bd0*/  IMAD.MOV.U32 R179, RZ, RZ, R201 ;  /* 0x000000ffffb37224 */ /* 0x000fe400078e00c9 */
[----:B------:R-:W-:Y:S02]  /*11be0*/  IMAD.MOV.U32 R180, RZ, RZ, R202 ;  /* 0x000000ffffb47224 */ /* 0x000fe400078e00ca */
[----:B------:R-:W-:Y:S02]  /*11bf0*/  IMAD.MOV.U32 R181, RZ, RZ, R203 ;  /* 0x000000ffffb57224 */ /* 0x000fe400078e00cb */
[----:B---3--:R-:W-:Y:S08]  /*11c00*/  HMMA.1688.F32.TF32 R200, R236, R204, R188 ;  /* 0x000000ccecc8723c */ /* 0x008ff000000810bc */
[C---:B-1----:R-:W-:Y:S08]  /*11c10*/  HMMA.1688.F32.TF32 R172, R240.reuse, R216, R172 ;  /* 0x000000d8f0ac723c */ /* 0x042ff000000810ac */
[C---:B------:R-:W-:Y:S08]  /*11c20*/  HMMA.1688.F32.TF32 R168, R240.reuse, R212, R168 ;  /* 0x000000d4f0a8723c */ /* 0x040ff000000810a8 */
[C---:B------:R-:W-:Y:S08]  /*11c30*/  HMMA.1688.F32.TF32 R164, R240.reuse, R208, R164 ;  /* 0x000000d0f0a4723c */ /* 0x040ff000000810a4 */
[C---:B------:R-:W-:Y:S08]  /*11c40*/  HMMA.1688.F32.TF32 R160, R240.reuse, R204, R160 ;  /* 0x000000ccf0a0723c */ /* 0x040ff000000810a0 */
[----:B------:R-:W-:Y:S01]  /*11c50*/  HMMA.1688.F32.TF32 R156, R240, R192, R156 ;  /* 0x000000c0f09c723c */ /* 0x000fe2000008109c */
[----:B------:R-:W-:-:S07]  /*11c60*/  IMAD.MOV.U32 R188, RZ, RZ, R202 ;  /* 0x000000ffffbc7224 */ /* 0x000fce00078e00ca */
[----:B------:R-:W-:Y:S01]  /*11c70*/  HMMA.1688.F32.TF32 R152, R240, R196, R152 ;  /* 0x000000c4f098723c */ /* 0x000fe20000081098 */
[----:B------:R-:W-:-:S07]  /*11c80*/  IMAD.MOV.U32 R189, RZ, RZ, R203 ;  /* 0x000000ffffbd7224 */ /* 0x000fce00078e00cb */
[C---:B------:R-:W-:Y:S08]  /*11c90*/  HMMA.1688.F32.TF32 R148, R240.reuse, R224, R148 ;  /* 0x000000e0f094723c */ /* 0x040ff00000081094 */
[----:B------:R-:W-:Y:S08]  /*11ca0*/  HMMA.1688.F32.TF32 R144, R240, R220, R144 ;  /* 0x000000dcf090723c */ /* 0x000ff00000081090 */
[----:B------:R-:W-:Y:S01]  /*11cb0*/  HMMA.1688.F32.TF32 R232, R236, R224, R232 ;  /* 0x000000e0ece8723c */ /* 0x000fe200000810e8 */
[----:B------:R-:W-:-:S02]  /*11cc0*/  IMAD.MOV.U32 R186, RZ, RZ, R200 ;  /* 0x000000ffffba7224 */ /* 0x000fc400078e00c8 */
[----:B------:R-:W-:Y:S11]  /*11cd0*/  IMAD.MOV.U32 R187, RZ, RZ, R201 ;  /* 0x000000ffffbb7224 */ /* 0x000ff600078e00c9 */
[----:B------:R-:W-:Y:S10]  /*11ce0*/  @!UPT UIADD3 URZ, URZ, URZ, URZ ;  /* 0x0000003f3f3ff290 */ /* 0x000ff4000fffe03f */
[----:B------:R-:W-:Y:S02]  /*11cf0*/  IMAD.MOV.U32 R190, RZ, RZ, R232 ;  /* 0x000000ffffbe7224 */ /* 0x000fe400078e00e8 */
[----:B------:R-:W-:Y:S02]  /*11d00*/  IMAD.MOV.U32 R191, RZ, RZ, R233 ;  /* 0x000000ffffbf7224 */ /* 0x000fe400078e00e9 */
[----:B------:R-:W-:Y:S02]  /*11d10*/  IMAD.MOV.U32 R200, RZ, RZ, R234 ;  /* 0x000000ffffc87224 */ /* 0x000fe400078e00ea */
[----:B------:R-:W-:Y:S01]  /*11d20*/  IMAD.MOV.U32 R201, RZ, RZ, R235 ;  /* 0x000000ffffc97224 */ /* 0x000fe200078e00eb */
[C---:B--2---:R-:W-:Y:S08]  /*11d30*/  HMMA.1688.F32.TF32 R12, R236.reuse, R192, R12 ;  /* 0x000000c0ec0c723c */ /* 0x044ff0000008100c */
[----:B-----5:R-:W-:Y:S11]  /*11d40*/  HMMA.1688.F32.TF32 R8, R236, R196, R8 ;  /* 0x000000c4ec08723c */ /* 0x020ff60000081008 */
[----:B------:R-:W-:Y:S05]  /*11d50*/  @!UPT UIADD3 URZ, URZ, URZ, URZ ;  /* 0x0000003f3f3ff290 */ /* 0x000fea000fffe03f */
[----:B------:R-:W-:Y:S02]  /*11d60*/  IMAD.MOV.U32 R218, RZ, RZ, R14 ;  /* 0x000000ffffda7224 */ /* 0x000fe400078e000e */
[----:B------:R-:W-:Y:S02]  /*11d70*/  IMAD.MOV.U32 R219, RZ, RZ, R15 ;  /* 0x000000ffffdb7224 */ /* 0x000fe400078e000f */
[----:B------:R-:W-:Y:S01]  /*11d80*/  IMAD.MOV.U32 R202, RZ, RZ, R12 ;  /* 0x000000ffffca7224 */ /* 0x000fe200078e000c */
[----:B------:R-:W2:Y:S01]  /*11d90*/  LDL.LU.64 R14, [R1+0xd00] ;  /* 0x000d0000010e7983 */ /* 0x000ea20000300a00 */
[----:B------:R-:W-:Y:S02]  /*11da0*/  IMAD.MOV.U32 R203, RZ, RZ, R13 ;  /* 0x000000ffffcb7224 */ /* 0x000fe400078e000d */
[----:B------:R-:W-:Y:S01]  /*11db0*/  IMAD.MOV.U32 R176, RZ, RZ, R10 ;  /* 0x000000ffffb07224 */ /* 0x000fe200078e000a */
[----:B------:R-:W2:Y:S01]  /*11dc0*/  LDL.LU.64 R12, [R1+0xcf8] ;  /* 0x000cf800010c7983 */ /* 0x000ea20000300a00 */
[----:B------:R-:W-:-:S02]  /*11dd0*/  IMAD.MOV.U32 R177, RZ, RZ, R11 ;  /* 0x000000ffffb17224 */ /* 0x000fc400078e000b */
[----:B------:R-:W-:Y:S01]  /*11de0*/  IMAD.MOV.U32 R6, RZ, RZ, R8 ;  /* 0x000000ffff067224 */ /* 0x000fe200078e0008 */
[----:B------:R-:W3:Y:S01]  /*11df0*/  LDL.LU.64 R10, [R1+0xcf0] ;  /* 0x000cf000010a7983 */ /* 0x000ee20000300a00 */
[----:B------:R-:W-:-:S03]  /*11e00*/  IMAD.MOV.U32 R7, RZ, RZ, R9 ;  /* 0x000000ffff077224 */ /* 0x000fc600078e0009 */
[----:B------:R-:W3:Y:S04]  /*11e10*/  LDL.LU.64 R8, [R1+0xce8] ;  /* 0x000ce80001087983 */ /* 0x000ee80000300a00 */
[----:B------:R-:W-:Y:S04]  /*11e20*/  STL.64 [R1+0xc78], R230 ;  /* 0x000c78e601007387 */ /* 0x000fe80000100a00 */
        /* <DEDUP_REMOVED lines=13> */
[----:B------:R-:W-:Y:S04]  /*11f00*/  LDS R152, [R5+0x20080] ;  /* 0x0200800005987984 */ /* 0x000fe80000000800 */
[----:B------:R-:W-:Y:S04]  /*11f10*/  LDS R154, [R5+0x20880] ;  /* 0x02088000059a7984 */ /* 0x000fe80000000800 */
[----:B------:R-:W-:Y:S04]  /*11f20*/  LDS R153, [R2+0x20080] ;  /* 0x0200800002997984 */ /* 0x000fe80000000800 */
[----:B------:R-:W1:Y:S04]  /*11f30*/  LDS R155, [R2+0x20880] ;  /* 0x02088000029b7984 */ /* 0x000e680000000800 */
[----:B------:R-:W-:Y:S04]  /*11f40*/  STL.64 [R1+0x160], R148 ;  /* 0x0001609401007387 */ /* 0x000fe80000100a00 */
[----:B------:R-:W-:Y:S04]  /*11f50*/  STL.64 [R1+0x168], R150 ;  /* 0x0001689601007387 */ /* 0x000fe80000100a00 */
[----:B------:R-:W-:Y:S04]  /*11f60*/  STL.64 [R1+0x150], R144 ;  /* 0x0001509001007387 */ /* 0x000fe80000100a00 */
[----:B------:R-:W-:Y:S04]  /*11f70*/  STL.64 [R1+0x158], R146 ;  /* 0x0001589201007387 */ /* 0x000fe80000100a00 */
[----:B------:R-:W-:Y:S04]  /*11f80*/  LDS R148, [R0+0x20100] ;  /* 0x0201000000947984 */ /* 0x000fe80000000800 */
[----:B------:R-:W-:Y:S04]  /*11f90*/  LDS R150, [R0+0x20900] ;  /* 0x0209000000967984 */ /* 0x000fe80000000800 */
[----:B------:R-:W-:Y:S04]  /*11fa0*/  LDS R149, [R252+0x20100] ;  /* 0x02010000fc957984 */ /* 0x000fe80000000800 */
[----:B------:R-:W4:Y:S04]  /*11fb0*/  LDS R151, [R252+0x20900] ;  /* 0x02090000fc977984 */ /* 0x000f280000000800 */
[----:B------:R-:W-:Y:S04]  /*11fc0*/  LDS R144, [R0+0x20180] ;  /* 0x0201800000907984 */ /* 0x000fe80000000800 */
[----:B------:R-:W-:Y:S04]  /*11fd0*/  LDS R146, [R0+0x20980] ;  /* 0x0209800000927984 */ /* 0x000fe80000000800 */
[----:B------:R-:W-:Y:S04]  /*11fe0*/  LDS R145, [R252+0x20180] ;  /* 0x02018000fc917984 */ /* 0x000fe80000000800 */
[----:B------:R-:W5:Y:S01]  /*11ff0*/  LDS R147, [R252+0x20980] ;  /* 0x02098000fc937984 */ /* 0x000f620000000800 */
[----:B-1----:R-:W-:Y:S01]  /*12000*/  HMMA.1688.F32.TF32 R108, R152, R216, R108 ;  /* 0x000000d8986c723c */ /* 0x002fe2000008106c */
[----:B------:R-:W-:-:S02]  /*12010*/  IMAD.MOV.U32 R228, RZ, RZ, R6 ;  /* 0x000000ffffe47224 */ /* 0x000fc400078e0006 */
[----:B------:R-:W-:Y:S01]  /*12020*/  IMAD.MOV.U32 R229, RZ, RZ, R7 ;  /* 0x000000ffffe57224 */ /* 0x000fe200078e0007 */
[----:B------:R-:W-:Y:S04]  /*12030*/  LDS R156, [R0+0x20080] ;  /* 0x02008000009c7984 */ /* 0x000fe80000000800 */
[C---:B------:R-:W-:Y:S01]  /*12040*/  HMMA.1688.F32.TF32 R104, R152.reuse, R212, R104 ;  /* 0x000000d49868723c */ /* 0x040fe20000081068 */
[----:B------:R-:W-:Y:S01]  /*12050*/  IMAD.MOV.U32 R230, RZ, RZ, R176 ;  /* 0x000000ffffe67224 */ /* 0x000fe200078e00b0 */
[----:B------:R-:W-:Y:S01]  /*12060*/  LDS R158, [R0+0x20880] ;  /* 0x02088000009e7984 */ /* 0x000fe20000000800 */
[----:B------:R-:W-:Y:S02]  /*12070*/  IMAD.MOV.U32 R231, RZ, RZ, R177 ;  /* 0x000000ffffe77224 */ /* 0x000fe400078e00b1 */
[----:B------:R-:W-:Y:S01]  /*12080*/  IMAD.MOV.U32 R236, RZ, RZ, R178 ;  /* 0x000000ffffec7224 */ /* 0x000fe200078e00b2 */
[----:B------:R-:W-:Y:S02]  /*12090*/  LDS R157, [R252+0x20080] ;  /* 0x02008000fc9d7984 */ /* 0x000fe40000000800 */
[C---:B------:R-:W-:Y:S01]  /*120a0*/  HMMA.1688.F32.TF32 R100, R152.reuse, R208, R100 ;  /* 0x000000d09864723c */ /* 0x040fe20000081064 */
[----:B------:R-:W-:Y:S01]  /*120b0*/  IMAD.MOV.U32 R237, RZ, RZ, R179 ;  /* 0x000000ffffed7224 */ /* 0x000fe200078e00b3 */
[----:B------:R-:W-:Y:S05]  /*120c0*/  LDS R159, [R252+0x20880] ;  /* 0x02088000fc9f7984 */ /* 0x000fea0000000800 */
[----:B------:R-:W-:Y:S04]  /*120d0*/  STL.64 [R1+0xc0], R108 ;  /* 0x0000c06c01007387 */ /* 0x000fe80000100a00 */
[----:B------:R1:W-:Y:S01]  /*120e0*/  STL.64 [R1+0xc8], R110 ;  /* 0x0000c86e01007387 */ /* 0x0003e20000100a00 */
[----:B------:R-:W-:Y:S03]  /*120f0*/  HMMA.1688.F32.TF32 R172, R152, R204, R96 ;  /* 0x000000cc98ac723c */ /* 0x000fe60000081060 */
[----:B------:R-:W2:Y:S04]  /*12100*/  LDL.LU.64 R232, [R1+0x1f0] ;  /* 0x0001f00001e87983 */ /* 0x000ea80000300a00 */
[----:B------:R-:W-:Y:S01]  /*12110*/  STL.64 [R1+0xb0], R104 ;  /* 0x0000b06801007387 */ /* 0x000fe20000100a00 */
[C---:B----4-:R-:W-:Y:S03]  /*12120*/  HMMA.1688.F32.TF32 R76, R148.reuse, R216, R76 ;  /* 0x000000d8944c723c */ /* 0x050fe6000008104c */
[----:B------:R-:W-:Y:S04]  /*12130*/  STL.64 [R1+0xb8], R106 ;  /* 0x0000b86a01007387 */ /* 0x000fe80000100a00 */
[----:B------:R-:W2:Y:S01]  /*12140*/  LDL.LU.64 R234, [R1+0x1f8] ;  /* 0x0001f80001ea7983 */ /* 0x000ea20000300a00 */
[C---:B------:R-:W-:Y:S03]  /*12150*/  HMMA.1688.F32.TF32 R72, R148.reuse, R212, R72 ;  /* 0x000000d49448723c */ /* 0x040fe60000081048 */
[----:B------:R-:W-:Y:S05]  /*12160*/  STL.64 [R1+0xa0], R100 ;  /* 0x0000a06401007387 */ /* 0x000fea0000100a00 */
[C---:B------:R-:W-:Y:S01]  /*12170*/  HMMA.1688.F32.TF32 R68, R148.reuse, R208, R68 ;  /* 0x000000d09444723c */ /* 0x040fe20000081044 */
[----:B------:R-:W-:Y:S07]  /*12180*/  STL.64 [R1+0xa8], R102 ;  /* 0x0000a86601007387 */ /* 0x000fee0000100a00 */
[C---:B------:R-:W-:Y:S08]  /*12190*/  HMMA.1688.F32.TF32 R64, R148.reuse, R204, R64 ;  /* 0x000000cc9440723c */ /* 0x040ff00000081040 */
[C---:B------:R-:W-:Y:S08]  /*121a0*/  HMMA.1688.F32.TF32 R60, R148.reuse, R192, R60 ;  /* 0x000000c0943c723c */ /* 0x040ff0000008103c */
[C---:B------:R-:W-:Y:S08]  /*121b0*/  HMMA.1688.F32.TF32 R56, R148.reuse, R196, R56 ;  /* 0x000000c49438723c */ /* 0x040ff00000081038 */
[C---:B------:R-:W-:Y:S08]  /*121c0*/  HMMA.1688.F32.TF32 R52, R148.reuse, R224, R52 ;  /* 0x000000e09434723c */ /* 0x040ff00000081034 */
[----:B------:R-:W-:Y:S01]  /*121d0*/  HMMA.1688.F32.TF32 R148, R148, R220, R48 ;  /* 0x000000dc9494723c */ /* 0x000fe20000081030 */
[----:B------:R-:W-:Y:S04]  /*121e0*/  LDS R48, [R5+0x20180] ;  /* 0x0201800005307984 */ /* 0x000fe80000000800 */
[----:B------:R-:W-:Y:S03]  /*121f0*/  LDS R50, [R5+0x20980] ;  /* 0x0209800005327984 */ /* 0x000fe60000000800 */
[C---:B-----5:R-:W-:Y:S01]  /*12200*/  HMMA.1688.F32.TF32 R96, R144.reuse, R204, R32 ;  /* 0x000000cc9060723c */ /* 0x060fe20000081020 */
[----:B------:R-:W-:Y:S04]  /*12210*/  LDS R32, [R5+0x20100] ;  /* 0x0201000005207984 */ /* 0x000fe80000000800 */
[----:B------:R4:W-:Y:S03]  /*12220*/  LDS R34, [R5+0x20900] ;  /* 0x0209000005227984 */ /* 0x0009e60000000800 */
[----:B-1----:R-:W-:Y:S01]  /*12230*/  HMMA.1688.F32.TF32 R108, R144, R224, R20 ;  /* 0x000000e0906c723c */ /* 0x002fe20000081014 */
[----:B------:R-:W-:Y:S04]  /*12240*/  LDS R33, [R2+0x20100] ;  /* 0x0201000002217984 */ /* 0x000fe80000000800 */
[----:B----4-:R-:W4:Y:S04]  /*12250*/  LDL.LU R5, [R1+0xce0] ;  /* 0x000ce00001057983 */ /* 0x010f280000300800 */
[----:B------:R-:W4:Y:S01]  /*12260*/  LDL.LU R6, [R1+0xcdc] ;  /* 0x000cdc0001067983 */ /* 0x000f220000300800 */
[C---:B------:R-:W-:Y:S03]  /*12270*/  HMMA.1688.F32.TF32 R164, R152.reuse, R196, R88 ;  /* 0x000000c498a4723c */ /* 0x040fe60000081058 */
[----:B------:R-:W4:Y:S04]  /*12280*/  LDL.LU R7, [R1+0xcd8] ;  /* 0x000cd80001077983 */ /* 0x000f280000300800 */
[----:B------:R-:W5:Y:S01]  /*12290*/  LDL.LU R176, [R1+0xcd4] ;  /* 0x000cd40001b07983 */ /* 0x000f620000300800 */
[C---:B------:R-:W-:Y:S03]  /*122a0*/  HMMA.1688.F32.TF32 R168, R152.reuse, R192, R92 ;  /* 0x000000c098a8723c */ /* 0x040fe6000008105c */
[----:B------:R-:W5:Y:S04]  /*122b0*/  LDL.LU R177, [R1+0xcd0] ;  /* 0x000cd00001b17983 */ /* 0x000f680000300800 */
[----:B------:R-:W3:Y:S01]  /*122c0*/  LDL.LU.64 R20, [R1+0x1e0] ;  /* 0x0001e00001147983 */ /* 0x000ee20000300a00 */
[----:B------:R-:W-:Y:S03]  /*122d0*/  HMMA.1688.F32.TF32 R160, R152, R224, R84 ;  /* 0x000000e098a0723c */ /* 0x000fe60000081054 */
[----:B------:R-:W3:Y:S04]  /*122e0*/  LDL.LU.64 R22, [R1+0x1e8] ;  /* 0x0001e80001167983 */ /* 0x000ee80000300a00 */
[----:B------:R-:W2:Y:S01]  /*122f0*/  LDS R35, [R2+0x20900] ;  /* 0x0209000002237984 */ /* 0x000ea20000000800 */
[C---:B------:R-:W-:Y:S03]  /*12300*/  HMMA.1688.F32.TF32 R88, R144.reuse, R212, R40 ;  /* 0x000000d49058723c */ /* 0x040fe60000081028 */
[----:B------:R-:W4:Y:S04]  /*12310*/  LDL.LU.64 R40, [R1+0x1d0] ;  /* 0x0001d00001287983 */ /* 0x000f280000300a00 */
[----:B------:R-:W4:Y:S01]  /*12320*/  LDL.LU.64 R42, [R1+0x1d8] ;  /* 0x0001d800012a7983 */ /* 0x000f220000300a00 */
[----:B------:R-:W-:Y:S01]  /*12330*/  HMMA.1688.F32.TF32 R84, R144, R216, R44 ;  /* 0x000000d89054723c */ /* 0x000fe2000008102c */
[----:B------:R-:W-:-:S02]  /*12340*/  IMAD.MOV.U32 R238, RZ, RZ, R180 ;  /* 0x000000ffffee7224 */ /* 0x000fc400078e00b4 */
[----:B------:R-:W-:Y:S01]  /*12350*/  IMAD.MOV.U32 R239, RZ, RZ, R181 ;  /* 0x000000ffffef7224 */ /* 0x000fe200078e00b5 */
[----:B------:R-:W-:Y:S04]  /*12360*/  LDS R49, [R2+0x20180] ;  /* 0x0201800002317984 */ /* 0x000fe80000000800 */
[C---:B------:R-:W-:Y:S01]  /*12370*/  HMMA.1688.F32.TF32 R92, R144.reuse, R208, R36 ;  /* 0x000000d0905c723c */ /* 0x040fe20000081024 */
[----:B------:R-:W-:Y:S01]  /*12380*/  IMAD.MOV.U32 R240, RZ, RZ, R186 ;  /* 0x000000fffff07224 */ /* 0x000fe200078e00ba */
[----:B------:R-:W1:Y:S06]  /*12390*/  LDS R51, [R2+0x20980] ;  /* 0x0209800002337984 */ /* 0x000e6c0000000800 */
[C---:B------:R-:W-:Y:S08]  /*123a0*/  HMMA.1688.F32.TF32 R100, R144.reuse, R192, R28 ;  /* 0x000000c09064723c */ /* 0x040ff0000008101c */
[C---:B------:R-:W-:Y:S08]  /*123b0*/  HMMA.1688.F32.TF32 R104, R144.reuse, R196, R24 ;  /* 0x000000c49068723c */ /* 0x040ff00000081018 */
[----:B------:R-:W-:Y:S01]  /*123c0*/  HMMA.1688.F32.TF32 R144, R144, R220, R16 ;  /* 0x000000dc9090723c */ /* 0x000fe20000081010 */
[----:B------:R-:W5:Y:S04]  /*123d0*/  LDL.LU.64 R16, [R1+0x90] ;  /* 0x0000900001107983 */ /* 0x000f680000300a00 */
[----:B------:R-:W5:Y:S04]  /*123e0*/  LDL.LU.64 R18, [R1+0x98] ;  /* 0x0000980001127983 */ /* 0x000f680000300a00 */
[----:B------:R-:W5:Y:S04]  /*123f0*/  LDL.LU.64 R28, [R1+0x10] ;  /* 0x00001000011c7983 */ /* 0x000f680000300a00 */
[----:B------:R-:W5:Y:S04]  /*12400*/  LDL.LU.64 R30, [R1+0x18] ;  /* 0x00001800011e7983 */ /* 0x000f680000300a00 */
[----:B------:R-:W5:Y:S04]  /*12410*/  LDL.LU.64 R24, [R1] ;  /* 0x0000000001187983 */ /* 0x000f680000300a00 */
[----:B------:R-:W5:Y:S04]  /*12420*/  LDL.LU.64 R26, [R1+0x8] ;  /* 0x00000800011a7983 */ /* 0x000f680000300a00 */
[----:B------:R-:W5:Y:S04]  /*12430*/  LDL.LU R178, [R1+0xccc] ;  /* 0x000ccc0001b27983 */ /* 0x000f680000300800 */
[----:B------:R-:W5:Y:S04]  /*12440*/  LDL.LU R179, [R1+0xcc8] ;  /* 0x000cc80001b37983 */ /* 0x000f680000300800 */
[----:B------:R-:W5:Y:S04]  /*12450*/  LDL.LU R180, [R1+0xcc4] ;  /* 0x000cc40001b47983 */ /* 0x000f680000300800 */
[----:B------:R-:W5:Y:S01]  /*12460*/  LDL.LU R181, [R1+0xcc0] ;  /* 0x000cc00001b57983 */ /* 0x000f620000300800 */
[----:B------:R-:W-:-:S02]  /*12470*/  IMAD.MOV.U32 R241, RZ, RZ, R187 ;  /* 0x000000fffff17224 */ /* 0x000fc400078e00bb */
[----:B------:R-:W-:Y:S02]  /*12480*/  IMAD.MOV.U32 R242, RZ, RZ, R188 ;  /* 0x000000fffff27224 */ /* 0x000fe400078e00bc */
[----:B------:R-:W-:Y:S01]  /*12490*/  IMAD.MOV.U32 R243, RZ, RZ, R189 ;  /* 0x000000fffff37224 */ /* 0x000fe200078e00bd */
[----:B--2---:R-:W-:Y:S07]  /*124a0*/  HMMA.1688.F32.TF32 R36, R32, R216, R232 ;  /* 0x000000d82024723c */ /* 0x004fee00000810e8 */
[----:B------:R-:W-:-:S02]  /*124b0*/  IMAD.MOV.U32 R232, RZ, RZ, R182 ;  /* 0x000000ffffe87224 */ /* 0x000fc400078e00b6 */
[----:B------:R-:W2:Y:S01]  /*124c0*/  LDL.LU R182, [R1+0xcbc] ;  /* 0x000cbc0001b67983 */ /* 0x000ea20000300800 */
[----:B------:R-:W-:Y:S02]  /*124d0*/  IMAD.MOV.U32 R233, RZ, RZ, R183 ;  /* 0x000000ffffe97224 */ /* 0x000fe400078e00b7 */
[----:B------:R-:W-:Y:S01]  /*124e0*/  IMAD.MOV.U32 R234, RZ, RZ, R184 ;  /* 0x000000ffffea7224 */ /* 0x000fe200078e00b8 */
[----:B------:R-:W2:Y:S01]  /*124f0*/  LDL.LU R183, [R1+0xcb8] ;  /* 0x000cb80001b77983 */ /* 0x000ea20000300800 */
[----:B------:R-:W-:-:S03]  /*12500*/  IMAD.MOV.U32 R235, RZ, RZ, R185 ;  /* 0x000000ffffeb7224 */ /* 0x000fc600078e00b9 */
[----:B------:R-:W2:Y:S04]  /*12510*/  LDL.LU R184, [R1+0xcb4] ;  /* 0x000cb40001b87983 */ /* 0x000ea80000300800 */
[----:B------:R-:W2:Y:S04]  /*12520*/  LDL.LU R185, [R1+0xcb0] ;  /* 0x000cb00001b97983 */ /* 0x000ea80000300800 */
[----:B------:R-:W2:Y:S04]  /*12530*/  LDL.LU R186, [R1+0xcac] ;  /* 0x000cac0001ba7983 */ /* 0x000ea80000300800 */
[----:B------:R-:W2:Y:S04]  /*12540*/  LDL.LU R187, [R1+0xca8] ;  /* 0x000ca80001bb7983 */ /* 0x000ea80000300800 */
[----:B------:R-:W2:Y:S04]  /*12550*/  LDL.LU R188, [R1+0xca4] ;  /* 0x000ca40001bc7983 */ /* 0x000ea80000300800 */
[----:B------:R-:W2:Y:S01]  /*12560*/  LDL.LU R189, [R1+0xca0] ;  /* 0x000ca00001bd7983 */ /* 0x000ea20000300800 */
[C---:B---3--:R-:W-:Y:S08]  /*12570*/  HMMA.1688.F32.TF32 R20, R32.reuse, R212, R20 ;  /* 0x000000d42014723c */ /* 0x048ff00000081014 */
[C---:B----4-:R-:W-:Y:S08]  /*12580*/  HMMA.1688.F32.TF32 R40, R32.reuse, R208, R40 ;  /* 0x000000d02028723c */ /* 0x050ff00000081028 */
[C---:B-----5:R-:W-:Y:S08]  /*12590*/  HMMA.1688.F32.TF32 R44, R32.reuse, R192, R28 ;  /* 0x000000c0202c723c */ /* 0x060ff0000008101c */
[----:B------:R-:W-:Y:S07]  /*125a0*/  HMMA.1688.F32.TF32 R28, R32, R224, R248 ;  /* 0x000000e0201c723c */ /* 0x000fee00000810f8 */
[----:B------:R-:W-:-:S02]  /*125b0*/  IMAD.MOV.U32 R248, RZ, RZ, R190 ;  /* 0x000000fffff87224 */ /* 0x000fc400078e00be */
[----:B------:R-:W-:Y:S01]  /*125c0*/  IMAD.MOV.U32 R249, RZ, RZ, R191 ;  /* 0x000000fffff97224 */ /* 0x000fe200078e00bf */
[----:B------:R-:W-:Y:S01]  /*125d0*/  HMMA.1688.F32.TF32 R16, R32, R204, R16 ;  /* 0x000000cc2010723c */ /* 0x000fe20000081010 */
[----:B------:R-:W-:-:S04]  /*125e0*/  IMAD.MOV.U32 R250, RZ, RZ, R200 ;  /* 0x000000fffffa7224 */ /* 0x000fc800078e00c8 */
[----:B------:R-:W-:Y:S04]  /*125f0*/  STL [R1+0xc6c], R45 ;  /* 0x000c6c2d01007387 */ /* 0x000fe80000100800 */
[----:B------:R-:W-:Y:S01]  /*12600*/  STL [R1+0xc68], R46 ;  /* 0x000c682e01007387 */ /* 0x000fe20000100800 */
[----:B------:R-:W-:Y:S03]  /*12610*/  HMMA.1688.F32.TF32 R24, R32, R196, R24 ;  /* 0x000000c42018723c */ /* 0x000fe60000081018 */
[----:B------:R-:W-:Y:S01]  /*12620*/  STL [R1+0xc64], R47 ;  /* 0x000c642f01007387 */ /* 0x000fe20000100800 */
[----:B------:R-:W-:-:S03]  /*12630*/  IMAD.MOV.U32 R251, RZ, RZ, R201 ;  /* 0x000000fffffb7224 */ /* 0x000fc600078e00c9 */
[----:B------:R-:W3:Y:S01]  /*12640*/  LDL.LU R190, [R1+0xc9c] ;  /* 0x000c9c0001be7983 */ /* 0x000ee20000300800 */
[----:B------:R-:W-:Y:S03]  /*12650*/  HMMA.1688.F32.TF32 R32, R32, R220, R244 ;  /* 0x000000dc2020723c */ /* 0x000fe600000810f4 */
[----:B------:R-:W3:Y:S04]  /*12660*/  LDL.LU R191, [R1+0xc98] ;  /* 0x000c980001bf7983 */ /* 0x000ee80000300800 */
[----:B------:R-:W4:Y:S01]  /*12670*/  LDL.LU R200, [R1+0xc94] ;  /* 0x000c940001c87983 */ /* 0x000f220000300800 */
[----:B------:R-:W-:-:S03]  /*12680*/  IMAD.MOV.U32 R244, RZ, RZ, R202 ;  /* 0x000000fffff47224 */ /* 0x000fc600078e00ca */
[----:B------:R-:W4:Y:S01]  /*12690*/  LDL.LU R201, [R1+0xc90] ;  /* 0x000c900001c97983 */ /* 0x000f220000300800 */
[----:B------:R-:W-:-:S03]  /*126a0*/  IMAD.MOV.U32 R245, RZ, RZ, R203 ;  /* 0x000000fffff57224 */ /* 0x000fc600078e00cb */
[----:B------:R-:W-:Y:S04]  /*126b0*/  STL [R1+0xc60], R31 ;  /* 0x000c601f01007387 */ /* 0x000fe80000100800 */
[----:B------:R-:W4:Y:S04]  /*126c0*/  LDL.LU R202, [R1+0xc8c] ;  /* 0x000c8c0001ca7983 */ /* 0x000f280000300800 */
[----:B------:R-:W4:Y:S01]  /*126d0*/  LDL.LU R203, [R1+0xc88] ;  /* 0x000c880001cb7983 */ /* 0x000f220000300800 */
[----:B------:R-:W-:Y:S03]  /*126e0*/  HMMA.1688.F32.TF32 R80, R152, R220, R80 ;  /* 0x000000dc9850723c */ /* 0x000fe60000081050 */
[----:B------:R-:W-:Y:S04]  /*126f0*/  LDS R152, [R0+0x21000] ;  /* 0x0210000000987984 */ /* 0x000fe80000000800 */
[----:B------:R-:W-:Y:S04]  /*12700*/  LDS R154, [R0+0x21800] ;  /* 0x02180000009a7984 */ /* 0x000fe80000000800 */
[----:B------:R-:W-:Y:S04]  /*12710*/  LDS R153, [R252+0x21000] ;  /* 0x02100000fc997984 */ /* 0x000fe80000000800 */
[----:B------:R-:W5:Y:S01]  /*12720*/  LDS R155, [R252+0x21800] ;  /* 0x02180000fc9b7984 */ /* 0x000f620000000800 */
[----:B------:R-:W-:-:S02]  /*12730*/  IMAD.MOV.U32 R246, RZ, RZ, R218 ;  /* 0x000000fffff67224 */ /* 0x000fc400078e00da */
[----:B------:R-:W-:Y:S01]  /*12740*/  IMAD.MOV.U32 R247, RZ, RZ, R219 ;  /* 0x000000fffff77224 */ /* 0x000fe200078e00db */
[----:B------:R-:W4:Y:S04]  /*12750*/  LDL.LU R218, [R1+0xc84] ;  /* 0x000c840001da7983 */ /* 0x000f280000300800 */
[----:B------:R-:W4:Y:S01]  /*12760*/  LDL.LU R219, [R1+0xc80] ;  /* 0x000c800001db7983 */ /* 0x000f220000300800 */
[C---:B-1----:R-:W-:Y:S08]  /*12770*/  HMMA.1688.F32.TF32 R12, R48.reuse, R216, R12 ;  /* 0x000000d8300c723c */ /* 0x042ff0000008100c */
[----:B------:R-:W-:Y:S08]  /*12780*/  HMMA.1688.F32.TF32 R8, R48, R212, R8 ;  /* 0x000000d43008723c */ /* 0x000ff00000081008 */
[----:B-----5:R-:W-:Y:S08]  /*12790*/  HMMA.1688.F32.TF32 R228, R152, R198, R228 ;  /* 0x000000c698e4723c */ /* 0x020ff000000810e4 */
[C---:B------:R-:W-:Y:S08]  /*127a0*/  HMMA.1688.F32.TF32 R4, R48.reuse, R208, R4 ;  /* 0x000000d03004723c */ /* 0x040ff00000081004 */
[----:B------:R-:W-:Y:S08]  /*127b0*/  HMMA.1688.F32.TF32 R176, R48, R204, R176 ;  /* 0x000000cc30b0723c */ /* 0x000ff000000810b0 */
[----:B------:R-:W-:Y:S07]  /*127c0*/  HMMA.1688.F32.TF32 R140, R156, R216, R140 ;  /* 0x000000d89c8c723c */ /* 0x000fee000008108c */
[----:B------:R-:W-:-:S02]  /*127d0*/  IMAD.MOV.U32 R217, RZ, RZ, R230 ;  /* 0x000000ffffd97224 */ /* 0x000fc400078e00e6 */
[----:B------:R-:W-:Y:S01]  /*127e0*/  IMAD.MOV.U32 R216, RZ, RZ, R231 ;  /* 0x000000ffffd87224 */ /* 0x000fe200078e00e7 */
[C---:B--2---:R-:W-:Y:S08]  /*127f0*/  HMMA.1688.F32.TF32 R180, R48.reuse, R192, R180 ;  /* 0x000000c030b4723c */ /* 0x044ff000000810b4 */
[C---:B------:R-:W-:Y:S08]  /*12800*/  HMMA.1688.F32.TF32 R184, R48.reuse, R196, R184 ;  /* 0x000000c430b8723c */ /* 0x040ff000000810b8 */
[C---:B---3--:R-:W-:Y:S08]  /*12810*/  HMMA.1688.F32.TF32 R188, R48.reuse, R224, R188 ;  /* 0x000000e030bc723c */ /* 0x048ff000000810bc */
[----:B----4-:R-:W-:Y:S01]  /*12820*/  HMMA.1688.F32.TF32 R200, R48, R220, R200 ;  /* 0x000000dc30c8723c */ /* 0x010fe200000810c8 */
[----:B------:R-:W2:Y:S04]  /*12830*/  LDL.LU R48, [R1+0x80] ;  /* 0x0000800001307983 */ /* 0x000ea80000300800 */
[----:B------:R-:W2:Y:S04]  /*12840*/  LDL.LU R49, [R1+0x84] ;  /* 0x0000840001317983 */ /* 0x000ea80000300800 */
[----:B------:R-:W2:Y:S04]  /*12850*/  LDL.LU R50, [R1+0x88] ;  /* 0x0000880001327983 */ /* 0x000ea80000300800 */
[----:B------:R-:W2:Y:S04]  /*12860*/  LDL.LU R51, [R1+0x8c] ;  /* 0x00008c0001337983 */ /* 0x000ea80000300800 */
[----:B------:R1:W-:Y:S04]  /*12870*/  STL.64 [R1], R228 ;  /* 0x000000e401007387 */ /* 0x0003e80000100a00 */
[----:B------:R-:W3:Y:S04]  /*12880*/  LDL.LU.64 R230, [R1+0xc78] ;  /* 0x000c780001e67983 */ /* 0x000ee80000300a00 */
[----:B-1----:R-:W3:Y:S01]  /*12890*/  LDL.LU.64 R228, [R1+0xc70] ;  /* 0x000c700001e47983 */ /* 0x002ee20000300a00 */
[C---:B------:R-:W-:Y:S08]  /*128a0*/  HMMA.1688.F32.TF32 R136, R156.reuse, R212, R136 ;  /* 0x000000d49c88723c */ /* 0x040ff00000081088 */
[C---:B------:R-:W-:Y:S08]  /*128b0*/  HMMA.1688.F32.TF32 R132, R156.reuse, R208, R132 ;  /* 0x000000d09c84723c */ /* 0x040ff00000081084 */
[C---:B------:R-:W-:Y:S08]  /*128c0*/  HMMA.1688.F32.TF32 R128, R156.reuse, R204, R128 ;  /* 0x000000cc9c80723c */ /* 0x040ff00000081080 */
[C---:B------:R-:W-:Y:S08]  /*128d0*/  HMMA.1688.F32.TF32 R124, R156.reuse, R192, R124 ;  /* 0x000000c09c7c723c */ /* 0x040ff0000008107c */
[C---:B------:R-:W-:Y:S08]  /*128e0*/  HMMA.1688.F32.TF32 R120, R156.reuse, R196, R120 ;  /* 0x000000c49c78723c */ /* 0x040ff00000081078 */
[C---:B------:R-:W-:Y:S08]  /*128f0*/  HMMA.1688.F32.TF32 R116, R156.reuse, R224, R116 ;  /* 0x000000e09c74723c */ /* 0x040ff00000081074 */
[----:B------:R-:W-:Y:S01]  /*12900*/  HMMA.1688.F32.TF32 R112, R156, R220, R112 ;  /* 0x000000dc9c70723c */ /* 0x000fe20000081070 */
[----:B------:R-:W-:Y:S04]  /*12910*/  LDS R156, [R0+0x21080] ;  /* 0x02108000009c7984 */ /* 0x000fe80000000800 */
[----:B------:R-:W-:Y:S04]  /*12920*/  LDS R158, [R0+0x21880] ;  /* 0x02188000009e7984 */ /* 0x000fe80000000800 */
[----:B------:R-:W-:Y:S04]  /*12930*/  LDS R157, [R252+0x21080] ;  /* 0x02108000fc9d7984 */ /* 0x000fe80000000800 */
[----:B------:R-:W1:Y:S01]  /*12940*/  LDS R159, [R252+0x21880] ;  /* 0x02188000fc9f7984 */ /* 0x000e620000000800 */
[----:B------:R-:W-:Y:S11]  /*12950*/  HMMA.1688.F32.TF32 R248, R152, R226, R248 ;  /* 0x000000e298f8723c */ /* 0x000ff600000810f8 */
[----:B------:R-:W-:Y:S11]  /*12960*/  @!UPT UIADD3 URZ, URZ, URZ, URZ ;  /* 0x0000003f3f3ff290 */ /* 0x000ff6000fffe03f */
[----:B------:R-:W-:Y:S02]  /*12970*/  @!UPT UIADD3 URZ, URZ, URZ, URZ ;  /* 0x0000003f3f3ff290 */ /* 0x000fe4000fffe03f */
[----:B------:R-:W-:Y:S02]  /*12980*/  IMAD.MOV.U32 R45, RZ, RZ, R248 ;  /* 0x000000ffff2d7224 */ /* 0x000fe400078e00f8 */
[----:B------:R-:W-:Y:S02]  /*12990*/  IMAD.MOV.U32 R46, RZ, RZ, R249 ;  /* 0x000000ffff2e7224 */ /* 0x000fe400078e00f9 */
[----:B------:R-:W-:Y:S02]  /*129a0*/  IMAD.MOV.U32 R47, RZ, RZ, R250 ;  /* 0x000000ffff2f7224 */ /* 0x000fe400078e00fa */
[----:B------:R-:W-:Y:S02]  /*129b0*/  IMAD.MOV.U32 R31, RZ, RZ, R251 ;  /* 0x000000ffff1f7224 */ /* 0x000fe400078e00fb */
[C---:B-1----:R-:W-:Y:S01]  /*129c0*/  HMMA.1688.F32.TF32 R248, R156.reuse, R222, R112 ;  /* 0x000000de9cf8723c */ /* 0x042fe20000081070 */
[----:B------:R-:W-:Y:S04]  /*129d0*/  LDS R112, [R0+0x21100] ;  /* 0x0211000000707984 */ /* 0x000fe80000000800 */
[----:B------:R-:W-:Y:S04]  /*129e0*/  LDS R114, [R0+0x21900] ;  /* 0x0219000000727984 */ /* 0x000fe80000000800 */
[----:B------:R-:W-:Y:S04]  /*129f0*/  LDS R113, [R252+0x21100] ;  /* 0x02110000fc717984 */ /* 0x000fe80000000800 */
[----:B------:R-:W1:Y:S01]  /*12a00*/  LDS R115, [R252+0x21900] ;  /* 0x02190000fc737984 */ /* 0x000e620000000800 */
[C---:B------:R-:W-:Y:S08]  /*12a10*/  HMMA.1688.F32.TF32 R140, R156.reuse, R218, R140 ;  /* 0x000000da9c8c723c */ /* 0x040ff0000008108c */
[C---:B------:R-:W-:Y:S08]  /*12a20*/  HMMA.1688.F32.TF32 R132, R156.reuse, R210, R132 ;  /* 0x000000d29c84723c */ /* 0x040ff00000081084 */
[C---:B------:R-:W-:Y:S08]  /*12a30*/  HMMA.1688.F32.TF32 R136, R156.reuse, R214, R136 ;  /* 0x000000d69c88723c */ /* 0x040ff00000081088 */
[----:B------:R-:W-:Y:S01]  /*12a40*/  HMMA.1688.F32.TF32 R128, R156, R206, R128 ;  /* 0x000000ce9c80723c */ /* 0x000fe20000081080 */
[----:B------:R-:W-:-:S02]  /*12a50*/  IMAD.MOV.U32 R192, RZ, RZ, R143 ;  /* 0x000000ffffc07224 */ /* 0x000fc400078e008f */
[----:B------:R-:W-:-:S05]  /*12a60*/  IMAD.MOV.U32 R196, RZ, RZ, R141 ;  /* 0x000000ffffc47224 */ /* 0x000fca00078e008d */
[----:B------:R-:W-:Y:S01]  /*12a70*/  HMMA.1688.F32.TF32 R116, R156, R226, R116 ;  /* 0x000000e29c74723c */ /* 0x000fe20000081074 */
[----:B------:R-:W-:Y:S02]  /*12a80*/  IMAD.MOV.U32 R197, RZ, RZ, R140 ;  /* 0x000000ffffc57224 */ /* 0x000fe400078e008c */
[----:B------:R-:W-:Y:S01]  /*12a90*/  IMAD.MOV.U32 R193, RZ, RZ, R142 ;  /* 0x000000ffffc17224 */ /* 0x000fe200078e008e */
[----:B------:R4:W-:Y:S04]  /*12aa0*/  STL [R1+0xc4c], R192 ;  /* 0x000c4cc001007387 */ /* 0x0009e80000100800 */
[C---:B-1----:R-:W-:Y:S01]  /*12ab0*/  HMMA.1688.F32.TF32 R68, R112.reuse, R210, R68 ;  /* 0x000000d27044723c */ /* 0x042fe20000081044 */
[----:B------:R-:W-:Y:S07]  /*12ac0*/  STL [R1+0xc48], R196 ;  /* 0x000c48c401007387 */ /* 0x000fee0000100800 */
[----:B------:R-:W-:Y:S01]  /*12ad0*/  HMMA.1688.F32.TF32 R76, R112, R218, R76 ;  /* 0x000000da704c723c */ /* 0x000fe2000008104c */
[----:B------:R1:W-:Y:S01]  /*12ae0*/  STL [R1+0xc44], R197 ;  /* 0x000c44c501007387 */ /* 0x0003e20000100800 */
[----:B----4-:R-:W-:-:S03]  /*12af0*/  IMAD.MOV.U32 R192, RZ, RZ, R132 ;  /* 0x000000ffffc07224 */ /* 0x010fc600078e0084 */
[----:B------:R4:W-:Y:S03]  /*12b00*/  STL [R1+0xc40], R193 ;  /* 0x000c40c101007387 */ /* 0x0009e60000100800 */
[----:B------:R-:W-:Y:S01]  /*12b10*/  HMMA.1688.F32.TF32 R72, R112, R214, R72 ;  /* 0x000000d67048723c */ /* 0x000fe20000081048 */
[----:B------:R-:W5:Y:S01]  /*12b20*/  LDL R143, [R1+0x250] ;  /* 0x00025000018f7983 */ /* 0x000f620000100800 */
[----:B-1----:R-:W-:Y:S02]  /*12b30*/  IMAD.MOV.U32 R197, RZ, RZ, R134 ;  /* 0x000000ffffc57224 */ /* 0x002fe400078e0086 */
[----:B----4-:R-:W-:-:S04]  /*12b40*/  IMAD.MOV.U32 R193, RZ, RZ, R135 ;  /* 0x000000ffffc17224 */ /* 0x010fc800078e0087 */
[----:B------:R-:W-:Y:S01]  /*12b50*/  HMMA.1688.F32.TF32 R232, R152, R214, R232 ;  /* 0x000000d698e8723c */ /* 0x000fe200000810e8 */
[----:B------:R-:W-:Y:S01]  /*12b60*/  STL.64 [R1+0x80], R136 ;  /* 0x0000808801007387 */ /* 0x000fe20000100a00 */
[----:B------:R-:W-:-:S03]  /*12b70*/  IMAD.MOV.U32 R196, RZ, RZ, R133 ;  /* 0x000000ffffc47224 */ /* 0x000fc600078e0085 */
[----:B------:R-:W-:Y:S03]  /*12b80*/  STL.64 [R1+0x88], R138 ;  /* 0x0000888a01007387 */ /* 0x000fe60000100a00 */
[C---:B------:R-:W-:Y:S01]  /*12b90*/  HMMA.1688.F32.TF32 R236, R152.reuse, R210, R236 ;  /* 0x000000d298ec723c */ /* 0x040fe200000810ec */
[----:B------:R1:W-:Y:S07]  /*12ba0*/  STL [R1+0xc5c], R193 ;  /* 0x000c5cc101007387 */ /* 0x0003ee0000100800 */
[C---:B------:R-:W-:Y:S01]  /*12bb0*/  HMMA.1688.F32.TF32 R240, R152.reuse, R206, R240 ;  /* 0x000000ce98f0723c */ /* 0x040fe200000810f0 */
[----:B------:R4:W-:Y:S07]  /*12bc0*/  STL [R1+0xc58], R197 ;  /* 0x000c58c501007387 */ /* 0x0009ee0000100800 */
[----:B------:R-:W-:Y:S01]  /*12bd0*/  HMMA.1688.F32.TF32 R244, R152, R194, R244 ;  /* 0x000000c298f4723c */ /* 0x000fe200000810f4 */
[----:B------:R1:W-:Y:S07]  /*12be0*/  STL [R1+0xc54], R192 ;  /* 0x000c54c001007387 */ /* 0x0003ee0000100800 */
[C---:B------:R-:W-:Y:S01]  /*12bf0*/  HMMA.1688.F32.TF32 R64, R112.reuse, R206, R64 ;  /* 0x000000ce7040723c */ /* 0x040fe20000081040 */
[----:B------:R1:W-:Y:S07]  /*12c00*/  STL [R1+0xc50], R196 ;  /* 0x000c50c401007387 */ /* 0x0003ee0000100800 */
[-C--:B------:R-:W-:Y:S01]  /*12c10*/  HMMA.1688.F32.TF32 R60, R112, R194.reuse, R60 ;  /* 0x000000c2703c723c */ /* 0x080fe2000008103c */
[----:B------:R-:W-:Y:S04]  /*12c20*/  STL.64 [R1+0x60], R128 ;  /* 0x0000608001007387 */ /* 0x000fe80000100a00 */
[----:B------:R-:W-:Y:S03]  /*12c30*/  STL.64 [R1+0x68], R130 ;  /* 0x0000688201007387 */ /* 0x000fe60000100a00 */
[----:B------:R-:W-:Y:S01]  /*12c40*/  HMMA.1688.F32.TF32 R124, R156, R194, R124 ;  /* 0x000000c29c7c723c */ /* 0x000fe2000008107c */
[----:B------:R-:W-:Y:S04]  /*12c50*/  STL [R1+0xc3c], R248 ;  /* 0x000c3cf801007387 */ /* 0x000fe80000100800 */
[----:B------:R-:W-:Y:S04]  /*12c60*/  STL.64 [R1+0x10], R116 ;  /* 0x0000107401007387 */ /* 0x000fe80000100a00 */
[----:B------:R-:W-:Y:S01]  /*12c70*/  STL.64 [R1+0x18], R118 ;  /* 0x0000187601007387 */ /* 0x000fe20000100a00 */
[----:B------:R-:W-:-:S03]  /*12c80*/  IMAD.MOV.U32 R224, RZ, RZ, R71 ;  /* 0x000000ffffe07224 */ /* 0x000fc600078e0047 */
[----:B------:R-:W-:Y:S01]  /*12c90*/  STL [R1+0xc38], R249 ;  /* 0x000c38f901007387 */ /* 0x000fe20000100800 */
[----:B------:R-:W-:-:S03]  /*12ca0*/  IMAD.MOV.U32 R225, RZ, RZ, R70 ;  /* 0x000000ffffe17224 */ /* 0x000fc600078e0046 */
[----:B------:R-:W-:Y:S04]  /*12cb0*/  STL [R1+0xc34], R250 ;  /* 0x000c34fa01007387 */ /* 0x000fe80000100800 */
[----:B------:R-:W-:Y:S04]  /*12cc0*/  STL [R1+0xc30], R251 ;  /* 0x000c30fb01007387 */ /* 0x000fe80000100800 */
[----:B------:R1:W-:Y:S04]  /*12cd0*/  STL.64 [R1+0x140], R76 ;  /* 0x0001404c01007387 */ /* 0x0003e80000100a00 */
[----:B------:R1:W-:Y:S04]  /*12ce0*/  STL.64 [R1+0x148], R78 ;  /* 0x0001484e01007387 */ /* 0x0003e80000100a00 */
[----:B------:R-:W-:Y:S04]  /*12cf0*/  STL.64 [R1+0x130], R72 ;  /* 0x0001304801007387 */ /* 0x000fe80000100a00 */
[----:B------:R-:W-:Y:S01]  /*12d00*/  STL.64 [R1+0x138], R74 ;  /* 0x0001384a01007387 */ /* 0x000fe20000100a00 */
[----:B--2---:R-:W-:Y:S01]  /*12d10*/  HMMA.1688.F32.TF32 R48, R152, R218, R48 ;  /* 0x000000da9830723c */ /* 0x004fe20000081030 */
[----:B-1----:R-:W-:-:S02]  /*12d20*/  IMAD.MOV.U32 R193, RZ, RZ, R124 ;  /* 0x000000ffffc17224 */ /* 0x002fc400078e007c */
[----:B------:R1:W-:Y:S05]  /*12d30*/  STL.64 [R1+0x120], R68 ;  /* 0x0001204401007387 */ /* 0x0003ea0000100a00 */
[----:B------:R-:W-:Y:S01]  /*12d40*/  HMMA.1688.F32.TF32 R52, R112, R226, R52 ;  /* 0x000000e27034723c */ /* 0x000fe20000081034 */
[----:B----4-:R-:W-:Y:S01]  /*12d50*/  IMAD.MOV.U32 R197, RZ, RZ, R125 ;  /* 0x000000ffffc57224 */ /* 0x010fe200078e007d */
[----:B------:R-:W-:Y:S01]  /*12d60*/  LDS R117, [R2+0x21080] ;  /* 0x0210800002757984 */ /* 0x000fe20000000800 */
[----:B------:R-:W-:Y:S02]  /*12d70*/  IMAD.MOV.U32 R192, RZ, RZ, R126 ;  /* 0x000000ffffc07224 */ /* 0x000fe400078e007e */
[----:B------:R-:W-:Y:S01]  /*12d80*/  IMAD.MOV.U32 R196, RZ, RZ, R127 ;  /* 0x000000ffffc47224 */ /* 0x000fe200078e007f */
[----:B------:R-:W-:Y:S02]  /*12d90*/  LDS R119, [R2+0x21880] ;  /* 0x0218800002777984 */ /* 0x000fe40000000800 */
[----:B---3--:R-:W-:Y:S02]  /*12da0*/  HMMA.1688.F32.TF32 R152, R152, R222, R228 ;  /* 0x000000de9898723c */ /* 0x008fe400000810e4 */
[----:B------:R-:W-:Y:S04]  /*12db0*/  STL [R1+0xc24], R224 ;  /* 0x000c24e001007387 */ /* 0x000fe80000100800 */
[----:B------:R-:W-:Y:S04]  /*12dc0*/  STL [R1+0xc20], R225 ;  /* 0x000c20e101007387 */ /* 0x000fe80000100800 */
[----:B------:R2:W-:Y:S04]  /*12dd0*/  STL.64 [R1+0x110], R64 ;  /* 0x0001104001007387 */ /* 0x0005e80000100a00 */
[----:B------:R3:W-:Y:S04]  /*12de0*/  STL.64 [R1+0x118], R66 ;  /* 0x0001184201007387 */ /* 0x0007e80000100a00 */
[----:B------:R4:W-:Y:S04]  /*12df0*/  STL.64 [R1+0x100], R60 ;  /* 0x0001003c01007387 */ /* 0x0009e80000100a00 */
[----:B------:R-:W-:Y:S02]  /*12e00*/  LDS R124, [R0+0x21180] ;  /* 0x02118000007c7984 */ /* 0x000fe40000000800 */
[----:B------:R-:W-:-:S02]  /*12e10*/  IMAD.MOV.U32 R213, RZ, RZ, R152 ;  /* 0x000000ffffd57224 */ /* 0x000fc400078e0098 */
[----:B------:R-:W-:Y:S01]  /*12e20*/  IMAD.MOV.U32 R212, RZ, RZ, R153 ;  /* 0x000000ffffd47224 */ /* 0x000fe200078e0099 */
[----:B------:R-:W5:Y:S01]  /*12e30*/  LDL.LU R152, [R1+0xb0] ;  /* 0x0000b00001987983 */ /* 0x000f620000300800 */
[----:B------:R-:W-:Y:S02]  /*12e40*/  IMAD.MOV.U32 R205, RZ, RZ, R154 ;  /* 0x000000ffffcd7224 */ /* 0x000fe400078e009a */
[----:B------:R-:W-:Y:S01]  /*12e50*/  IMAD.MOV.U32 R204, RZ, RZ, R155 ;  /* 0x000000ffffcc7224 */ /* 0x000fe200078e009b */
[----:B------:R-:W5:Y:S04]  /*12e60*/  LDL.LU R153, [R1+0xb4] ;  /* 0x0000b40001997983 */ /* 0x000f680000300800 */
[----:B------:R-:W5:Y:S04]  /*12e70*/  LDL.LU R154, [R1+0xb8] ;  /* 0x0000b800019a7983 */ /* 0x000f680000300800 */
[----:B------:R-:W5:Y:S04]  /*12e80*/  LDL.LU R155, [R1+0xbc] ;  /* 0x0000bc00019b7983 */ /* 0x000f680000300800 */
[----:B------:R-:W5:Y:S04]  /*12e90*/  LDL.LU R136, [R1+0xc0] ;  /* 0x0000c00001887983 */ /* 0x000f680000300800 */
[----:B------:R-:W5:Y:S04]  /*12ea0*/  LDL.LU R137, [R1+0xc4] ;  /* 0x0000c40001897983 */ /* 0x000f680000300800 */
[----:B------:R-:W5:Y:S04]  /*12eb0*/  LDL.LU R138, [R1+0xc8] ;  /* 0x0000c800018a7983 */ /* 0x000f680000300800 */
[----:B------:R-:W-:Y:S04]  /*12ec0*/  LDS R126, [R0+0x21980] ;  /* 0x02198000007e7984 */ /* 0x000fe80000000800 */
[----:B------:R-:W-:Y:S04]  /*12ed0*/  LDS R125, [R252+0x21180] ;  /* 0x02118000fc7d7984 */ /* 0x000fe80000000800 */
[----:B------:R-:W1:Y:S04]  /*12ee0*/  LDS R127, [R252+0x21980] ;  /* 0x02198000fc7f7984 */ /* 0x000e680000000800 */
[----:B------:R-:W5:Y:S01]  /*12ef0*/  LDL.LU R139, [R1+0xcc] ;  /* 0x0000cc00018b7983 */ /* 0x000f620000300800 */
[-C--:B------:R-:W-:Y:S03]  /*12f00*/  HMMA.1688.F32.TF32 R120, R156, R198.reuse, R120 ;  /* 0x000000c69c78723c */ /* 0x080fe60000081078 */
[----:B------:R-:W5:Y:S04]  /*12f10*/  LDL.LU R132, [R1+0x150] ;  /* 0x0001500001847983 */ /* 0x000f680000300800 */
        /* <DEDUP_REMOVED lines=10> */
[----:B------:R-:W5:Y:S01]  /*12fc0*/  LDL.LU R79, [R1+0x18c] ;  /* 0x00018c00014f7983 */ /* 0x000f620000300800 */
[----:B------:R-:W-:Y:S03]  /*12fd0*/  HMMA.1688.F32.TF32 R56, R112, R198, R56 ;  /* 0x000000c67038723c */ /* 0x000fe60000081038 */
[----:B-1----:R-:W5:Y:S01]  /*12fe0*/  LDL.LU R68, [R1+0x1a0] ;  /* 0x0001a00001447983 */ /* 0x002f620000300800 */
[----:B------:R-:W-:-:S03]  /*12ff0*/  IMAD.MOV.U32 R248, RZ, RZ, R52 ;  /* 0x000000fffff87224 */ /* 0x000fc600078e0034 */
[----:B------:R-:W5:Y:S01]  /*13000*/  LDL.LU R69, [R1+0x1a4] ;  /* 0x0001a40001457983 */ /* 0x000f620000300800 */
[----:B------:R-:W-:Y:S02]  /*13010*/  IMAD.MOV.U32 R249, RZ, RZ, R53 ;  /* 0x000000fffff97224 */ /* 0x000fe400078e0035 */
[----:B------:R-:W-:Y:S01]  /*13020*/  IMAD.MOV.U32 R250, RZ, RZ, R54 ;  /* 0x000000fffffa7224 */ /* 0x000fe200078e0036 */
[----:B------:R-:W5:Y:S01]  /*13030*/  LDL.LU R70, [R1+0x1a8] ;  /* 0x0001a80001467983 */ /* 0x000f620000300800 */
[----:B------:R-:W-:Y:S02]  /*13040*/  IMAD.MOV.U32 R251, RZ, RZ, R55 ;  /* 0x000000fffffb7224 */ /* 0x000fe400078e0037 */
[----:B------:R-:W-:Y:S01]  /*13050*/  HMMA.1688.F32.TF32 R52, R112, R222, R148 ;  /* 0x000000de7034723c */ /* 0x000fe20000081094 */
[----:B------:R-:W5:Y:S04]  /*13060*/  LDL.LU R71, [R1+0x1ac] ;  /* 0x0001ac0001477983 */ /* 0x000f680000300800 */
[----:B--2---:R-:W2:Y:S04]  /*13070*/  LDL.LU R64, [R1+0x1b0] ;  /* 0x0001b00001407983 */ /* 0x004ea80000300800 */
[----:B------:R-:W2:Y:S01]  /*13080*/  LDL.LU R65, [R1+0x1b4] ;  /* 0x0001b40001417983 */ /* 0x000ea20000300800 */
[----:B------:R-:W-:-:S03]  /*13090*/  IMAD.MOV.U32 R224, RZ, RZ, R62 ;  /* 0x000000ffffe07224 */ /* 0x000fc600078e003e */
[----:B---3--:R-:W2:Y:S01]  /*130a0*/  LDL.LU R66, [R1+0x1b8] ;  /* 0x0001b80001427983 */ /* 0x008ea20000300800 */
[----:B------:R-:W-:-:S03]  /*130b0*/  IMAD.MOV.U32 R225, RZ, RZ, R63 ;  /* 0x000000ffffe17224 */ /* 0x000fc600078e003f */
[----:B------:R-:W2:Y:S04]  /*130c0*/  LDL.LU R67, [R1+0x1bc] ;  /* 0x0001bc0001437983 */ /* 0x000ea80000300800 */
[----:B----4-:R-:W3:Y:S04]  /*130d0*/  LDL.LU R60, [R1+0x1c0] ;  /* 0x0001c000013c7983 */ /* 0x010ee80000300800 */
[----:B------:R-:W3:Y:S04]  /*130e0*/  LDL.LU R61, [R1+0x1c4] ;  /* 0x0001c400013d7983 */ /* 0x000ee80000300800 */
        /* <DEDUP_REMOVED lines=13> */
[----:B------:R-:W3:Y:S01]  /*131c0*/  LDL.LU R231, [R1+0xac] ;  /* 0x0000ac0001e77983 */ /* 0x000ee20000300800 */
[----:B------:R-:W-:Y:S03]  /*131d0*/  HMMA.1688.F32.TF32 R84, R124, R218, R84 ;  /* 0x000000da7c54723c */ /* 0x000fe60000081054 */
[----:B------:R1:W-:Y:S04]  /*131e0*/  STL [R1+0xc2c], R224 ;  /* 0x000c2ce001007387 */ /* 0x0003e80000100800 */
[----:B------:R1:W-:Y:S04]  /*131f0*/  STL [R1+0xc28], R225 ;  /* 0x000c28e101007387 */ /* 0x0003e80000100800 */
[----:B------:R-:W-:Y:S01]  /*13200*/  STL.64 [R1+0xf0], R56 ;  /* 0x0000f03801007387 */ /* 0x000fe20000100a00 */
[----:B-1----:R-:W-:-:S03]  /*13210*/  IMAD.MOV.U32 R224, RZ, RZ, R54 ;  /* 0x000000ffffe07224 */ /* 0x002fc600078e0036 */
[----:B------:R-:W-:Y:S01]  /*13220*/  STL.64 [R1+0xf8], R58 ;  /* 0x0000f83a01007387 */ /* 0x000fe20000100a00 */
[----:B------:R-:W-:-:S03]  /*13230*/  IMAD.MOV.U32 R225, RZ, RZ, R55 ;  /* 0x000000ffffe17224 */ /* 0x000fc600078e0037 */
[----:B------:R1:W-:Y:S01]  /*13240*/  STL.64 [R1+0xd0], R52 ;  /* 0x0000d03401007387 */ /* 0x0003e20000100a00 */
[----:B------:R-:W-:Y:S02]  /*13250*/  IMAD.MOV.U32 R221, RZ, RZ, R120 ;  /* 0x000000ffffdd7224 */ /* 0x000fe400078e0078 */
[----:B------:R-:W-:Y:S01]  /*13260*/  IMAD.MOV.U32 R220, RZ, RZ, R121 ;  /* 0x000000ffffdc7224 */ /* 0x000fe200078e0079 */
[----:B-----5:R-:W-:Y:S01]  /*13270*/  LDS R116, [R143+0x21080] ;  /* 0x021080008f747984 */ /* 0x020fe20000000800 */
[----:B------:R-:W-:Y:S02]  /*13280*/  IMAD.MOV.U32 R209, RZ, RZ, R122 ;  /* 0x000000ffffd17224 */ /* 0x000fe400078e007a */
[----:B------:R-:W-:Y:S01]  /*13290*/  IMAD.MOV.U32 R208, RZ, RZ, R123 ;  /* 0x000000ffffd07224 */ /* 0x000fe200078e007b */
[----:B------:R-:W5:Y:S01]  /*132a0*/  LDS R118, [R143+0x21880] ;  /* 0x021880008f767984 */ /* 0x000f620000000800 */
[C---:B-1----:R-:W-:Y:S03]  /*132b0*/  HMMA.1688.F32.TF32 R52, R124.reuse, R214, R88 ;  /* 0x000000d67c34723c */ /* 0x042fe60000081058 */
[----:B------:R-:W-:Y:S04]  /*132c0*/  STL.64 [R1+0x240], R84 ;  /* 0x0002405401007387 */ /* 0x000fe80000100a00 */
[----:B------:R1:W-:Y:S01]  /*132d0*/  STL.64 [R1+0x248], R86 ;  /* 0x0002485601007387 */ /* 0x0003e20000100a00 */
[C---:B------:R-:W-:Y:S03]  /*132e0*/  HMMA.1688.F32.TF32 R56, R124.reuse, R210, R92 ;  /* 0x000000d27c38723c */ /* 0x040fe6000008105c */
[----:B------:R-:W-:Y:S04]  /*132f0*/  LDS R120, [R143+0x21000] ;  /* 0x021000008f787984 */ /* 0x000fe80000000800 */
[----:B------:R-:W-:Y:S01]  /*13300*/  LDS R122, [R143+0x21800] ;  /* 0x021800008f7a7984 */ /* 0x000fe20000000800 */
[C---:B-1----:R-:W-:Y:S03]  /*13310*/  HMMA.1688.F32.TF32 R84, R124.reuse, R206, R96 ;  /* 0x000000ce7c54723c */ /* 0x042fe60000081060 */
[----:B------:R-:W-:Y:S04]  /*13320*/  LDS R121, [R2+0x21000] ;  /* 0x0210000002797984 */ /* 0x000fe80000000800 */
[----:B------:R-:W1:Y:S04]  /*13330*/  LDS R123, [R2+0x21800] ;  /* 0x02180000027b7984 */ /* 0x000e680000000800 */
[----:B------:R-:W-:Y:S04]  /*13340*/  STL.64 [R1+0x230], R52 ;  /* 0x0002303401007387 */ /* 0x000fe80000100a00 */
[----:B------:R1:W-:Y:S04]  /*13350*/  STL.64 [R1+0x238], R54 ;  /* 0x0002383601007387 */ /* 0x0003e80000100a00 */
[----:B------:R-:W-:Y:S04]  /*13360*/  LDS R148, [R143+0x22000] ;  /* 0x022000008f947984 */ /* 0x000fe80000000800 */
[----:B------:R-:W-:Y:S01]  /*13370*/  LDS R150, [R143+0x22800] ;  /* 0x022800008f967984 */ /* 0x000fe20000000800 */
[C---:B-1----:R-:W-:Y:S03]  /*13380*/  HMMA.1688.F32.TF32 R52, R124.reuse, R194, R100 ;  /* 0x000000c27c34723c */ /* 0x042fe60000081064 */
[----:B------:R-:W-:Y:S04]  /*13390*/  STL.64 [R1+0x220], R56 ;  /* 0x0002203801007387 */ /* 0x000fe80000100a00 */
[----:B------:R1:W-:Y:S04]  /*133a0*/  STL.64 [R1+0x228], R58 ;  /* 0x0002283a01007387 */ /* 0x0003e80000100a00 */
[----:B------:R-:W-:Y:S04]  /*133b0*/  STL.64 [R1+0x210], R84 ;  /* 0x0002105401007387 */ /* 0x000fe80000100a00 */
[----:B------:R1:W-:Y:S02]  /*133c0*/  STL.64 [R1+0x218], R86 ;  /* 0x0002185601007387 */ /* 0x0003e40000100a00 */
[C---:B-1----:R-:W-:Y:S02]  /*133d0*/  HMMA.1688.F32.TF32 R56, R124.reuse, R198, R104 ;  /* 0x000000c67c38723c */ /* 0x042fe40000081068 */
[----:B------:R-:W-:Y:S04]  /*133e0*/  LDS R149, [R2+0x22000] ;  /* 0x0220000002957984 */ /* 0x000fe80000000800 */
[----:B------:R-:W-:Y:S02]  /*133f0*/  LDS R151, [R2+0x22800] ;  /* 0x0228000002977984 */ /* 0x000fe40000000800 */
[C---:B------:R-:W-:Y:S02]  /*13400*/  HMMA.1688.F32.TF32 R84, R124.reuse, R226, R108 ;  /* 0x000000e27c54723c */ /* 0x040fe4000008106c */
[----:B------:R-:W-:Y:S04]  /*13410*/  STL.64 [R1+0x200], R52 ;  /* 0x0002003401007387 */ /* 0x000fe80000100a00 */
[----:B------:R1:W-:Y:S02]  /*13420*/  STL.64 [R1+0x208], R54 ;  /* 0x0002083601007387 */ /* 0x0003e40000100a00 */
[----:B-1----:R-:W-:Y:S07]  /*13430*/  HMMA.1688.F32.TF32 R52, R124, R222, R144 ;  /* 0x000000de7c34723c */ /* 0x002fee0000081090 */
[----:B------:R-:W-:Y:S04]  /*13440*/  STL.64 [R1+0x1f0], R56 ;  /* 0x0001f03801007387 */ /* 0x000fe80000100a00 */
[----:B------:R3:W-:Y:S04]  /*13450*/  STL.64 [R1+0x1f8], R58 ;  /* 0x0001f83a01007387 */ /* 0x0007e80000100a00 */
[----:B------:R-:W-:Y:S04]  /*13460*/  STL.64 [R1+0x1e0], R84 ;  /* 0x0001e05401007387 */ /* 0x000fe80000100a00 */
[----:B------:R-:W-:Y:S04]  /*13470*/  STL.64 [R1+0x1e8], R86 ;  /* 0x0001e85601007387 */ /* 0x000fe80000100a00 */
[----:B------:R-:W-:Y:S04]  /*13480*/  STL.64 [R1+0x1d0], R52 ;  /* 0x0001d03401007387 */ /* 0x000fe80000100a00 */
[----:B------:R3:W-:Y:S04]  /*13490*/  STL.64 [R1+0x1d8], R54 ;  /* 0x0001d83601007387 */ /* 0x0007e80000100a00 */
[----:B------:R-:W4:Y:S01]  /*134a0*/  LDL R124, [R1+0x894] ;  /* 0x00089400017c7983 */ /* 0x000f220000100800 */
[C---:B-----5:R-:W-:Y:S08]  /*134b0*/  HMMA.1688.F32.TF32 R88, R116.reuse, R206, R172 ;  /* 0x000000ce7458723c */ /* 0x060ff000000810ac */
[C---:B------:R-:W-:Y:S08]  /*134c0*/  HMMA.1688.F32.TF32 R92, R116.reuse, R218, R136 ;  /* 0x000000da745c723c */ /* 0x040ff00000081088 */
[C---:B------:R-:W-:Y:S08]  /*134d0*/  HMMA.1688.F32.TF32 R96, R116.reuse, R194, R168 ;  /* 0x000000c27460723c */ /* 0x040ff000000810a8 */
[C---:B------:R-:W-:Y:S08]  /*134e0*/  HMMA.1688.F32.TF32 R100, R116.reuse, R198, R164 ;  /* 0x000000c67464723c */ /* 0x040ff000000810a4 */
[C---:B------:R-:W-:Y:S08]  /*134f0*/  HMMA.1688.F32.TF32 R104, R116.reuse, R226, R160 ;  /* 0x000000e27468723c */ /* 0x040ff000000810a0 */
[----:B------:R-:W-:Y:S08]  /*13500*/  HMMA.1688.F32.TF32 R80, R116, R222, R80 ;  /* 0x000000de7450723c */ /* 0x000ff00000081050 */
[C---:B------:R-:W-:Y:S08]  /*13510*/  HMMA.1688.F32.TF32 R112, R120.reuse, R210, R68 ;  /* 0x000000d27870723c */ /* 0x040ff00000081044 */
[C---:B--2---:R-:W-:Y:S08]  /*13520*/  HMMA.1688.F32.TF32 R108, R120.reuse, R214, R64 ;  /* 0x000000d6786c723c */ /* 0x044ff00000081040 */
[C---:B------:R-:W-:Y:S01]  /*13530*/  HMMA.1688.F32.TF32 R64, R120.reuse, R198, R156 ;  /* 0x000000c67840723c */ /* 0x040fe2000008109c */
[----:B------:R-:W-:Y:S04]  /*13540*/  LDS R156, [R143+0x21180] ;  /* 0x021180008f9c7984 */ /* 0x000fe80000000800 */
[----:B------:R-:W-:Y:S03]  /*13550*/  LDS R158, [R143+0x21980] ;  /* 0x021980008f9e7984 */ /* 0x000fe60000000800 */
[C---:B---3--:R-:W-:Y:S01]  /*13560*/  HMMA.1688.F32.TF32 R56, R120.reuse, R218, R60 ;  /* 0x000000da7838723c */ /* 0x048fe2000008103c */
[----:B------:R-:W-:Y:S04]  /*13570*/  LDS R157, [R2+0x21180] ;  /* 0x02118000029d7984 */ /* 0x000fe80000000800 */
[----:B------:R-:W-:Y:S03]  /*13580*/  LDS R159, [R2+0x21980] ;  /* 0x02198000029f7984 */ /* 0x000fe60000000800 */
[C---:B------:R-:W-:Y:S08]  /*13590*/  HMMA.1688.F32.TF32 R60, R120.reuse, R194, R76 ;  /* 0x000000c2783c723c */ /* 0x040ff0000008104c */
[C---:B------:R-:W-:Y:S08]  /*135a0*/  HMMA.1688.F32.TF32 R52, R120.reuse, R206, R72 ;  /* 0x000000ce7834723c */ /* 0x040ff00000081048 */
[C---:B------:R-:W-:Y:S08]  /*135b0*/  HMMA.1688.F32.TF32 R72, R120.reuse, R222, R132 ;  /* 0x000000de7848723c */ /* 0x040ff00000081084 */
[----:B------:R-:W-:Y:S08]  /*135c0*/  HMMA.1688.F32.TF32 R68, R120, R226, R128 ;  /* 0x000000e27844723c */ /* 0x000ff00000081080 */
[C---:B------:R-:W-:Y:S01]  /*135d0*/  HMMA.1688.F32.TF32 R76, R116.reuse, R214, R152 ;  /* 0x000000d6744c723c */ /* 0x040fe20000081098 */
[----:B------:R-:W-:Y:S04]  /*135e0*/  LDS R152, [R0+0x22000] ;  /* 0x0220000000987984 */ /* 0x000fe80000000800 */
[----:B------:R-:W-:Y:S03]  /*135f0*/  LDS R154, [R0+0x22800] ;  /* 0x02280000009a7984 */ /* 0x000fe60000000800 */
[----:B------:R-:W-:Y:S01]  /*13600*/  HMMA.1688.F32.TF32 R84, R116, R210, R228 ;  /* 0x000000d27454723c */ /* 0x000fe200000810e4 */
[----:B------:R-:W-:Y:S04]  /*13610*/  LDS R228, [R143+0x21100] ;  /* 0x021100008fe47984 */ /* 0x000fe80000000800 */
[----:B------:R-:W-:Y:S04]  /*13620*/  LDS R230, [R143+0x21900] ;  /* 0x021900008fe67984 */ /* 0x000fe80000000800 */
[----:B------:R-:W-:Y:S04]  /*13630*/  LDS R229, [R2+0x21100] ;  /* 0x0211000002e57984 */ /* 0x000fe80000000800 */
[----:B------:R-:W1:Y:S04]  /*13640*/  LDS R231, [R2+0x21900] ;  /* 0x0219000002e77984 */ /* 0x000e680000000800 */
[----:B------:R-:W-:Y:S04]  /*13650*/  LDS R153, [R252+0x22000] ;  /* 0x02200000fc997984 */ /* 0x000fe80000000800 */
[----:B------:R-:W-:Y:S01]  /*13660*/  LDS R155, [R252+0x22800] ;  /* 0x02280000fc9b7984 */ /* 0x000fe20000000800 */
[----:B-1----:R-:W-:Y:S07]  /*13670*/  HMMA.1688.F32.TF32 R168, R228, R214, R20 ;  /* 0x000000d6e4a8723c */ /* 0x002fee0000081014 */
[----:B------:R-:W-:-:S02]  /*13680*/  IMAD.MOV.U32 R20, RZ, RZ, R45 ;  /* 0x000000ffff147224 */ /* 0x000fc400078e002d */
[----:B------:R-:W-:Y:S02]  /*13690*/  IMAD.MOV.U32 R21, RZ, RZ, R46 ;  /* 0x000000ffff157224 */ /* 0x000fe400078e002e */
[----:B------:R-:W-:Y:S01]  /*136a0*/  IMAD.MOV.U32 R22, RZ, RZ, R47 ;  /* 0x000000ffff167224 */ /* 0x000fe200078e002f */
[----:B------:R-:W-:Y:S01]  /*136b0*/  HMMA.1688.F32.TF32 R160, R228, R206, R16 ;  /* 0x000000cee4a0723c */ /* 0x000fe20000081010 */
[----:B------:R-:W-:Y:S02]  /*136c0*/  IMAD.MOV.U32 R23, RZ, RZ, R31 ;  /* 0x000000ffff177224 */ /* 0x000fe400078e001f */
[----:B----4-:R-:W-:-:S05]  /*136d0*/  IMAD R3, R3, 0x10000, R124 ;  /* 0x0001000003037824 */ /* 0x010fca00078e027c */
[----:B------:R-:W1:Y:S04]  /*136e0*/  LDSM.16.M88.4 R124, [R3+0x6000] ;  /* 0x00600000037c783b */ /* 0x000e680000000200 */
[----:B------:R-:W2:Y:S04]  /*136f0*/  LDSM.16.M88.4 R120, [R3+0x8000] ;  /* 0x008000000378783b */ /* 0x000ea80000000200 */
[----:B------:R-:W3:Y:S04]  /*13700*/  LDSM.16.M88.4 R116, [R3+0xa000] ;  /* 0x00a000000374783b */ /* 0x000ee80000000200 */
[----:B------:R-:W4:Y:S04]  /*13710*/  LDSM.16.M88.4 R144, [R3+0xc000] ;  /* 0x00c000000390783b */ /* 0x000f280000000200 */
[----:B------:R-:W5:Y:S04]  /*13720*/  LDSM.16.M88.4 R140, [R3+0xe000] ;  /* 0x00e00000038c783b */ /* 0x000f680000000200 */
[----:B------:R-:W-:Y:S04]  /*13730*/  LDSM.16.M88.4 R136, [R3] ;  /* 0x000000000388783b */ /* 0x000fe80000000200 */
[----:B------:R-:W4:Y:S04]  /*13740*/  LDSM.16.M88.4 R132, [R3+0x2000] ;  /* 0x002000000384783b */ /* 0x000f280000000200 */
[----:B------:R-:W5:Y:S04]  /*13750*/  LDSM.16.M88.4 R128, [R3+0x4000] ;  /* 0x004000000380783b */ /* 0x000f680000000200 */
[----:B-1----:R-:W-:Y:S04]  /*13760*/  STL [R1+0xbe8], R126 ;  /* 0x000be87e01007387 */ /* 0x002fe80000100800 */
[----:B------:R-:W-:Y:S04]  /*13770*/  STL [R1+0xbe4], R127 ;  /* 0x000be47f01007387 */ /* 0x000fe80000100800 */
[----:B--2---:R-:W-:Y:S04]  /*13780*/  STL [R1+0xbd4], R122 ;  /* 0x000bd47a01007387 */ /* 0x004fe80000100800 */
[----:B------:R-:W-:Y:S04]  /*13790*/  STL [R1+0xbd0], R123 ;  /* 0x000bd07b01007387 */ /* 0x000fe80000100800 */
[----:B---3--:R-:W-:Y:S04]  /*137a0*/  STL [R1+0xbdc], R118 ;  /* 0x000bdc7601007387 */ /* 0x008fe80000100800 */
[----:B------:R-:W-:Y:S04]  /*137b0*/  STL [R1+0xbd8], R119 ;  /* 0x000bd87701007387 */ /* 0x000fe80000100800 */
[----:B----4-:R-:W-:Y:S04]  /*137c0*/  STL [R1+0xbec], R146 ;  /* 0x000bec9201007387 */ /* 0x010fe80000100800 */
[----:B------:R-:W-:Y:S04]  /*137d0*/  STL [R1+0xbe0], R147 ;  /* 0x000be09301007387 */ /* 0x000fe80000100800 */
[----:B-----5:R-:W-:Y:S04]  /*137e0*/  STL [R1+0xbf4], R142 ;  /* 0x000bf48e01007387 */ /* 0x020fe80000100800 */
[----:B------:R-:W-:Y:S04]  /*137f0*/  STL [R1+0xbf0], R143 ;  /* 0x000bf08f01007387 */ /* 0x000fe80000100800 */
[----:B------:R1:W-:Y:S04]  /*13800*/  STL [R1+0x9c8], R3 ;  /* 0x0009c80301007387 */ /* 0x0003e80000100800 */
[----:B-1----:R-:W2:Y:S04]  /*13810*/  LDL R3, [R1+0x250] ;  /* 0x0002500001037983 */ /* 0x002ea80000100800 */
[----:B------:R-:W3:Y:S04]  /*13820*/  LDL.LU R45, [R1+0xc6c] ;  /* 0x000c6c00012d7983 */ /* 0x000ee80000300800 */
[----:B------:R-:W3:Y:S04]  /*13830*/  LDL.LU R46, [R1+0xc68] ;  /* 0x000c6800012e7983 */ /* 0x000ee80000300800 */
[----:B------:R-:W3:Y:S04]  /*13840*/  LDL.LU R47, [R1+0xc64] ;  /* 0x000c6400012f7983 */ /* 0x000ee80000300800 */
[----:B------:R-:W4:Y:S04]  /*13850*/  LDL.LU R31, [R1+0xc60] ;  /* 0x000c6000011f7983 */ /* 0x000f280000300800 */
[----:B------:R-:W5:Y:S04]  /*13860*/  LDL.LU R16, [R1] ;  /* 0x0000000001107983 */ /* 0x000f680000300800 */
[----:B------:R-:W5:Y:S01]  /*13870*/  LDL.LU R17, [R1+0x4] ;  /* 0x0000040001117983 */ /* 0x000f620000300800 */
[----:B------:R-:W-:Y:S01]  /*13880*/  HMMA.1688.F32.TF32 R172, R228, R218, R36 ;  /* 0x000000dae4ac723c */ /* 0x000fe20000081024 */
[----:B------:R-:W-:-:S02]  /*13890*/  IMAD.MOV.U32 R18, RZ, RZ, R217 ;  /* 0x000000ffff127224 */ /* 0x000fc400078e00d9 */
[----:B------:R-:W-:-:S05]  /*138a0*/  IMAD.MOV.U32 R19, RZ, RZ, R216 ;  /* 0x000000ffff137224 */ /* 0x000fca00078e00d8 */
[----:B------:R-:W-:Y:S08]  /*138b0*/  HMMA.1688.F32.TF32 R216, R156, R218, R12 ;  /* 0x000000da9cd8723c */ /* 0x000ff0000008100c */
[----:B------:R-:W-:Y:S08]  /*138c0*/  HMMA.1688.F32.TF32 R12, R152, R124, R240 ;  /* 0x0000007c980c723c */ /* 0x000ff000000810f0 */
[----:B------:R-:W-:Y:S08]  /*138d0*/  HMMA.1688.F32.TF32 R164, R228, R210, R40 ;  /* 0x000000d2e4a4723c */ /* 0x000ff00000081028 */
[----:B------:R-:W-:Y:S07]  /*138e0*/  HMMA.1688.F32.TF32 R40, R152, R120, R244 ;  /* 0x000000789828723c */ /* 0x000fee00000810f4 */
[----:B------:R-:W-:Y:S04]  /*138f0*/  STL [R1+0xc04], R12 ;  /* 0x000c040c01007387 */ /* 0x000fe80000100800 */
[----:B------:R-:W-:Y:S04]  /*13900*/  STL [R1+0xc00], R13 ;  /* 0x000c000d01007387 */ /* 0x000fe80000100800 */
[----:B------:R-:W-:Y:S04]  /*13910*/  STL [R1+0xbfc], R14 ;  /* 0x000bfc0e01007387 */ /* 0x000fe80000100800 */
[----:B------:R-:W-:Y:S04]  /*13920*/  STL [R1+0xbf8], R15 ;  /* 0x000bf80f01007387 */ /* 0x000fe80000100800 */
[----:B------:R-:W-:Y:S04]  /*13930*/  STL [R1+0xc14], R40 ;  /* 0x000c142801007387 */ /* 0x000fe80000100800 */
[----:B------:R-:W-:Y:S04]  /*13940*/  STL [R1+0xc10], R41 ;  /* 0x000c102901007387 */ /* 0x000fe80000100800 */
[----:B------:R-:W-:Y:S04]  /*13950*/  STL [R1+0xc0c], R42 ;  /* 0x000c0c2a01007387 */ /* 0x000fe80000100800 */
[----:B------:R1:W-:Y:S02]  /*13960*/  STL [R1+0xc08], R43 ;  /* 0x000c082b01007387 */ /* 0x0003e40000100800 */
[----:B-1----:R-:W-:Y:S02]  /*13970*/  HMMA.1688.F32.TF32 R40, R148, R132, R108 ;  /* 0x000000849428723c */ /* 0x002fe4000008106c */
[----:B------:R-:W-:Y:S04]  /*13980*/  LDS R108, [R0+0x22080] ;  /* 0x02208000006c7984 */ /* 0x000fe80000000800 */
[----:B------:R-:W-:Y:S02]  /*13990*/  LDS R110, [R0+0x22880] ;  /* 0x02288000006e7984 */ /* 0x000fe40000000800 */
[C---:B------:R-:W-:Y:S02]  /*139a0*/  HMMA.1688.F32.TF32 R24, R228.reuse, R198, R24 ;  /* 0x000000c6e418723c */ /* 0x040fe40000081018 */
[----:B------:R-:W-:Y:S04]  /*139b0*/  LDS R109, [R252+0x22080] ;  /* 0x02208000fc6d7984 */ /* 0x000fe80000000800 */
[----:B------:R-:W1:Y:S02]  /*139c0*/  LDS R111, [R252+0x22880] ;  /* 0x02288000fc6f7984 */ /* 0x000e640000000800 */
[----:B------:R-:W-:Y:S08]  /*139d0*/  HMMA.1688.F32.TF32 R32, R228, R222, R32 ;  /* 0x000000dee420723c */ /* 0x000ff00000081020 */
[C---:B------:R-:W-:Y:S08]  /*139e0*/  HMMA.1688.F32.TF32 R48, R152.reuse, R136, R48 ;  /* 0x000000889830723c */ /* 0x040ff00000081030 */
[C---:B------:R-:W-:Y:S08]  /*139f0*/  HMMA.1688.F32.TF32 R36, R152.reuse, R128, R236 ;  /* 0x000000809824723c */ /* 0x040ff000000810ec */
[C---:B------:R-:W-:Y:S08]  /*13a00*/  HMMA.1688.F32.TF32 R20, R152.reuse, R144, R20 ;  /* 0x000000909814723c */ /* 0x040ff00000081014 */
[----:B-----5:R-:W-:Y:S08]  /*13a10*/  HMMA.1688.F32.TF32 R16, R152, R116, R16 ;  /* 0x000000749810723c */ /* 0x020ff00000081010 */
[C---:B---3--:R-:W-:Y:S08]  /*13a20*/  HMMA.1688.F32.TF32 R44, R228.reuse, R194, R44 ;  /* 0x000000c2e42c723c */ /* 0x048ff0000008102c */
[----:B----4-:R-:W-:Y:S07]  /*13a30*/  HMMA.1688.F32.TF32 R28, R228, R226, R28 ;  /* 0x000000e2e41c723c */ /* 0x010fee000008101c */
[----:B------:R-:W-:-:S02]  /*13a40*/  IMAD.MOV.U32 R228, RZ, RZ, R213 ;  /* 0x000000ffffe47224 */ /* 0x000fc400078e00d5 */
[----:B------:R-:W-:Y:S02]  /*13a50*/  IMAD.MOV.U32 R229, RZ, RZ, R212 ;  /* 0x000000ffffe57224 */ /* 0x000fe400078e00d4 */
[----:B------:R-:W-:Y:S02]  /*13a60*/  IMAD.MOV.U32 R230, RZ, RZ, R205 ;  /* 0x000000ffffe67224 */ /* 0x000fe400078e00cd */
[----:B------:R-:W-:Y:S01]  /*13a70*/  IMAD.MOV.U32 R231, RZ, RZ, R204 ;  /* 0x000000ffffe77224 */ /* 0x000fe200078e00cc */
[----:B------:R-:W-:Y:S01]  /*13a80*/  HMMA.1688.F32.TF32 R212, R156, R214, R8 ;  /* 0x000000d69cd4723c */ /* 0x000fe20000081008 */
[----:B------:R-:W-:Y:S04]  /*13a90*/  STL [R1+0xc1c], R18 ;  /* 0x000c1c1201007387 */ /* 0x000fe80000100800 */
[----:B------:R-:W-:Y:S03]  /*13aa0*/  STL [R1+0xc18], R19 ;  /* 0x000c181301007387 */ /* 0x000fe60000100800 */
[C---:B------:R-:W-:Y:S01]  /*13ab0*/  HMMA.1688.F32.TF32 R8, R152.reuse, R132, R232 ;  /* 0x000000849808723c */ /* 0x040fe200000810e8 */
[----:B------:R3:W-:Y:S04]  /*13ac0*/  STL.64 [R1+0x180], R40 ;  /* 0x0001802801007387 */ /* 0x0007e80000100a00 */
[----:B------:R4:W-:Y:S03]  /*13ad0*/  STL.64 [R1+0x188], R42 ;  /* 0x0001882a01007387 */ /* 0x0009e60000100a00 */
[----:B------:R-:W-:Y:S07]  /*13ae0*/  HMMA.1688.F32.TF32 R152, R152, R140, R228 ;  /* 0x0000008c9898723c */ /* 0x000fee00000810e4 */
[----:B------:R-:W-:-:S02]  /*13af0*/  IMAD.MOV.U32 R228, RZ, RZ, R193 ;  /* 0x000000ffffe47224 */ /* 0x000fc400078e00c1 */
[----:B------:R-:W5:Y:S01]  /*13b00*/  LDL.LU R193, [R1+0xc5c] ;  /* 0x000c5c0001c17983 */ /* 0x000f620000300800 */
[----:B------:R-:W-:Y:S02]  /*13b10*/  IMAD.MOV.U32 R229, RZ, RZ, R197 ;  /* 0x000000ffffe57224 */ /* 0x000fe400078e00c5 */
[----:B------:R-:W-:Y:S01]  /*13b20*/  IMAD.MOV.U32 R230, RZ, RZ, R192 ;  /* 0x000000ffffe67224 */ /* 0x000fe200078e00c0 */
[----:B------:R-:W2:Y:S01]  /*13b30*/  LDL.LU R197, [R1+0xc58] ;  /* 0x000c580001c57983 */ /* 0x000ea20000300800 */
[----:B------:R-:W-:-:S03]  /*13b40*/  IMAD.MOV.U32 R231, RZ, RZ, R196 ;  /* 0x000000ffffe77224 */ /* 0x000fc600078e00c4 */
[----:B------:R-:W3:Y:S04]  /*13b50*/  LDL.LU R192, [R1+0xc54] ;  /* 0x000c540001c07983 */ /* 0x000ee80000300800 */
[----:B------:R-:W4:Y:S04]  /*13b60*/  LDL.LU R196, [R1+0xc50] ;  /* 0x000c500001c47983 */ /* 0x000f280000300800 */
[----:B------:R-:W5:Y:S04]  /*13b70*/  LDL.LU R240, [R1+0x60] ;  /* 0x0000600001f07983 */ /* 0x000f680000300800 */
[----:B------:R-:W5:Y:S04]  /*13b80*/  LDL.LU R241, [R1+0x64] ;  /* 0x0000640001f17983 */ /* 0x000f680000300800 */
[----:B------:R-:W5:Y:S04]  /*13b90*/  LDL.LU R242, [R1+0x68] ;  /* 0x0000680001f27983 */ /* 0x000f680000300800 */
[----:B------:R-:W5:Y:S01]  /*13ba0*/  LDL.LU R243, [R1+0x6c] ;  /* 0x00006c0001f37983 */ /* 0x000f620000300800 */
[----:B--2---:R-:W-:-:S02]  /*13bb0*/  IMAD.MOV.U32 R246, RZ, RZ, R197 ;  /* 0x000000fffff67224 */ /* 0x004fc400078e00c5 */
[----:B---3--:R-:W-:Y:S02]  /*13bc0*/  IMAD.MOV.U32 R244, RZ, RZ, R192 ;  /* 0x000000fffff47224 */ /* 0x008fe400078e00c0 */
[----:B------:R-:W2:Y:S01]  /*13bd0*/  LDL.LU R192, [R1+0xc4c] ;  /* 0x000c4c0001c07983 */ /* 0x000ea20000300800 */
[----:B----4-:R-:W-:-:S03]  /*13be0*/  IMAD.MOV.U32 R245, RZ, RZ, R196 ;  /* 0x000000fffff57224 */ /* 0x010fc600078e00c4 */
[----:B------:R-:W3:Y:S04]  /*13bf0*/  LDL.LU R196, [R1+0xc48] ;  /* 0x000c480001c47983 */ /* 0x000ee80000300800 */
[----:B------:R-:W4:Y:S01]  /*13c00*/  LDL.LU R197, [R1+0xc44] ;  /* 0x000c440001c57983 */ /* 0x000f220000300800 */
[----:B-----5:R-:W-:-:S03]  /*13c10*/  IMAD.MOV.U32 R247, RZ, RZ, R193 ;  /* 0x000000fffff77224 */ /* 0x020fc600078e00c1 */
[----:B------:R-:W5:Y:S01]  /*13c20*/  LDL.LU R193, [R1+0xc40] ;  /* 0x000c400001c17983 */ /* 0x000f620000300800 */
[----:B------:R-:W-:Y:S03]  /*13c30*/  HMMA.1688.F32.TF32 R176, R156, R206, R176 ;  /* 0x000000ce9cb0723c */ /* 0x000fe600000810b0 */
[----:B------:R-:W2:Y:S04]  /*13c40*/  LDL.LU R40, [R1+0x80] ;  /* 0x0000800001287983 */ /* 0x000ea80000300800 */
[----:B------:R-:W2:Y:S01]  /*13c50*/  LDL.LU R41, [R1+0x84] ;  /* 0x0000840001297983 */ /* 0x000ea20000300800 */
[----:B------:R-:W-:Y:S03]  /*13c60*/  HMMA.1688.F32.TF32 R204, R148, R136, R56 ;  /* 0x0000008894cc723c */ /* 0x000fe60000081038 */
[----:B------:R-:W2:Y:S04]  /*13c70*/  LDL.LU R42, [R1+0x88] ;  /* 0x00008800012a7983 */ /* 0x000ea80000300800 */
[----:B------:R-:W2:Y:S01]  /*13c80*/  LDL.LU R43, [R1+0x8c] ;  /* 0x00008c00012b7983 */ /* 0x000ea20000300800 */
[----:B------:R-:W-:Y:S03]  /*13c90*/  HMMA.1688.F32.TF32 R184, R156, R198, R184 ;  /* 0x000000c69cb8723c */ /* 0x000fe600000810b8 */
[----:B------:R-:W2:Y:S04]  /*13ca0*/  LDL.LU R232, [R1+0x10] ;  /* 0x0000100001e87983 */ /* 0x000ea80000300800 */
[----:B------:R-:W2:Y:S04]  /*13cb0*/  LDL.LU R233, [R1+0x14] ;  /* 0x0000140001e97983 */ /* 0x000ea80000300800 */
[----:B------:R-:W2:Y:S01]  /*13cc0*/  LDL.LU R234, [R1+0x18] ;  /* 0x0000180001ea7983 */ /* 0x000ea20000300800 */
[----:B------:R-:W-:Y:S03]  /*13cd0*/  HMMA.1688.F32.TF32 R12, R148, R128, R112 ;  /* 0x00000080940c723c */ /* 0x000fe60000081070 */
[----:B------:R-:W2:Y:S05]  /*13ce0*/  LDL.LU R235, [R1+0x1c] ;  /* 0x00001c0001eb7983 */ /* 0x000eaa0000300800 */
[----:B-1----:R-:W-:Y:S07]  /*13cf0*/  HMMA.1688.F32.TF32 R112, R108, R120, R228 ;  /* 0x000000786c70723c */ /* 0x002fee00000810e4 */
[----:B------:R-:W-:-:S02]  /*13d00*/  IMAD.MOV.U32 R230, RZ, RZ, R224 ;  /* 0x000000ffffe67224 */ /* 0x000fc400078e00e0 */
[----:B------:R-:W-:Y:S02]  /*13d10*/  IMAD.MOV.U32 R231, RZ, RZ, R225 ;  /* 0x000000ffffe77224 */ /* 0x000fe400078e00e1 */
[----:B---3--:R-:W-:Y:S02]  /*13d20*/  IMAD.MOV.U32 R57, RZ, RZ, R196 ;  /* 0x000000ffff397224 */ /* 0x008fe400078e00c4 */
[----:B----4-:R-:W-:Y:S02]  /*13d30*/  IMAD.MOV.U32 R56, RZ, RZ, R197 ;  /* 0x000000ffff387224 */ /* 0x010fe400078e00c5 */
[----:B------:R-:W-:Y:S08]  /*13d40*/  HMMA.1688.F32.TF32 R196, R148, R116, R64 ;  /* 0x0000007494c4723c */ /* 0x000ff00000081040 */
[----:B------:R-:W-:Y:S07]  /*13d50*/  HMMA.1688.F32.TF32 R64, R108, R124, R240 ;  /* 0x0000007c6c40723c */ /* 0x000fee00000810f0 */
[----:B------:R-:W-:-:S02]  /*13d60*/  IMAD.MOV.U32 R240, RZ, RZ, R248 ;  /* 0x000000fffff07224 */ /* 0x000fc400078e00f8 */
[----:B------:R-:W3:Y:S01]  /*13d70*/  LDL.LU R248, [R1+0xc3c] ;  /* 0x000c3c0001f87983 */ /* 0x000ee20000300800 */
[----:B------:R-:W-:Y:S02]  /*13d80*/  IMAD.MOV.U32 R241, RZ, RZ, R249 ;  /* 0x000000fffff17224 */ /* 0x000fe400078e00f9 */
[----:B------:R-:W-:Y:S01]  /*13d90*/  IMAD.MOV.U32 R242, RZ, RZ, R250 ;  /* 0x000000fffff27224 */ /* 0x000fe200078e00fa */
[----:B------:R-:W3:Y:S01]  /*13da0*/  LDL.LU R249, [R1+0xc38] ;  /* 0x000c380001f97983 */ /* 0x000ee20000300800 */
[----:B------:R-:W-:-:S03]  /*13db0*/  IMAD.MOV.U32 R243, RZ, RZ, R251 ;  /* 0x000000fffff37224 */ /* 0x000fc600078e00fb */
[----:B------:R-:W3:Y:S04]  /*13dc0*/  LDL.LU R250, [R1+0xc34] ;  /* 0x000c340001fa7983 */ /* 0x000ee80000300800 */
[----:B------:R-:W3:Y:S04]  /*13dd0*/  LDL.LU R251, [R1+0xc30] ;  /* 0x000c300001fb7983 */ /* 0x000ee80000300800 */
[----:B------:R-:W4:Y:S04]  /*13de0*/  LDL.LU R228, [R1+0xd0] ;  /* 0x0000d00001e47983 */ /* 0x000f280000300800 */
[----:B------:R-:W4:Y:S04]  /*13df0*/  LDL.LU R229, [R1+0xd4] ;  /* 0x0000d40001e57983 */ /* 0x000f280000300800 */
[----:B------:R-:W4:Y:S04]  /*13e00*/  LDL.LU R224, [R1+0xc2c] ;  /* 0x000c2c0001e07983 */ /* 0x000f280000300800 */
[----:B------:R-:W4:Y:S01]  /*13e10*/  LDL.LU R225, [R1+0xc28] ;  /* 0x000c280001e17983 */ /* 0x000f220000300800 */
[----:B------:R-:W-:Y:S01]  /*13e20*/  HMMA.1688.F32.TF32 R200, R156, R222, R200 ;  /* 0x000000de9cc8723c */ /* 0x000fe200000810c8 */
[----:B------:R-:W-:-:S02]  /*13e30*/  IMAD.MOV.U32 R236, RZ, RZ, R221 ;  /* 0x000000ffffec7224 */ /* 0x000fc400078e00dd */
[----:B------:R-:W-:Y:S01]  /*13e40*/  IMAD.MOV.U32 R237, RZ, RZ, R220 ;  /* 0x000000ffffed7224 */ /* 0x000fe200078e00dc */
[----:B------:R-:W-:Y:S04]  /*13e50*/  LDS R222, [R3+0x22880] ;  /* 0x0228800003de7984 */ /* 0x000fe80000000800 */
[----:B------:R-:W-:Y:S04]  /*13e60*/  LDS R220, [R3+0x22080] ;  /* 0x0220800003dc7984 */ /* 0x000fe80000000800 */
[----:B------:R-:W-:Y:S04]  /*13e70*/  LDS R221, [R2+0x22080] ;  /* 0x0220800002dd7984 */ /* 0x000fe80000000800 */
[----:B------:R-:W1:Y:S01]  /*13e80*/  LDS R223, [R2+0x22880] ;  /* 0x0228800002df7984 */ /* 0x000e620000000800 */
[----:B------:R-:W-:-:S02]  /*13e90*/  IMAD.MOV.U32 R118, RZ, RZ, R12 ;  /* 0x000000ffff767224 */ /* 0x000fc400078e000c */
[----:B------:R-:W-:Y:S02]  /*13ea0*/  IMAD.MOV.U32 R119, RZ, RZ, R13 ;  /* 0x000000ffff777224 */ /* 0x000fe400078e000d */
[----:B------:R-:W-:Y:S02]  /*13eb0*/  IMAD.MOV.U32 R122, RZ, RZ, R14 ;  /* 0x000000ffff7a7224 */ /* 0x000fe400078e000e */
[----:B------:R-:W-:Y:S02]  /*13ec0*/  IMAD.MOV.U32 R123, RZ, RZ, R15 ;  /* 0x000000ffff7b7224 */ /* 0x000fe400078e000f */
[C---:B------:R-:W-:Y:S08]  /*13ed0*/  HMMA.1688.F32.TF32 R12, R148.reuse, R124, R52 ;  /* 0x0000007c940c723c */ /* 0x040ff00000081034 */
[----:B------:R-:W-:Y:S01]  /*13ee0*/  HMMA.1688.F32.TF32 R52, R148, R144, R68 ;  /* 0x000000909434723c */ /* 0x000fe20000081044 */
[----:B-----5:R-:W-:-:S02]  /*13ef0*/  IMAD.MOV.U32 R58, RZ, RZ, R193 ;  /* 0x000000ffff3a7224 */ /* 0x020fc400078e00c1 */
[----:B--2---:R-:W-:Y:S02]  /*13f00*/  IMAD.MOV.U32 R59, RZ, RZ, R192 ;  /* 0x000000ffff3b7224 */ /* 0x004fe400078e00c0 */
[----:B------:R-:W-:Y:S02]  /*13f10*/  IMAD.MOV.U32 R238, RZ, RZ, R209 ;  /* 0x000000ffffee7224 */ /* 0x000fe400078e00d1 */
[----:B------:R-:W-:Y:S01]  /*13f20*/  IMAD.MOV.U32 R239, RZ, RZ, R208 ;  /* 0x000000ffffef7224 */ /* 0x000fe200078e00d0 */
[C---:B------:R-:W-:Y:S08]  /*13f30*/  HMMA.1688.F32.TF32 R4, R156.reuse, R210, R4 ;  /* 0x000000d29c04723c */ /* 0x040ff00000081004 */
[----:B------:R-:W-:Y:S01]  /*13f40*/  IMAD.MOV.U32 R127, RZ, RZ, R14 ;  /* 0x000000ffff7f7224 */ /* 0x000fe200078e000e */
[----:B------:R-:W-:Y:S01]  /*13f50*/  HMMA.1688.F32.TF32 R180, R156, R194, R180 ;  /* 0x000000c29cb4723c */ /* 0x000fe200000810b4 */
[----:B------:R-:W-:-:S06]  /*13f60*/  IMAD.MOV.U32 R147, RZ, RZ, R15 ;  /* 0x000000ffff937224 */ /* 0x000fcc00078e000f */
[----:B------:R-:W-:Y:S01]  /*13f70*/  IMAD.MOV.U32 R14, RZ, RZ, R52 ;  /* 0x000000ffff0e7224 */ /* 0x000fe200078e0034 */
[----:B------:R-:W-:Y:S01]  /*13f80*/  HMMA.1688.F32.TF32 R192, R148, R120, R60 ;  /* 0x0000007894c0723c */ /* 0x000fe2000008103c */
[----:B------:R-:W-:Y:S02]  /*13f90*/  IMAD.MOV.U32 R15, RZ, RZ, R53 ;  /* 0x000000ffff0f7224 */ /* 0x000fe400078e0035 */
[----:B------:R-:W-:Y:S02]  /*13fa0*/  IMAD.MOV.U32 R142, RZ, RZ, R54 ;  /* 0x000000ffff8e7224 */ /* 0x000fe400078e0036 */
[----:B------:R-:W-:-:S03]  /*13fb0*/  IMAD.MOV.U32 R143, RZ, RZ, R55 ;  /* 0x000000ffff8f7224 */ /* 0x000fc600078e0037 */
[----:B------:R-:W-:Y:S08]  /*13fc0*/  HMMA.1688.F32.TF32 R208, R148, R140, R72 ;  /* 0x0000008c94d0723c */ /* 0x000ff00000081048 */
[C---:B-1----:R-:W-:Y:S08]  /*13fd0*/  HMMA.1688.F32.TF32 R76, R220.reuse, R132, R76 ;  /* 0x00000084dc4c723c */ /* 0x042ff0000008104c */
[C---:B------:R-:W-:Y:S08]  /*13fe0*/  HMMA.1688.F32.TF32 R84, R220.reuse, R128, R84 ;  /* 0x00000080dc54723c */ /* 0x040ff00000081054 */
[----:B------:R-:W-:Y:S01]  /*13ff0*/  HMMA.1688.F32.TF32 R88, R220, R124, R88 ;  /* 0x0000007cdc58723c */ /* 0x000fe20000081058 */
[----:B------:R-:W-:Y:S01]  /*14000*/  IMAD.MOV.U32 R146, RZ, RZ, R12 ;  /* 0x000000ffff927224 */ /* 0x000fe200078e000c */
[----:B------:R-:W-:Y:S01]  /*14010*/  LDS R148, [R3+0x22100] ;  /* 0x0221000003947984 */ /* 0x000fe20000000800 */
[----:B------:R-:W-:-:S03]  /*14020*/  IMAD.MOV.U32 R126, RZ, RZ, R13 ;  /* 0x000000ffff7e7224 */ /* 0x000fc600078e000d */
[----:B------:R-:W-:Y:S02]  /*14030*/  LDS R150, [R3+0x22900] ;  /* 0x0229000003967984 */ /* 0x000fe40000000800 */
[C---:B------:R-:W-:Y:S02]  /*14040*/  HMMA.1688.F32.TF32 R52, R108.reuse, R136, R56 ;  /* 0x000000886c34723c */ /* 0x040fe40000081038 */
[----:B------:R-:W-:Y:S04]  /*14050*/  LDS R149, [R2+0x22100] ;  /* 0x0221000002957984 */ /* 0x000fe80000000800 */
[----:B------:R-:W-:Y:S02]  /*14060*/  LDS R151, [R2+0x22900] ;  /* 0x0229000002977984 */ /* 0x000fe40000000800 */
[C---:B------:R-:W-:Y:S08]  /*14070*/  HMMA.1688.F32.TF32 R56, R108.reuse, R132, R40 ;  /* 0x000000846c38723c */ /* 0x040ff00000081028 */
[C---:B------:R-:W-:Y:S08]  /*14080*/  HMMA.1688.F32.TF32 R60, R108.reuse, R128, R244 ;  /* 0x000000806c3c723c */ /* 0x040ff000000810f4 */
[C---:B------:R-:W-:Y:S08]  /*14090*/  HMMA.1688.F32.TF32 R68, R108.reuse, R116, R236 ;  /* 0x000000746c44723c */ /* 0x040ff000000810ec */
[C---:B------:R-:W-:Y:S08]  /*140a0*/  HMMA.1688.F32.TF32 R72, R108.reuse, R144, R232 ;  /* 0x000000906c48723c */ /* 0x040ff000000810e8 */
[----:B---3--:R-:W-:Y:S08]  /*140b0*/  HMMA.1688.F32.TF32 R108, R108, R140, R248 ;  /* 0x0000008c6c6c723c */ /* 0x008ff000000810f8 */
[----:B------:R-:W-:Y:S01]  /*140c0*/  HMMA.1688.F32.TF32 R248, R220, R136, R92 ;  /* 0x00000088dcf8723c */ /* 0x000fe2000008105c */
[----:B------:R-:W2:Y:S04]  /*140d0*/  LDL.LU R92, [R1+0x100] ;  /* 0x00010000015c7983 */ /* 0x000ea80000300800 */
[----:B------:R-:W2:Y:S02]  /*140e0*/  LDL.LU R93, [R1+0x104] ;  /* 0x00010400015d7983 */ /* 0x000ea40000300800 */
[----:B----4-:R-:W-:-:S02]  /*140f0*/  IMAD.MOV.U32 R94, RZ, RZ, R224 ;  /* 0x000000ffff5e7224 */ /* 0x010fc400078e00e0 */
[----:B------:R-:W3:Y:S01]  /*14100*/  LDL.LU R224, [R1+0xc24] ;  /* 0x000c240001e07983 */ /* 0x000ee20000300800 */
[----:B------:R-:W-:-:S03]  /*14110*/  IMAD.MOV.U32 R95, RZ, RZ, R225 ;  /* 0x000000ffff5f7224 */ /* 0x000fc600078e00e1 */
[----:B------:R-:W4:Y:S01]  /*14120*/  LDL.LU R225, [R1+0xc20] ;  /* 0x000c200001e17983 */ /* 0x000f220000300800 */
[----:B------:R-:W-:Y:S02]  /*14130*/  IMAD.MOV.U32 R42, RZ, RZ, R76 ;  /* 0x000000ffff2a7224 */ /* 0x000fe400078e004c */
[----:B------:R-:W-:Y:S01]  /*14140*/  IMAD.MOV.U32 R43, RZ, RZ, R77 ;  /* 0x000000ffff2b7224 */ /* 0x000fe200078e004d */
[----:B------:R-:W5:Y:S01]  /*14150*/  LDL.LU R76, [R1+0x140] ;  /* 0x00014000014c7983 */ /* 0x000f620000300800 */
[----:B------:R-:W-:Y:S02]  /*14160*/  IMAD.MOV.U32 R12, RZ, RZ, R78 ;  /* 0x000000ffff0c7224 */ /* 0x000fe400078e004e */
[----:B------:R-:W-:Y:S01]  /*14170*/  IMAD.MOV.U32 R13, RZ, RZ, R79 ;  /* 0x000000ffff0d7224 */ /* 0x000fe200078e004f */
[----:B------:R-:W5:Y:S01]  /*14180*/  LDL.LU R77, [R1+0x144] ;  /* 0x00014400014d7983 */ /* 0x000f620000300800 */
[----:B------:R-:W-:Y:S01]  /*14190*/  IMAD.MOV.U32 R18, RZ, RZ, R84 ;  /* 0x000000ffff127224 */ /* 0x000fe200078e0054 */
[----:B------:R-:W-:Y:S02]  /*141a0*/  HMMA.1688.F32.TF32 R188, R156, R226, R188 ;  /* 0x000000e29cbc723c */ /* 0x000fe400000810bc */
[----:B------:R-:W5:Y:S01]  /*141b0*/  LDL.LU R78, [R1+0x148] ;  /* 0x00014800014e7983 */ /* 0x000f620000300800 */
[----:B------:R-:W-:-:S03]  /*141c0*/  IMAD.MOV.U32 R19, RZ, RZ, R85 ;  /* 0x000000ffff137224 */ /* 0x000fc600078e0055 */
[----:B------:R-:W5:Y:S01]  /*141d0*/  LDL.LU R79, [R1+0x14c] ;  /* 0x00014c00014f7983 */ /* 0x000f620000300800 */
[----:B------:R-:W-:Y:S02]  /*141e0*/  IMAD.MOV.U32 R40, RZ, RZ, R86 ;  /* 0x000000ffff287224 */ /* 0x000fe400078e0056 */
[----:B------:R-:W-:Y:S01]  /*141f0*/  IMAD.MOV.U32 R227, RZ, RZ, R88 ;  /* 0x000000ffffe37224 */ /* 0x000fe200078e0058 */
[----:B------:R-:W2:Y:S01]  /*14200*/  LDL.LU R84, [R1+0x120] ;  /* 0x0001200001547983 */ /* 0x000ea20000300800 */
[----:B------:R-:W-:Y:S02]  /*14210*/  IMAD.MOV.U32 R41, RZ, RZ, R87 ;  /* 0x000000ffff297224 */ /* 0x000fe400078e0057 */
[----:B------:R-:W-:Y:S01]  /*14220*/  IMAD.MOV.U32 R226, RZ, RZ, R89 ;  /* 0x000000ffffe27224 */ /* 0x000fe200078e0059 */
[----:B------:R-:W2:Y:S01]  /*14230*/  LDL.LU R85, [R1+0x124] ;  /* 0x0001240001557983 */ /* 0x000ea20000300800 */
[C---:B------:R-:W-:Y:S03]  /*14240*/  HMMA.1688.F32.TF32 R244, R220.reuse, R120, R96 ;  /* 0x00000078dcf4723c */ /* 0x040fe60000081060 */
[----:B------:R-:W2:Y:S04]  /*14250*/  LDL.LU R88, [R1+0x110] ;  /* 0x0001100001587983 */ /* 0x000ea80000300800 */
[----:B------:R-:W2:Y:S01]  /*14260*/  LDL.LU R89, [R1+0x114] ;  /* 0x0001140001597983 */ /* 0x000ea20000300800 */
[----:B------:R-:W-:Y:S03]  /*14270*/  HMMA.1688.F32.TF32 R236, R220, R116, R100 ;  /* 0x00000074dcec723c */ /* 0x000fe60000081064 */
[----:B------:R-:W-:Y:S04]  /*14280*/  LDS R156, [R0+0x22100] ;  /* 0x02210000009c7984 */ /* 0x000fe80000000800 */
[----:B------:R-:W-:Y:S04]  /*14290*/  LDS R158, [R0+0x22900] ;  /* 0x02290000009e7984 */ /* 0x000fe80000000800 */
[----:B------:R-:W-:Y:S04]  /*142a0*/  LDS R157, [R252+0x22100] ;  /* 0x02210000fc9d7984 */ /* 0x000fe80000000800 */
[----:B------:R-:W5:Y:S01]  /*142b0*/  LDS R159, [R252+0x22900] ;  /* 0x02290000fc9f7984 */ /* 0x000f620000000800 */
[----:B---3--:R-:W-:-:S02]  /*142c0*/  IMAD.MOV.U32 R87, RZ, RZ, R224 ;  /* 0x000000ffff577224 */ /* 0x008fc400078e00e0 */
[----:B------:R-:W-:Y:S02]  /*142d0*/  IMAD.MOV.U32 R224, RZ, RZ, R91 ;  /* 0x000000ffffe07224 */ /* 0x000fe400078e005b */
[----:B----4-:R-:W-:Y:S02]  /*142e0*/  IMAD.MOV.U32 R86, RZ, RZ, R225 ;  /* 0x000000ffff567224 */ /* 0x010fe400078e00e1 */
[----:B------:R-:W-:Y:S02]  /*142f0*/  IMAD.MOV.U32 R225, RZ, RZ, R90 ;  /* 0x000000ffffe17224 */ /* 0x000fe400078e005a */
[----:B------:R-:W3:Y:S04]  /*14300*/  LDL.LU R90, [R1+0x118] ;  /* 0x00011800015a7983 */ /* 0x000ee80000300800 */
[----:B------:R-:W3:Y:S04]  /*14310*/  LDL.LU R91, [R1+0x11c] ;  /* 0x00011c00015b7983 */ /* 0x000ee80000300800 */
[----:B------:R-:W4:Y:S04]  /*14320*/  LDL.LU R96, [R1+0xf0] ;  /* 0x0000f00001607983 */ /* 0x000f280000300800 */
[----:B------:R-:W4:Y:S04]  /*14330*/  LDL.LU R97, [R1+0xf4] ;  /* 0x0000f40001617983 */ /* 0x000f280000300800 */
[----:B------:R-:W4:Y:S04]  /*14340*/  LDL.LU R98, [R1+0xf8] ;  /* 0x0000f80001627983 */ /* 0x000f280000300800 */
[----:B------:R-:W4:Y:S04]  /*14350*/  LDL.LU R99, [R1+0xfc] ;  /* 0x0000fc0001637983 */ /* 0x000f280000300800 */
[----:B------:R-:W4:Y:S04]  /*14360*/  LDL.LU R100, [R1+0x130] ;  /* 0x0001300001647983 */ /* 0x000f280000300800 */
[----:B------:R-:W4:Y:S04]  /*14370*/  LDL.LU R101, [R1+0x134] ;  /* 0x0001340001657983 */ /* 0x000f280000300800 */
[----:B------:R-:W4:Y:S04]  /*14380*/  LDL.LU R102, [R1+0x138] ;  /* 0x0001380001667983 */ /* 0x000f280000300800 */
[----:B------:R-:W4:Y:S01]  /*14390*/  LDL.LU R103, [R1+0x13c] ;  /* 0x00013c0001677983 */ /* 0x000f220000300800 */
[C---:B------:R-:W-:Y:S08]  /*143a0*/  HMMA.1688.F32.TF32 R232, R220.reuse, R144, R104 ;  /* 0x00000090dce8723c */ /* 0x040ff00000081068 */
[----:B------:R-:W-:Y:S08]  /*143b0*/  HMMA.1688.F32.TF32 R220, R220, R140, R80 ;  /* 0x0000008cdcdc723c */ /* 0x000ff00000081050 */
[C---:B-----5:R-:W-:Y:S08]  /*143c0*/  HMMA.1688.F32.TF32 R76, R156.reuse, R136, R76 ;  /* 0x000000889c4c723c */ /* 0x060ff0000008104c */
[C---:B--2---:R-:W-:Y:S08]  /*143d0*/  HMMA.1688.F32.TF32 R84, R156.reuse, R128, R84 ;  /* 0x000000809c54723c */ /* 0x044ff00000081054 */
[C---:B------:R-:W-:Y:S08]  /*143e0*/  HMMA.1688.F32.TF32 R92, R156.reuse, R120, R92 ;  /* 0x000000789c5c723c */ /* 0x040ff0000008105c */
[----:B------:R-:W-:Y:S01]  /*143f0*/  HMMA.1688.F32.TF32 R104, R156, R140, R228 ;  /* 0x0000008c9c68723c */ /* 0x000fe200000810e4 */
[----:B------:R-:W2:Y:S07]  /*14400*/  LDL.LU R228, [R1+0x1d0] ;  /* 0x0001d00001e47983 */ /* 0x000eae0000300800 */
[C---:B------:R-:W-:Y:S08]  /*14410*/  HMMA.1688.F32.TF32 R168, R148.reuse, R132, R168 ;  /* 0x0000008494a8723c */ /* 0x040ff000000810a8 */
[C---:B------:R-:W-:Y:S08]  /*14420*/  HMMA.1688.F32.TF32 R164, R148.reuse, R128, R164 ;  /* 0x0000008094a4723c */ /* 0x040ff000000810a4 */
[----:B------:R-:W-:Y:S08]  /*14430*/  HMMA.1688.F32.TF32 R24, R148, R116, R24 ;  /* 0x000000749418723c */ /* 0x000ff00000081018 */
[C---:B---3--:R-:W-:Y:S08]  /*14440*/  HMMA.1688.F32.TF32 R88, R156.reuse, R124, R88 ;  /* 0x0000007c9c58723c */ /* 0x048ff00000081058 */
[C---:B----4-:R-:W-:Y:S08]  /*14450*/  HMMA.1688.F32.TF32 R96, R156.reuse, R116, R96 ;  /* 0x000000749c60723c */ /* 0x050ff00000081060 */
[C---:B------:R-:W-:Y:S08]  /*14460*/  HMMA.1688.F32.TF32 R80, R156.reuse, R132, R100 ;  /* 0x000000849c50723c */ /* 0x040ff00000081064 */
[----:B------:R-:W-:Y:S01]  /*14470*/  HMMA.1688.F32.TF32 R100, R156, R144, R240 ;  /* 0x000000909c64723c */ /* 0x000fe200000810f0 */
[----:B------:R-:W-:Y:S04]  /*14480*/  LDS R240, [R3+0x22180] ;  /* 0x0221800003f07984 */ /* 0x000fe80000000800 */
[----:B------:R-:W-:Y:S03]  /*14490*/  LDS R242, [R3+0x22980] ;  /* 0x0229800003f27984 */ /* 0x000fe60000000800 */
[C---:B------:R-:W-:Y:S01]  /*144a0*/  HMMA.1688.F32.TF32 R156, R148.reuse, R136, R172 ;  /* 0x00000088949c723c */ /* 0x040fe200000810ac */
[----:B------:R-:W-:Y:S04]  /*144b0*/  LDS R241, [R2+0x22180] ;  /* 0x0221800002f17984 */ /* 0x000fe80000000800 */
[----:B------:R-:W1:Y:S04]  /*144c0*/  LDS R243, [R2+0x22980] ;  /* 0x0229800002f37984 */ /* 0x000e680000000800 */
[----:B------:R-:W-:Y:S04]  /*144d0*/  LDS R172, [R0+0x23080] ;  /* 0x0230800000ac7984 */ /* 0x000fe80000000800 */
[----:B------:R-:W-:Y:S04]  /*144e0*/  LDS R174, [R0+0x23880] ;  /* 0x0238800000ae7984 */ /* 0x000fe80000000800 */
[----:B------:R-:W-:Y:S04]  /*144f0*/  LDS R173, [R252+0x23080] ;  /* 0x02308000fcad7984 */ /* 0x000fe80000000800 */
[----:B------:R-:W-:Y:S04]  /*14500*/  LDS R175, [R252+0x23880] ;  /* 0x02388000fcaf7984 */ /* 0x000fe80000000800 */
[----:B------:R3:W-:Y:S04]  /*14510*/  STL.64 [R1+0x160], R156 ;  /* 0x0001609c01007387 */ /* 0x0007e80000100a00 */
[----:B------:R4:W-:Y:S04]  /*14520*/  STL.64 [R1+0x168], R158 ;  /* 0x0001689e01007387 */ /* 0x0009e80000100a00 */
[----:B------:R-:W2:Y:S04]  /*14530*/  LDL.LU R229, [R1+0x1d4] ;  /* 0x0001d40001e57983 */ /* 0x000ea80000300800 */
[----:B------:R-:W2:Y:S04]  /*14540*/  LDL.LU R230, [R1+0x1d8] ;  /* 0x0001d80001e67983 */ /* 0x000ea80000300800 */
[----:B------:R-:W2:Y:S04]  /*14550*/  LDL.LU R231, [R1+0x1dc] ;  /* 0x0001dc0001e77983 */ /* 0x000ea80000300800 */
[----:B---3--:R-:W3:Y:S04]  /*14560*/  LDL.LU R156, [R1+0x1f0] ;  /* 0x0001f000019c7983 */ /* 0x008ee80000300800 */
[----:B------:R-:W-:Y:S04]  /*14570*/  STL.64 [R1+0x150], R168 ;  /* 0x000150a801007387 */ /* 0x000fe80000100a00 */
[----:B------:R-:W-:Y:S04]  /*14580*/  STL.64 [R1+0x158], R170 ;  /* 0x000158aa01007387 */ /* 0x000fe80000100a00 */
[----:B------:R-:W-:Y:S04]  /*14590*/  STL.64 [R1+0x140], R164 ;  /* 0x000140a401007387 */ /* 0x000fe80000100a00 */
[----:B------:R5:W-:Y:S04]  /*145a0*/  STL.64 [R1+0x148], R166 ;  /* 0x000148a601007387 */ /* 0x000be80000100a00 */
[----:B------:R-:W3:Y:S04]  /*145b0*/  LDL.LU R157, [R1+0x1f4] ;  /* 0x0001f400019d7983 */ /* 0x000ee80000300800 */
[----:B----4-:R-:W3:Y:S01]  /*145c0*/  LDL.LU R158, [R1+0x1f8] ;  /* 0x0001f800019e7983 */ /* 0x010ee20000300800 */
[C---:B-----5:R-:W-:Y:S03]  /*145d0*/  HMMA.1688.F32.TF32 R164, R148.reuse, R124, R160 ;  /* 0x0000007c94a4723c */ /* 0x060fe600000810a0 */
[----:B------:R-:W3:Y:S04]  /*145e0*/  LDL.LU R159, [R1+0x1fc] ;  /* 0x0001fc00019f7983 */ /* 0x000ee80000300800 */
[----:B------:R-:W4:Y:S04]  /*145f0*/  LDL.LU R160, [R1+0x1e0] ;  /* 0x0001e00001a07983 */ /* 0x000f280000300800 */
[----:B------:R-:W-:Y:S04]  /*14600*/  LDS R168, [R0+0x23000] ;  /* 0x0230000000a87984 */ /* 0x000fe80000000800 */
[----:B------:R-:W-:Y:S04]  /*14610*/  LDS R170, [R0+0x23800] ;  /* 0x0238000000aa7984 */ /* 0x000fe80000000800 */
[----:B------:R-:W-:Y:S04]  /*14620*/  LDS R169, [R252+0x23000] ;  /* 0x02300000fca97984 */ /* 0x000fe80000000800 */
[----:B------:R-:W-:Y:S04]  /*14630*/  LDS R171, [R252+0x23800] ;  /* 0x02380000fcab7984 */ /* 0x000fe80000000800 */
[----:B------:R-:W-:Y:S04]  /*14640*/  STL.64 [R1+0x130], R164 ;  /* 0x000130a401007387 */ /* 0x000fe80000100a00 */
[----:B------:R5:W-:Y:S04]  /*14650*/  STL.64 [R1+0x138], R166 ;  /* 0x000138a601007387 */ /* 0x000be80000100a00 */
[----:B------:R-:W4:Y:S04]  /*14660*/  LDL.LU R161, [R1+0x1e4] ;  /* 0x0001e40001a17983 */ /* 0x000f280000300800 */
[----:B------:R-:W4:Y:S01]  /*14670*/  LDL.LU R162, [R1+0x1e8] ;  /* 0x0001e80001a27983 */ /* 0x000f220000300800 */
[C---:B-----5:R-:W-:Y:S03]  /*14680*/  HMMA.1688.F32.TF32 R164, R148.reuse, R120, R44 ;  /* 0x0000007894a4723c */ /* 0x060fe6000008102c */
[----:B------:R-:W4:Y:S04]  /*14690*/  LDL.LU R163, [R1+0x1ec] ;  /* 0x0001ec0001a37983 */ /* 0x000f280000300800 */
[----:B------:R-:W5:Y:S11]  /*146a0*/  LDL.LU R44, [R1+0x230] ;  /* 0x00023000012c7983 */ /* 0x000f760000300800 */
[----:B------:R-:W-:Y:S05]  /*146b0*/  @!UPT UIADD3 URZ, URZ, URZ, URZ ;  /* 0x0000003f3f3ff290 */ /* 0x000fea000fffe03f */
[----:B------:R-:W-:Y:S04]  /*146c0*/  STL.64 [R1+0x120], R164 ;  /* 0x000120a401007387 */ /* 0x000fe80000100a00 */
[----:B------:R1:W-:Y:S02]  /*146d0*/  STL.64 [R1+0x128], R166 ;  /* 0x000128a601007387 */ /* 0x0003e40000100a00 */
[C---:B-1----:R-:W-:Y:S02]  /*146e0*/  HMMA.1688.F32.TF32 R164, R148.reuse, R144, R28 ;  /* 0x0000009094a4723c */ /* 0x042fe4000008101c */
[----:B------:R1:W-:Y:S06]  /*146f0*/  STL.64 [R1+0x110], R24 ;  /* 0x0001101801007387 */ /* 0x0003ec0000100a00 */
[----:B------:R-:W-:Y:S01]  /*14700*/  HMMA.1688.F32.TF32 R148, R148, R140, R32 ;  /* 0x0000008c9494723c */ /* 0x000fe20000081020 */
[----:B------:R1:W-:Y:S04]  /*14710*/  STL.64 [R1+0x118], R26 ;  /* 0x0001181a01007387 */ /* 0x0003e80000100a00 */
[----:B------:R-:W5:Y:S04]  /*14720*/  LDL.LU R45, [R1+0x234] ;  /* 0x00023400012d7983 */ /* 0x000f680000300800 */
[----:B------:R-:W5:Y:S04]  /*14730*/  LDL.LU R46, [R1+0x238] ;  /* 0x00023800012e7983 */ /* 0x000f680000300800 */
[----:B------:R-:W5:Y:S04]  /*14740*/  LDL.LU R47, [R1+0x23c] ;  /* 0x00023c00012f7983 */ /* 0x000f680000300800 */
[----:B-1----:R-:W2:Y:S04]  /*14750*/  LDL.LU R24, [R1+0x200] ;  /* 0x0002000001187983 */ /* 0x002ea80000300800 */
[----:B------:R-:W2:Y:S04]  /*14760*/  LDL.LU R25, [R1+0x204] ;  /* 0x0002040001197983 */ /* 0x000ea80000300800 */
[----:B------:R-:W2:Y:S04]  /*14770*/  LDL.LU R26, [R1+0x208] ;  /* 0x00020800011a7983 */ /* 0x000ea80000300800 */
[----:B------:R-:W2:Y:S04]  /*14780*/  LDL.LU R27, [R1+0x20c] ;  /* 0x00020c00011b7983 */ /* 0x000ea80000300800 */
[----:B------:R-:W2:Y:S04]  /*14790*/  LDL.LU R28, [R1+0x210] ;  /* 0x00021000011c7983 */ /* 0x000ea80000300800 */
[----:B------:R-:W-:Y:S04]  /*147a0*/  STL.64 [R1+0x100], R164 ;  /* 0x000100a401007387 */ /* 0x000fe80000100a00 */
[----:B------:R-:W-:Y:S04]  /*147b0*/  STL.64 [R1+0x108], R166 ;  /* 0x000108a601007387 */ /* 0x000fe80000100a00 */
[----:B------:R-:W2:Y:S04]  /*147c0*/  LDL.LU R29, [R1+0x214] ;  /* 0x00021400011d7983 */ /* 0x000ea80000300800 */
[----:B------:R-:W2:Y:S04]  /*147d0*/  LDL.LU R30, [R1+0x218] ;  /* 0x00021800011e7983 */ /* 0x000ea80000300800 */
[----:B------:R-:W2:Y:S04]  /*147e0*/  LDL.LU R31, [R1+0x21c] ;  /* 0x00021c00011f7983 */ /* 0x000ea80000300800 */
[----:B------:R-:W2:Y:S04]  /*147f0*/  LDL.LU R32, [R1+0x240] ;  /* 0x0002400001207983 */ /* 0x000ea80000300800 */
[----:B------:R1:W-:Y:S04]  /*14800*/  STL.64 [R1+0xb0], R148 ;  /* 0x0000b09401007387 */ /* 0x0003e80000100a00 */
[----:B------:R1:W-:Y:S04]  /*14810*/  STL.64 [R1+0xb8], R150 ;  /* 0x0000b89601007387 */ /* 0x0003e80000100a00 */
[----:B------:R-:W2:Y:S04]  /*14820*/  LDL.LU R33, [R1+0x244] ;  /* 0x0002440001217983 */ /* 0x000ea80000300800 */
[----:B------:R-:W2:Y:S04]  /*14830*/  LDL.LU R34, [R1+0x248] ;  /* 0x0002480001227983 */ /* 0x000ea80000300800 */
[----:B------:R-:W2:Y:S04]  /*14840*/  LDL.LU R35, [R1+0x24c] ;  /* 0x00024c0001237983 */ /* 0x000ea80000300800 */
[----:B-1----:R-:W2:Y:S04]  /*14850*/  LDL.LU R148, [R1+0x220] ;  /* 0x0002200001947983 */ /* 0x002ea80000300800 */
[----:B------:R-:W2:Y:S04]  /*14860*/  LDL.LU R149, [R1+0x224] ;  /* 0x0002240001957983 */ /* 0x000ea80000300800 */
[----:B------:R-:W2:Y:S04]  /*14870*/  LDL.LU R150, [R1+0x228] ;  /* 0x0002280001967983 */ /* 0x000ea80000300800 */
[----:B------:R-:W2:Y:S04]  /*14880*/  LDL.LU R151, [R1+0x22c] ;  /* 0x00022c0001977983 */ /* 0x000ea80000300800 */
[----:B------:R-:W-:Y:S04]  /*14890*/  LDS R164, [R0+0x22180] ;  /* 0x0221800000a47984 */ /* 0x000fe80000000800 */
[----:B------:R-:W-:Y:S04]  /*148a0*/  LDS R166, [R0+0x22980] ;  /* 0x0229800000a67984 */ /* 0x000fe80000000800 */
[----:B------:R-:W-:Y:S04]  /*148b0*/  LDS R165, [R252+0x22180] ;  /* 0x02218000fca57984 */ /* 0x000fe80000000800 */
[----:B------:R-:W3:Y:S01]  /*148c0*/  LDS R167, [R252+0x22980] ;  /* 0x02298000fca77984 */ /* 0x000ee20000000800 */
[----:B------:R-:W-:Y:S08]  /*148d0*/  HMMA.1688.F32.TF32 R180, R240, R120, R180 ;  /* 0x00000078f0b4723c */ /* 0x000ff000000810b4 */
[C---:B---3--:R-:W-:Y:S08]  /*148e0*/  HMMA.1688.F32.TF32 R156, R164.reuse, R116, R156 ;  /* 0x00000074a49c723c */ /* 0x048ff0000008109c */
[C---:B----4-:R-:W-:Y:S08]  /*148f0*/  HMMA.1688.F32.TF32 R160, R164.reuse, R144, R160 ;  /* 0x00000090a4a0723c */ /* 0x050ff000000810a0 */
[C---:B-----5:R-:W-:Y:S08]  /*14900*/  HMMA.1688.F32.TF32 R44, R164.reuse, R132, R44 ;  /* 0x00000084a42c723c */ /* 0x060ff0000008102c */
[C---:B--2---:R-:W-:Y:S08]  /*14910*/  HMMA.1688.F32.TF32 R24, R164.reuse, R120, R24 ;  /* 0x00000078a418723c */ /* 0x044ff00000081018 */
[C---:B------:R-:W-:Y:S08]  /*14920*/  HMMA.1688.F32.TF32 R28, R164.reuse, R124, R28 ;  /* 0x0000007ca41c723c */ /* 0x040ff0000008101c */
[C---:B------:R-:W-:Y:S08]  /*14930*/  HMMA.1688.F32.TF32 R32, R164.reuse, R136, R32 ;  /* 0x00000088a420723c */ /* 0x040ff00000081020 */
[C---:B------:R-:W-:Y:S08]  /*14940*/  HMMA.1688.F32.TF32 R148, R164.reuse, R128, R148 ;  /* 0x00000080a494723c */ /* 0x040ff00000081094 */
[----:B------:R-:W-:Y:S08]  /*14950*/  HMMA.1688.F32.TF32 R164, R164, R140, R228 ;  /* 0x0000008ca4a4723c */ /* 0x000ff000000810e4 */
[C---:B------:R-:W-:Y:S08]  /*14960*/  HMMA.1688.F32.TF32 R228, R240.reuse, R136, R216 ;  /* 0x00000088f0e4723c */ /* 0x040ff000000810d8 */
[C---:B------:R-:W-:Y:S08]  /*14970*/  HMMA.1688.F32.TF32 R216, R240.reuse, R132, R212 ;  /* 0x00000084f0d8723c */ /* 0x040ff000000810d4 */
[C---:B------:R-:W-:Y:S08]  /*14980*/  HMMA.1688.F32.TF32 R212, R240.reuse, R128, R4 ;  /* 0x00000080f0d4723c */ /* 0x040ff00000081004 */
[C---:B------:R-:W-:Y:S01]  /*14990*/  HMMA.1688.F32.TF32 R4, R240.reuse, R124, R176 ;  /* 0x0000007cf004723c */ /* 0x040fe200000810b0 */
[----:B------:R-:W-:Y:S04]  /*149a0*/  STL.64 [R1+0x90], R228 ;  /* 0x000090e401007387 */ /* 0x000fe80000100a00 */
[----:B------:R1:W-:Y:S04]  /*149b0*/  STL.64 [R1+0x98], R230 ;  /* 0x000098e601007387 */ /* 0x0003e80000100a00 */
[----:B------:R-:W-:Y:S01]  /*149c0*/  STL.64 [R1+0x70], R216 ;  /* 0x000070d801007387 */ /* 0x000fe20000100a00 */
[----:B------:R-:W-:Y:S03]  /*149d0*/  HMMA.1688.F32.TF32 R176, R240, R116, R184 ;  /* 0x00000074f0b0723c */ /* 0x000fe600000810b8 */
[----:B------:R-:W-:Y:S04]  /*149e0*/  STL.64 [R1+0x78], R218 ;  /* 0x000078da01007387 */ /* 0x000fe80000100a00 */
[----:B------:R-:W-:Y:S04]  /*149f0*/  STL.64 [R1+0x60], R212 ;  /* 0x000060d401007387 */ /* 0x000fe80000100a00 */
[----:B------:R-:W-:Y:S04]  /*14a00*/  STL.64 [R1+0x68], R214 ;  /* 0x000068d601007387 */ /* 0x000fe80000100a00 */
[----:B------:R-:W-:Y:S04]  /*14a10*/  STL.64 [R1+0x50], R4 ;  /* 0x0000500401007387 */ /* 0x000fe80000100a00 */
[----:B------:R2:W-:Y:S01]  /*14a20*/  STL.64 [R1+0x58], R6 ;  /* 0x0000580601007387 */ /* 0x0005e20000100a00 */
[----:B-1----:R-:W-:Y:S08]  /*14a30*/  HMMA.1688.F32.TF32 R228, R168, R138, R48 ;  /* 0x0000008aa8e4723c */ /* 0x002ff00000081030 */
[C---:B--2---:R-:W-:Y:S08]  /*14a40*/  HMMA.1688.F32.TF32 R4, R240.reuse, R144, R188 ;  /* 0x00000090f004723c */ /* 0x044ff000000810bc */
[----:B------:R-:W-:Y:S01]  /*14a50*/  HMMA.1688.F32.TF32 R240, R240, R140, R200 ;  /* 0x0000008cf0f0723c */ /* 0x000fe200000810c8 */
[----:B------:R-:W-:Y:S04]  /*14a60*/  STL.64 [R1+0x40], R180 ;  /* 0x000040b401007387 */ /* 0x000fe80000100a00 */
[----:B------:R-:W-:Y:S04]  /*14a70*/  STL.64 [R1+0x48], R182 ;  /* 0x000048b601007387 */ /* 0x000fe80000100a00 */
[----:B------:R-:W-:Y:S04]  /*14a80*/  STL.64 [R1+0x20], R176 ;  /* 0x000020b001007387 */ /* 0x000fe80000100a00 */
[----:B------:R-:W-:Y:S04]  /*14a90*/  STL.64 [R1+0x28], R178 ;  /* 0x000028b201007387 */ /* 0x000fe80000100a00 */
[----:B------:R-:W-:Y:S01]  /*14aa0*/  STL [R1], R4 ;  /* 0x0000000401007387 */ /* 0x000fe20000100800 */
[----:B------:R-:W-:Y:S01]  /*14ab0*/  HMMA.1688.F32.TF32 R216, R168, R130, R36 ;  /* 0x00000082a8d8723c */ /* 0x000fe20000081024 */
[----:B------:R-:W-:-:S02]  /*14ac0*/  IMAD.MOV.U32 R212, RZ, RZ, R14 ;  /* 0x000000ffffd47224 */ /* 0x000fc400078e000e */
[----:B------:R-:W-:Y:S01]  /*14ad0*/  IMAD.MOV.U32 R213, RZ, RZ, R15 ;  /* 0x000000ffffd57224 */ /* 0x000fe200078e000f */
[----:B------:R-:W-:Y:S04]  /*14ae0*/  LDS R201, [R252+0x23180] ;  /* 0x02318000fcc97984 */ /* 0x000fe80000000800 */
[----:B------:R1:W-:Y:S01]  /*14af0*/  STL.64 [R1+0xaf8], R242 ;  /* 0x000af8f201007387 */ /* 0x0003e20000100a00 */
[----:B------:R-:W-:Y:S02]  /*14b00*/  IMAD.MOV.U32 R214, RZ, RZ, R142 ;  /* 0x000000ffffd67224 */ /* 0x000fe400078e008e */
[----:B------:R-:W-:Y:S01]  /*14b10*/  IMAD.MOV.U32 R215, RZ, RZ, R143 ;  /* 0x000000ffffd77224 */ /* 0x000fe200078e008f */
[----:B------:R-:W-:Y:S04]  /*14b20*/  LDS R203, [R252+0x23980] ;  /* 0x02398000fccb7984 */ /* 0x000fe80000000800 */
[----:B-1----:R-:W2:Y:S04]  /*14b30*/  LDL R242, [R1+0x254] ;  /* 0x0002540001f27983 */ /* 0x002ea80000100800 */
[----:B------:R-:W3:Y:S04]  /*14b40*/  LDL R243, [R1+0x258] ;  /* 0x0002580001f37983 */ /* 0x000ee80000100800 */
[----:B------:R1:W-:Y:S04]  /*14b50*/  STL.64 [R1+0xaf0], R240 ;  /* 0x000af0f001007387 */ /* 0x0003e80000100a00 */
[----:B-1----:R-:W4:Y:S04]  /*14b60*/  LDL R241, [R1+0x250] ;  /* 0x0002500001f17983 */ /* 0x002f280000100800 */
[----:B------:R1:W-:Y:S04]  /*14b70*/  STL.64 [R1+0xb08], R230 ;  /* 0x000b08e601007387 */ /* 0x0003e80000100a00 */
[----:B------:R5:W-:Y:S01]  /*14b80*/  STL.64 [R1+0xb00], R228 ;  /* 0x000b00e401007387 */ /* 0x000be20000100a00 */
[----:B-1----:R-:W-:-:S02]  /*14b90*/  IMAD.MOV.U32 R230, RZ, RZ, R225 ;  /* 0x000000ffffe67224 */ /* 0x002fc400078e00e1 */
[----:B------:R-:W-:Y:S02]  /*14ba0*/  IMAD.MOV.U32 R231, RZ, RZ, R224 ;  /* 0x000000ffffe77224 */ /* 0x000fe400078e00e0 */
[----:B-----5:R-:W-:Y:S02]  /*14bb0*/  IMAD.MOV.U32 R228, RZ, RZ, R227 ;  /* 0x000000ffffe47224 */ /* 0x020fe400078e00e3 */
[----:B------:R-:W-:Y:S02]  /*14bc0*/  IMAD.MOV.U32 R229, RZ, RZ, R226 ;  /* 0x000000ffffe57224 */ /* 0x000fe400078e00e2 */
[----:B------:R-:W-:Y:S01]  /*14bd0*/  HMMA.1688.F32.TF32 R224, R168, R134, R8 ;  /* 0x00000086a8e0723c */ /* 0x000fe20000081008 */
[----:B------:R-:W-:Y:S02]  /*14be0*/  IMAD.MOV.U32 R188, RZ, RZ, R146 ;  /* 0x000000ffffbc7224 */ /* 0x000fe400078e0092 */
[----:B------:R-:W-:Y:S11]  /*14bf0*/  IMAD.MOV.U32 R189, RZ, RZ, R126 ;  /* 0x000000ffffbd7224 */ /* 0x000ff600078e007e */
[----:B------:R-:W-:Y:S09]  /*14c00*/  @!UPT UIADD3 URZ, URZ, URZ, URZ ;  /* 0x0000003f3f3ff290 */ /* 0x000ff2000fffe03f */
[----:B------:R1:W-:Y:S04]  /*14c10*/  STL.64 [R1+0xb18], R226 ;  /* 0x000b18e201007387 */ /* 0x0003e80000100a00 */
[----:B------:R5:W-:Y:S01]  /*14c20*/  STL.64 [R1+0xb10], R224 ;  /* 0x000b10e001007387 */ /* 0x000be20000100a00 */
[----:B-1----:R-:W-:Y:S02]  /*14c30*/  IMAD.MOV.U32 R226, RZ, RZ, R40 ;  /* 0x000000ffffe27224 */ /* 0x002fe400078e0028 */
[----:B-----5:R-:W-:Y:S02]  /*14c40*/  IMAD.MOV.U32 R224, RZ, RZ, R18 ;  /* 0x000000ffffe07224 */ /* 0x020fe400078e0012 */
[----:B------:R-:W5:Y:S01]  /*14c50*/  LDL.LU R18, [R1+0xc1c] ;  /* 0x000c1c0001127983 */ /* 0x000f620000300800 */
[----:B------:R-:W-:-:S02]  /*14c60*/  IMAD.MOV.U32 R225, RZ, RZ, R19 ;  /* 0x000000ffffe17224 */ /* 0x000fc400078e0013 */
[----:B------:R-:W-:Y:S01]  /*14c70*/  IMAD.MOV.U32 R227, RZ, RZ, R41 ;  /* 0x000000ffffe37224 */ /* 0x000fe200078e0029 */
[----:B------:R-:W5:Y:S04]  /*14c80*/  LDL.LU R19, [R1+0xc18] ;  /* 0x000c180001137983 */ /* 0x000f680000300800 */
[----:B------:R-:W5:Y:S04]  /*14c90*/  LDL.LU R40, [R1+0xc14] ;  /* 0x000c140001287983 */ /* 0x000f680000300800 */
[----:B------:R-:W5:Y:S04]  /*14ca0*/  LDL.LU R41, [R1+0xc10] ;  /* 0x000c100001297983 */ /* 0x000f680000300800 */
[----:B------:R1:W-:Y:S04]  /*14cb0*/  STL.64 [R1+0xb28], R218 ;  /* 0x000b28da01007387 */ /* 0x0003e80000100a00 */
[----:B------:R1:W-:Y:S02]  /*14cc0*/  STL.64 [R1+0xb20], R216 ;  /* 0x000b20d801007387 */ /* 0x0003e40000100a00 */
[----:B-1----:R-:W-:-:S02]  /*14cd0*/  IMAD.MOV.U32 R218, RZ, RZ, R12 ;  /* 0x000000ffffda7224 */ /* 0x002fc400078e000c */
[----:B------:R-:W-:Y:S02]  /*14ce0*/  IMAD.MOV.U32 R216, RZ, RZ, R42 ;  /* 0x000000ffffd87224 */ /* 0x000fe400078e002a */
[----:B------:R-:W5:Y:S01]  /*14cf0*/  LDL.LU R42, [R1+0xc0c] ;  /* 0x000c0c00012a7983 */ /* 0x000f620000300800 */
[----:B------:R-:W-:Y:S02]  /*14d00*/  IMAD.MOV.U32 R217, RZ, RZ, R43 ;  /* 0x000000ffffd97224 */ /* 0x000fe400078e002b */
[----:B------:R-:W-:Y:S01]  /*14d10*/  IMAD.MOV.U32 R219, RZ, RZ, R13 ;  /* 0x000000ffffdb7224 */ /* 0x000fe200078e000d */
[----:B------:R-:W5:Y:S04]  /*14d20*/  LDL.LU R43, [R1+0xc08] ;  /* 0x000c0800012b7983 */ /* 0x000f680000300800 */
[----:B------:R-:W5:Y:S04]  /*14d30*/  LDL.LU R12, [R1+0xc04] ;  /* 0x000c0400010c7983 */ /* 0x000f680000300800 */
[----:B------:R-:W5:Y:S04]  /*14d40*/  LDL.LU R13, [R1+0xc00] ;  /* 0x000c0000010d7983 */ /* 0x000f680000300800 */
[----:B------:R-:W5:Y:S04]  /*14d50*/  LDL.LU R14, [R1+0xbfc] ;  /* 0x000bfc00010e7983 */ /* 0x000f680000300800 */
[----:B------:R-:W5:Y:S01]  /*14d60*/  LDL.LU R15, [R1+0xbf8] ;  /* 0x000bf800010f7983 */ /* 0x000f620000300800 */
[----:B------:R-:W-:-:S03]  /*14d70*/  IMAD.MOV.U32 R190, RZ, RZ, R127 ;  /* 0x000000ffffbe7224 */ /* 0x000fc600078e007f */
[----:B------:R-:W5:Y:S04]  /*14d80*/  LDL.LU R142, [R1+0xbf4] ;  /* 0x000bf400018e7983 */ /* 0x000f680000300800 */
[----:B------:R-:W5:Y:S04]  /*14d90*/  LDL.LU R143, [R1+0xbf0] ;  /* 0x000bf000018f7983 */ /* 0x000f680000300800 */
[----:B------:R-:W5:Y:S04]  /*14da0*/  LDL.LU R146, [R1+0xbec] ;  /* 0x000bec0001927983 */ /* 0x000f680000300800 */
[----:B------:R-:W5:Y:S04]  /*14db0*/  LDL.LU R126, [R1+0xbe8] ;  /* 0x000be800017e7983 */ /* 0x000f680000300800 */
[----:B------:R-:W5:Y:S01]  /*14dc0*/  LDL.LU R127, [R1+0xbe4] ;  /* 0x000be400017f7983 */ /* 0x000f620000300800 */
[----:B------:R-:W-:-:S02]  /*14dd0*/  IMAD.MOV.U32 R191, RZ, RZ, R147 ;  /* 0x000000ffffbf7224 */ /* 0x000fc400078e0093 */
[----:B------:R-:W-:Y:S01]  /*14de0*/  IMAD.MOV.U32 R184, RZ, RZ, R118 ;  /* 0x000000ffffb87224 */ /* 0x000fe200078e0076 */
[----:B------:R-:W5:Y:S01]  /*14df0*/  LDL.LU R147, [R1+0xbe0] ;  /* 0x000be00001937983 */ /* 0x000f620000300800 */
[----:B------:R-:W-:Y:S02]  /*14e00*/  IMAD.MOV.U32 R185, RZ, RZ, R119 ;  /* 0x000000ffffb97224 */ /* 0x000fe400078e0077 */
[----:B------:R-:W-:Y:S01]  /*14e10*/  IMAD.MOV.U32 R186, RZ, RZ, R122 ;  /* 0x000000ffffba7224 */ /* 0x000fe200078e007a */
[----:B------:R-:W5:Y:S01]  /*14e20*/  LDL.LU R118, [R1+0xbdc] ;  /* 0x000bdc0001767983 */ /* 0x000f620000300800 */
[----:B------:R-:W-:-:S03]  /*14e30*/  IMAD.MOV.U32 R187, RZ, RZ, R123 ;  /* 0x000000ffffbb7224 */ /* 0x000fc600078e007b */
[----:B------:R-:W5:Y:S04]  /*14e40*/  LDL.LU R119, [R1+0xbd8] ;  /* 0x000bd80001777983 */ /* 0x000f680000300800 */
[----:B------:R-:W5:Y:S04]  /*14e50*/  LDL.LU R122, [R1+0xbd4] ;  /* 0x000bd400017a7983 */ /* 0x000f680000300800 */
[----:B------:R-:W5:Y:S01]  /*14e60*/  LDL.LU R123, [R1+0xbd0] ;  /* 0x000bd000017b7983 */ /* 0x000f620000300800 */
[----:B------:R-:W-:Y:S02]  /*14e70*/  IMAD.MOV.U32 R3, RZ, RZ, R5 ;  /* 0x000000ffff037224 */ /* 0x000fe400078e0005 */
[----:B------:R-:W-:-:S02]  /*14e80*/  IMAD.MOV.U32 R2, RZ, RZ, R6 ;  /* 0x000000ffff027224 */ /* 0x000fc400078e0006 */
[----:B------:R-:W-:Y:S02]  /*14e90*/  IMAD.MOV.U32 R0, RZ, RZ, R7 ;  /* 0x000000ffff007224 */ /* 0x000fe400078e0007 */
[C---:B------:R-:W-:Y:S01]  /*14ea0*/  HMMA.1688.F32.TF32 R4, R172.reuse, R138, R52 ;  /* 0x0000008aac04723c */ /* 0x040fe20000081034 */
[----:B------:R-:W-:Y:S04]  /*14eb0*/  LDS R53, [R252+0x23100] ;  /* 0x02310000fc357984 */ /* 0x000fe80000000800 */
[----:B------:R-:W-:Y:S04]  /*14ec0*/  LDS R55, [R252+0x23900] ;  /* 0x02390000fc377984 */ /* 0x000fe80000000800 */
[----:B--2---:R-:W-:Y:S04]  /*14ed0*/  LDS R37, [R242+0x23080] ;  /* 0x02308000f2257984 */ /* 0x004fe80000000800 */
[----:B------:R-:W-:Y:S04]  /*14ee0*/  LDS R39, [R242+0x23880] ;  /* 0x02388000f2277984 */ /* 0x000fe80000000800 */
[----:B---3--:R-:W-:Y:S04]  /*14ef0*/  LDS R200, [R243+0x23180] ;  /* 0x02318000f3c87984 */ /* 0x008fe80000000800 */
[----:B------:R-:W-:Y:S04]  /*14f00*/  LDS R202, [R243+0x23980] ;  /* 0x02398000f3ca7984 */ /* 0x000fe80000000800 */
[----:B------:R-:W-:Y:S04]  /*14f10*/  LDS R49, [R242+0x23000] ;  /* 0x02300000f2317984 */ /* 0x000fe80000000800 */
[----:B----4-:R-:W-:Y:S04]  /*14f20*/  LDS R36, [R241+0x23080] ;  /* 0x02308000f1247984 */ /* 0x010fe80000000800 */
[----:B------:R-:W1:Y:S04]  /*14f30*/  LDS R38, [R241+0x23880] ;  /* 0x02388000f1267984 */ /* 0x000e680000000800 */
[----:B------:R-:W-:Y:S04]  /*14f40*/  LDS R48, [R241+0x23000] ;  /* 0x02300000f1307984 */ /* 0x000fe80000000800 */
[----:B------:R-:W-:Y:S04]  /*14f50*/  LDS R50, [R241+0x23800] ;  /* 0x02380000f1327984 */ /* 0x000fe80000000800 */
[----:B------:R-:W2:Y:S01]  /*14f60*/  LDS R51, [R242+0x23800] ;  /* 0x02380000f2337984 */ /* 0x000ea20000000800 */
[----:B------:R-:W-:Y:S03]  /*14f70*/  HMMA.1688.F32.TF32 R8, R172, R134, R56 ;  /* 0x00000086ac08723c */ /* 0x000fe60000081038 */
[----:B------:R-:W-:Y:S04]  /*14f80*/  LDS R52, [R243+0x23100] ;  /* 0x02310000f3347984 */ /* 0x000fe80000000800 */
[----:B------:R-:W3:Y:S01]  /*14f90*/  LDS R54, [R243+0x23900] ;  /* 0x02390000f3367984 */ /* 0x000ee20000000800 */
[C---:B-----5:R-:W-:Y:S11]  /*14fa0*/  HMMA.1688.F32.TF32 R12, R168.reuse, R126, R12 ;  /* 0x0000007ea80c723c */ /* 0x060ff6000008100c */
[----:B------:R-:W-:Y:S11]  /*14fb0*/  @!UPT UIADD3 URZ, URZ, URZ, URZ ;  /* 0x0000003f3f3ff290 */ /* 0x000ff6000fffe03f */
[----:B------:R-:W-:Y:S01]  /*14fc0*/  @!UPT UIADD3 URZ, URZ, URZ, URZ ;  /* 0x0000003f3f3ff290 */ /* 0x000fe2000fffe03f */
[----:B------:R-:W-:Y:S04]  /*14fd0*/  STL.64 [R1+0xb38], R14 ;  /* 0x000b380e01007387 */ /* 0x000fe80000100a00 */
[----:B------:R4:W-:Y:S04]  /*14fe0*/  STL.64 [R1+0xb30], R12 ;  /* 0x000b300c01007387 */ /* 0x0009e80000100a00 */
[----:B----4-:R-:W2:Y:S04]  /*14ff0*/  LDL.LU R12, [R1+0x180] ;  /* 0x00018000010c7983 */ /* 0x010ea80000300800 */
[----:B------:R-:W2:Y:S04]  /*15000*/  LDL.LU R13, [R1+0x184] ;  /* 0x00018400010d7983 */ /* 0x000ea80000300800 */
[----:B------:R-:W2:Y:S04]  /*15010*/  LDL.LU R14, [R1+0x188] ;  /* 0x00018800010e7983 */ /* 0x000ea80000300800 */
[----:B------:R-:W2:Y:S01]  /*15020*/  LDL.LU R15, [R1+0x18c] ;  /* 0x00018c00010f7983 */ /* 0x000ea20000300800 */
[C---:B------:R-:W-:Y:S08]  /*15030*/  HMMA.1688.F32.TF32 R40, R168.reuse, R122, R40 ;  /* 0x0000007aa828723c */ /* 0x040ff00000081028 */
[C---:B------:R-:W-:Y:S08]  /*15040*/  HMMA.1688.F32.TF32 R16, R168.reuse, R118, R16 ;  /* 0x00000076a810723c */ /* 0x040ff00000081010 */
[C---:B------:R-:W-:Y:S08]  /*15050*/  HMMA.1688.F32.TF32 R20, R168.reuse, R146, R20 ;  /* 0x00000092a814723c */ /* 0x040ff00000081014 */
[----:B------:R-:W-:Y:S01]  /*15060*/  HMMA.1688.F32.TF32 R152, R168, R142, R152 ;  /* 0x0000008ea898723c */ /* 0x000fe20000081098 */
[----:B------:R-:W-:Y:S04]  /*15070*/  STL.64 [R1+0xb48], R42 ;  /* 0x000b482a01007387 */ /* 0x000fe80000100a00 */
[----:B------:R-:W-:Y:S04]  /*15080*/  STL.64 [R1+0xb40], R40 ;  /* 0x000b402801007387 */ /* 0x000fe80000100a00 */
        /* <DEDUP_REMOVED lines=12> */
[C---:B-1----:R-:W-:Y:S11]  /*15150*/  HMMA.1688.F32.TF32 R4, R36.reuse, R134, R216 ;  /* 0x000000862404723c */ /* 0x042ff600000810d8 */
[----:B------:R-:W-:Y:S11]  /*15160*/  @!UPT UIADD3 URZ, URZ, URZ, URZ ;  /* 0x0000003f3f3ff290 */ /* 0x000ff6000fffe03f */
[----:B------:R-:W-:Y:S02]  /*15170*/  @!UPT UIADD3 URZ, URZ, URZ, URZ ;  /* 0x0000003f3f3ff290 */ /* 0x000fe4000fffe03f */
[----:B------:R-:W-:Y:S02]  /*15180*/  IMAD.MOV.U32 R116, RZ, RZ, R4 ;  /* 0x000000ffff747224 */ /* 0x000fe400078e0004 */
[----:B------:R-:W-:Y:S02]  /*15190*/  IMAD.MOV.U32 R117, RZ, RZ, R5 ;  /* 0x000000ffff757224 */ /* 0x000fe400078e0005 */
[----:B------:R-:W-:Y:S02]  /*151a0*/  IMAD.MOV.U32 R137, RZ, RZ, R6 ;  /* 0x000000ffff897224 */ /* 0x000fe400078e0006 */
[----:B------:R-:W-:Y:S02]  /*151b0*/  IMAD.MOV.U32 R136, RZ, RZ, R7 ;  /* 0x000000ffff887224 */ /* 0x000fe400078e0007 */
[C---:B------:R-:W-:Y:S11]  /*151c0*/  HMMA.1688.F32.TF32 R4, R36.reuse, R130, R224 ;  /* 0x000000822404723c */ /* 0x040ff600000810e0 */
[----:B------:R-:W-:Y:S11]  /*151d0*/  @!UPT UIADD3 URZ, URZ, URZ, URZ ;  /* 0x0000003f3f3ff290 */ /* 0x000ff6000fffe03f */
[----:B------:R-:W-:Y:S02]  /*151e0*/  @!UPT UIADD3 URZ, URZ, URZ, URZ ;  /* 0x0000003f3f3ff290 */ /* 0x000fe4000fffe03f */
[----:B------:R-:W-:Y:S02]  /*151f0*/  IMAD.MOV.U32 R120, RZ, RZ, R4 ;  /* 0x000000ffff787224 */ /* 0x000fe400078e0004 */
[----:B------:R-:W-:Y:S02]  /*15200*/  IMAD.MOV.U32 R121, RZ, RZ, R5 ;  /* 0x000000ffff797224 */ /* 0x000fe400078e0005 */
[----:B------:R-:W-:Y:S02]  /*15210*/  IMAD.MOV.U32 R141, RZ, RZ, R6 ;  /* 0x000000ffff8d7224 */ /* 0x000fe400078e0006 */
[----:B------:R-:W-:Y:S02]  /*15220*/  IMAD.MOV.U32 R140, RZ, RZ, R7 ;  /* 0x000000ffff8c7224 */ /* 0x000fe400078e0007 */
[----:B------:R-:W-:Y:S08]  /*15230*/  HMMA.1688.F32.TF32 R4, R36, R126, R228 ;  /* 0x0000007e2404723c */ /* 0x000ff000000810e4 */
[C---:B------:R-:W-:Y:S08]  /*15240*/  HMMA.1688.F32.TF32 R60, R172.reuse, R130, R60 ;  /* 0x00000082ac3c723c */ /* 0x040ff0000008103c */
[----:B------:R-:W-:Y:S08]  /*15250*/  HMMA.1688.F32.TF32 R64, R172, R126, R64 ;  /* 0x0000007eac40723c */ /* 0x000ff00000081040 */
[----:B------:R-:W-:-:S02]  /*15260*/  IMAD.MOV.U32 R124, RZ, RZ, R4 ;  /* 0x000000ffff7c7224 */ /* 0x000fc400078e0004 */
[----:B------:R-:W-:Y:S02]  /*15270*/  IMAD.MOV.U32 R125, RZ, RZ, R5 ;  /* 0x000000ffff7d7224 */ /* 0x000fe400078e0005 */
[----:B------:R-:W-:Y:S02]  /*15280*/  IMAD.MOV.U32 R145, RZ, RZ, R6 ;  /* 0x000000ffff917224 */ /* 0x000fe400078e0006 */
[----:B------:R-:W-:Y:S02]  /*15290*/  IMAD.MOV.U32 R144, RZ, RZ, R7 ;  /* 0x000000ffff907224 */ /* 0x000fe400078e0007 */
[-C--:B------:R-:W-:Y:S08]  /*152a0*/  HMMA.1688.F32.TF32 R4, R36, R122.reuse, R244 ;  /* 0x0000007a2404723c */ /* 0x080ff000000810f4 */
[C---:B------:R-:W-:Y:S08]  /*152b0*/  HMMA.1688.F32.TF32 R112, R172.reuse, R122, R112 ;  /* 0x0000007aac70723c */ /* 0x040ff00000081070 */
[C---:B------:R-:W-:Y:S08]  /*152c0*/  HMMA.1688.F32.TF32 R68, R172.reuse, R118, R68 ;  /* 0x00000076ac44723c */ /* 0x040ff00000081044 */
[C---:B------:R-:W-:Y:S08]  /*152d0*/  HMMA.1688.F32.TF32 R168, R172.reuse, R146, R72 ;  /* 0x00000092aca8723c */ /* 0x040ff00000081048 */
[----:B------:R-:W-:Y:S01]  /*152e0*/  HMMA.1688.F32.TF32 R108, R172, R142, R108 ;  /* 0x0000008eac6c723c */ /* 0x000fe2000008106c */
[----:B------:R-:W-:Y:S01]  /*152f0*/  STL [R1+0xaec], R8 ;  /* 0x000aec0801007387 */ /* 0x000fe20000100800 */
[----:B------:R-:W-:-:S03]  /*15300*/  IMAD.MOV.U32 R128, RZ, RZ, R4 ;  /* 0x000000ffff807224 */ /* 0x000fc600078e0004 */
[----:B------:R-:W-:Y:S01]  /*15310*/  STL [R1+0xae8], R9 ;  /* 0x000ae80901007387 */ /* 0x000fe20000100800 */
[----:B------:R-:W-:-:S03]  /*15320*/  IMAD.MOV.U32 R129, RZ, RZ, R5 ;  /* 0x000000ffff817224 */ /* 0x000fc600078e0005 */
[----:B------:R-:W-:Y:S01]  /*15330*/  STL [R1+0xae4], R10 ;  /* 0x000ae40a01007387 */ /* 0x000fe20000100800 */
[----:B------:R-:W-:Y:S01]  /*15340*/  HMMA.1688.F32.TF32 R172, R200, R138, R32 ;  /* 0x0000008ac8ac723c */ /* 0x000fe20000081020 */
[----:B------:R-:W-:Y:S02]  /*15350*/  IMAD.MOV.U32 R154, RZ, RZ, R6 ;  /* 0x000000ffff9a7224 */ /* 0x000fe400078e0006 */
[----:B------:R1:W-:Y:S01]  /*15360*/  STL [R1+0xae0], R11 ;  /* 0x000ae00b01007387 */ /* 0x0003e20000100800 */
[----:B------:R-:W-:-:S03]  /*15370*/  IMAD.MOV.U32 R155, RZ, RZ, R7 ;  /* 0x000000ffff9b7224 */ /* 0x000fc600078e0007 */
[----:B------:R-:W-:Y:S01]  /*15380*/  STL.64 [R1+0xb78], R62 ;  /* 0x000b783e01007387 */ /* 0x000fe20000100a00 */
[C---:B------:R-:W-:Y:S03]  /*15390*/  HMMA.1688.F32.TF32 R44, R200.reuse, R134, R44 ;  /* 0x00000086c82c723c */ /* 0x040fe6000008102c */
[----:B------:R-:W-:Y:S05]  /*153a0*/  STL.64 [R1+0xb70], R60 ;  /* 0x000b703c01007387 */ /* 0x000fea0000100a00 */
[C---:B------:R-:W-:Y:S01]  /*153b0*/  HMMA.1688.F32.TF32 R148, R200.reuse, R130, R148 ;  /* 0x00000082c894723c */ /* 0x040fe20000081094 */
[----:B------:R-:W-:Y:S04]  /*153c0*/  STL.64 [R1+0xb88], R66 ;  /* 0x000b884201007387 */ /* 0x000fe80000100a00 */
[----:B------:R-:W-:Y:S03]  /*153d0*/  STL.64 [R1+0xb80], R64 ;  /* 0x000b804001007387 */ /* 0x000fe60000100a00 */
[C---:B------:R-:W-:Y:S01]  /*153e0*/  HMMA.1688.F32.TF32 R176, R200.reuse, R126, R28 ;  /* 0x0000007ec8b0723c */ /* 0x040fe2000008101c */
[----:B------:R-:W-:Y:S04]  /*153f0*/  STL.64 [R1+0xb98], R114 ;  /* 0x000b987201007387 */ /* 0x000fe80000100a00 */
[----:B------:R-:W-:Y:S03]  /*15400*/  LDS R244, [R243+0x24000] ;  /* 0x02400000f3f47984 */ /* 0x000fe60000000800 */
        /* <DEDUP_REMOVED lines=9> */
[----:B------:R-:W-:Y:S01]  /*154a0*/  HMMA.1688.F32.TF32 R200, R200, R142, R164 ;  /* 0x0000008ec8c8723c */ /* 0x000fe200000810a4 */
[----:B------:R-:W-:Y:S07]  /*154b0*/  STL.64 [R1+0xbb8], R170 ;  /* 0x000bb8aa01007387 */ /* 0x000fee0000100a00 */
[C---:B------:R-:W-:Y:S01]  /*154c0*/  HMMA.1688.F32.TF32 R4, R36.reuse, R118, R236 ;  /* 0x000000762404723c */ /* 0x040fe200000810ec */
[----:B------:R-:W-:Y:S07]  /*154d0*/  STL.64 [R1+0xbb0], R168 ;  /* 0x000bb0a801007387 */ /* 0x000fee0000100a00 */
[----:B-1----:R-:W-:Y:S08]  /*154e0*/  HMMA.1688.F32.TF32 R8, R36, R146, R232 ;  /* 0x000000922408723c */ /* 0x002ff000000810e8 */
[----:B--2---:R-:W-:Y:S01]  /*154f0*/  HMMA.1688.F32.TF32 R164, R48, R134, R12 ;  /* 0x0000008630a4723c */ /* 0x004fe2000008100c */
[----:B------:R-:W-:Y:S04]  /*15500*/  STL.64 [R1+0xbc8], R110 ;  /* 0x000bc86e01007387 */ /* 0x000fe80000100a00 */
[----:B------:R-:W-:Y:S03]  /*15510*/  LDS R232, [R241+0x23100] ;  /* 0x02310000f1e87984 */ /* 0x000fe60000000800 */
[----:B------:R-:W-:Y:S01]  /*15520*/  HMMA.1688.F32.TF32 R12, R36, R142, R220 ;  /* 0x0000008e240c723c */ /* 0x000fe200000810dc */
[----:B------:R-:W-:Y:S04]  /*15530*/  STL.64 [R1+0xbc0], R108 ;  /* 0x000bc06c01007387 */ /* 0x000fe80000100a00 */
[----:B------:R-:W-:Y:S04]  /*15540*/  LDS R234, [R241+0x23900] ;  /* 0x02390000f1ea7984 */ /* 0x000fe80000000800 */
[----:B------:R-:W-:Y:S04]  /*15550*/  LDS R236, [R241+0x23180] ;  /* 0x02318000f1ec7984 */ /* 0x000fe80000000800 */
[----:B------:R1:W-:Y:S04]  /*15560*/  LDS R238, [R241+0x23980] ;  /* 0x02398000f1ee7984 */ /* 0x0003e80000000800 */
[----:B------:R-:W2:Y:S04]  /*15570*/  LDL.LU R240, [R1+0x20] ;  /* 0x0000200001f07983 */ /* 0x000ea80000300800 */
[----:B------:R-:W-:Y:S04]  /*15580*/  LDS R233, [R242+0x23100] ;  /* 0x02310000f2e97984 */ /* 0x000fe80000000800 */
[----:B------:R-:W-:Y:S04]  /*15590*/  LDS R235, [R242+0x23900] ;  /* 0x02390000f2eb7984 */ /* 0x000fe80000000800 */
[----:B------:R-:W-:Y:S04]  /*155a0*/  LDS R237, [R242+0x23180] ;  /* 0x02318000f2ed7984 */ /* 0x000fe80000000800 */
[----:B------:R4:W5:Y:S04]  /*155b0*/  LDS R239, [R242+0x23980] ;  /* 0x02398000f2ef7984 */ /* 0x0009680000000800 */
[----:B-1----:R-:W2:Y:S04]  /*155c0*/  LDL.LU R241, [R1+0x24] ;  /* 0x0000240001f17983 */ /* 0x002ea80000300800 */
[----:B------:R-:W-:Y:S04]  /*155d0*/  LDS R220, [R243+0x24080] ;  /* 0x02408000f3dc7984 */ /* 0x000fe80000000800 */
[----:B------:R1:W-:Y:S04]  /*155e0*/  LDS R222, [R243+0x24880] ;  /* 0x02488000f3de7984 */ /* 0x0003e80000000800 */
[----:B----4-:R-:W2:Y:S04]  /*155f0*/  LDL.LU R242, [R1+0x28] ;  /* 0x0000280001f27983 */ /* 0x010ea80000300800 */
[----:B-1----:R-:W2:Y:S04]  /*15600*/  LDL.LU R243, [R1+0x2c] ;  /* 0x00002c0001f37983 */ /* 0x002ea80000300800 */
[----:B------:R-:W5:Y:S04]  /*15610*/  LDL.LU R228, [R1+0x40] ;  /* 0x0000400001e47983 */ /* 0x000f680000300800 */
[----:B------:R-:W5:Y:S04]  /*15620*/  LDL.LU R229, [R1+0x44] ;  /* 0x0000440001e57983 */ /* 0x000f680000300800 */
[----:B------:R-:W5:Y:S04]  /*15630*/  LDL.LU R230, [R1+0x48] ;  /* 0x0000480001e67983 */ /* 0x000f680000300800 */
[----:B------:R-:W5:Y:S04]  /*15640*/  LDL.LU R231, [R1+0x4c] ;  /* 0x00004c0001e77983 */ /* 0x000f680000300800 */
[----:B------:R-:W4:Y:S04]  /*15650*/  LDL.LU R224, [R1+0x50] ;  /* 0x0000500001e07983 */ /* 0x000f280000300800 */
[----:B------:R-:W4:Y:S01]  /*15660*/  LDL.LU R225, [R1+0x54] ;  /* 0x0000540001e17983 */ /* 0x000f220000300800 */
[----:B------:R-:W-:-:S03]  /*15670*/  IMAD.MOV.U32 R132, RZ, RZ, R4 ;  /* 0x000000ffff847224 */ /* 0x000fc600078e0004 */
[----:B------:R-:W4:Y:S01]  /*15680*/  LDL.LU R226, [R1+0x58] ;  /* 0x0000580001e27983 */ /* 0x000f220000300800 */
[----:B------:R-:W-:-:S03]  /*15690*/  IMAD.MOV.U32 R133, RZ, RZ, R5 ;  /* 0x000000ffff857224 */ /* 0x000fc600078e0005 */
[----:B------:R-:W4:Y:S01]  /*156a0*/  LDL.LU R227, [R1+0x5c] ;  /* 0x00005c0001e37983 */ /* 0x000f220000300800 */
[----:B------:R-:W-:-:S03]  /*156b0*/  IMAD.MOV.U32 R4, RZ, RZ, R8 ;  /* 0x000000ffff047224 */ /* 0x000fc600078e0008 */
[----:B------:R-:W4:Y:S01]  /*156c0*/  LDL.LU R216, [R1+0x60] ;  /* 0x0000600001d87983 */ /* 0x000f220000300800 */
[----:B------:R-:W-:-:S03]  /*156d0*/  IMAD.MOV.U32 R152, RZ, RZ, R6 ;  /* 0x000000ffff987224 */ /* 0x000fc600078e0006 */
[----:B------:R-:W4:Y:S01]  /*156e0*/  LDL.LU R217, [R1+0x64] ;  /* 0x0000640001d97983 */ /* 0x000f220000300800 */
[----:B------:R-:W-:Y:S02]  /*156f0*/  IMAD.MOV.U32 R5, RZ, RZ, R9 ;  /* 0x000000ffff057224 */ /* 0x000fe400078e0009 */
[----:B------:R-:W-:Y:S01]  /*15700*/  IMAD.MOV.U32 R8, RZ, RZ, R12 ;  /* 0x000000ffff087224 */ /* 0x000fe200078e000c */
[----:B------:R-:W4:Y:S01]  /*15710*/  LDL.LU R218, [R1+0x68] ;  /* 0x0000680001da7983 */ /* 0x000f220000300800 */
[----:B------:R-:W-:Y:S02]  /*15720*/  IMAD.MOV.U32 R153, RZ, RZ, R7 ;  /* 0x000000ffff997224 */ /* 0x000fe400078e0007 */
[----:B------:R-:W-:Y:S01]  /*15730*/  IMAD.MOV.U32 R6, RZ, RZ, R10 ;  /* 0x000000ffff067224 */ /* 0x000fe200078e000a */
[----:B------:R-:W4:Y:S01]  /*15740*/  LDL.LU R219, [R1+0x6c] ;  /* 0x00006c0001db7983 */ /* 0x000f220000300800 */
[----:B------:R-:W-:Y:S02]  /*15750*/  IMAD.MOV.U32 R9, RZ, RZ, R13 ;  /* 0x000000ffff097224 */ /* 0x000fe400078e000d */
[----:B------:R-:W-:Y:S01]  /*15760*/  IMAD.MOV.U32 R7, RZ, RZ, R11 ;  /* 0x000000ffff077224 */ /* 0x000fe200078e000b */
[----:B------:R-:W4:Y:S01]  /*15770*/  LDL.LU R12, [R1+0x70] ;  /* 0x00007000010c7983 */ /* 0x000f220000300800 */
[----:B------:R-:W-:-:S02]  /*15780*/  IMAD.MOV.U32 R10, RZ, RZ, R14 ;  /* 0x000000ffff0a7224 */ /* 0x000fc400078e000e */
[----:B------:R-:W-:Y:S01]  /*15790*/  IMAD.MOV.U32 R11, RZ, RZ, R15 ;  /* 0x000000ffff0b7224 */ /* 0x000fe200078e000f */
[----:B------:R-:W4:Y:S04]  /*157a0*/  LDL.LU R13, [R1+0x74] ;  /* 0x00007400010d7983 */ /* 0x000f280000300800 */
[----:B------:R-:W4:Y:S04]  /*157b0*/  LDL.LU R14, [R1+0x78] ;  /* 0x00007800010e7983 */ /* 0x000f280000300800 */
[----:B------:R-:W4:Y:S04]  /*157c0*/  LDL.LU R15, [R1+0x7c] ;  /* 0x00007c00010f7983 */ /* 0x000f280000300800 */
[----:B------:R-:W4:Y:S04]  /*157d0*/  LDL.LU R40, [R1+0x90] ;  /* 0x0000900001287983 */ /* 0x000f280000300800 */
[----:B------:R-:W4:Y:S04]  /*157e0*/  LDL.LU R41, [R1+0x94] ;  /* 0x0000940001297983 */ /* 0x000f280000300800 */
[----:B------:R-:W4:Y:S04]  /*157f0*/  LDL.LU R42, [R1+0x98] ;  /* 0x00009800012a7983 */ /* 0x000f280000300800 */
[----:B------:R-:W4:Y:S01]  /*15800*/  LDL.LU R43, [R1+0x9c] ;  /* 0x00009c00012b7983 */ /* 0x000f220000300800 */
[C---:B---3--:R-:W-:Y:S03]  /*15810*/  HMMA.1688.F32.TF32 R76, R52.reuse, R138, R76 ;  /* 0x0000008a344c723c */ /* 0x048fe6000008104c */
[----:B------:R-:W3:Y:S04]  /*15820*/  LDL.LU R16, [R1+0xb0] ;  /* 0x0000b00001107983 */ /* 0x000ee80000300800 */
[----:B------:R-:W3:Y:S01]  /*15830*/  LDL.LU R17, [R1+0xb4] ;  /* 0x0000b40001117983 */ /* 0x000ee20000300800 */
[C---:B------:R-:W-:Y:S03]  /*15840*/  HMMA.1688.F32.TF32 R80, R52.reuse, R134, R80 ;  /* 0x000000863450723c */ /* 0x040fe60000081050 */
[----:B------:R-:W3:Y:S04]  /*15850*/  LDL.LU R18, [R1+0xb8] ;  /* 0x0000b80001127983 */ /* 0x000ee80000300800 */
[----:B------:R-:W3:Y:S01]  /*15860*/  LDL.LU R19, [R1+0xbc] ;  /* 0x0000bc0001137983 */ /* 0x000ee20000300800 */
[C---:B------:R-:W-:Y:S03]  /*15870*/  HMMA.1688.F32.TF32 R84, R52.reuse, R130, R84 ;  /* 0x000000823454723c */ /* 0x040fe60000081054 */
[----:B------:R-:W-:Y:S04]  /*15880*/  LDS R221, [R252+0x24080] ;  /* 0x02408000fcdd7984 */ /* 0x000fe80000000800 */
[----:B------:R-:W-:Y:S01]  /*15890*/  LDS R223, [R252+0x24880] ;  /* 0x02488000fcdf7984 */ /* 0x000fe20000000800 */
[C---:B------:R-:W-:Y:S08]  /*158a0*/  HMMA.1688.F32.TF32 R88, R52.reuse, R126, R88 ;  /* 0x0000007e3458723c */ /* 0x040ff00000081058 */
[C---:B------:R-:W-:Y:S08]  /*158b0*/  HMMA.1688.F32.TF32 R92, R52.reuse, R122, R92 ;  /* 0x0000007a345c723c */ /* 0x040ff0000008105c */
[C---:B------:R-:W-:Y:S08]  /*158c0*/  HMMA.1688.F32.TF32 R96, R52.reuse, R118, R96 ;  /* 0x000000763460723c */ /* 0x040ff00000081060 */
[C---:B------:R-:W-:Y:S08]  /*158d0*/  HMMA.1688.F32.TF32 R100, R52.reuse, R146, R100 ;  /* 0x000000923464723c */ /* 0x040ff00000081064 */
[----:B------:R-:W-:Y:S01]  /*158e0*/  HMMA.1688.F32.TF32 R104, R52, R142, R104 ;  /* 0x0000008e3468723c */ /* 0x000fe20000081068 */
        /* <DEDUP_REMOVED lines=29> */
[-C--:B------:R-:W-:Y:S08]  /*15ac0*/  HMMA.1688.F32.TF32 R248, R36, R138.reuse, R248 ;  /* 0x0000008a24f8723c */ /* 0x080ff000000810f8 */
[C---:B------:R-:W-:Y:S08]  /*15ad0*/  HMMA.1688.F32.TF32 R204, R48.reuse, R138, R204 ;  /* 0x0000008a30cc723c */ /* 0x040ff000000810cc */
[C---:B------:R-:W-:Y:S08]  /*15ae0*/  HMMA.1688.F32.TF32 R184, R48.reuse, R130, R184 ;  /* 0x0000008230b8723c */ /* 0x040ff000000810b8 */
[C---:B------:R-:W-:Y:S08]  /*15af0*/  HMMA.1688.F32.TF32 R188, R48.reuse, R126, R188 ;  /* 0x0000007e30bc723c */ /* 0x040ff000000810bc */
[C---:B------:R-:W-:Y:S08]  /*15b00*/  HMMA.1688.F32.TF32 R192, R48.reuse, R122, R192 ;  /* 0x0000007a30c0723c */ /* 0x040ff000000810c0 */
[C---:B------:R-:W-:Y:S08]  /*15b10*/  HMMA.1688.F32.TF32 R196, R48.reuse, R118, R196 ;  /* 0x0000007630c4723c */ /* 0x040ff000000810c4 */
[C---:B------:R-:W-:Y:S08]  /*15b20*/  HMMA.1688.F32.TF32 R212, R48.reuse, R146, R212 ;  /* 0x0000009230d4723c */ /* 0x040ff000000810d4 */
[----:B------:R-:W-:Y:S08]  /*15b30*/  HMMA.1688.F32.TF32 R208, R48, R142, R208 ;  /* 0x0000008e30d0723c */ /* 0x000ff000000810d0 */
[C---:B-----5:R-:W-:Y:S08]  /*15b40*/  HMMA.1688.F32.TF32 R228, R236.reuse, R122, R228 ;  /* 0x0000007aece4723c */ /* 0x060ff000000810e4 */
[C---:B--2---:R-:W-:Y:S08]  /*15b50*/  HMMA.1688.F32.TF32 R240, R236.reuse, R118, R240 ;  /* 0x00000076ecf0723c */ /* 0x044ff000000810f0 */
[C---:B----4-:R-:W-:Y:S08]  /*15b60*/  HMMA.1688.F32.TF32 R224, R236.reuse, R126, R224 ;  /* 0x0000007eece0723c */ /* 0x050ff000000810e0 */
[C---:B------:R-:W-:Y:S08]  /*15b70*/  HMMA.1688.F32.TF32 R216, R236.reuse, R130, R216 ;  /* 0x00000082ecd8723c */ /* 0x040ff000000810d8 */
[----:B------:R-:W-:Y:S01]  /*15b80*/  HMMA.1688.F32.TF32 R12, R236, R134, R12 ;  /* 0x00000086ec0c723c */ /* 0x000fe2000008100c */
[----:B---3--:R-:W1:Y:S04]  /*15b90*/  LDSM.16.M88.4 R72, [R55+0x80] ;  /* 0x000080003748783b */ /* 0x008e680000000200 */
[----:B------:R-:W2:Y:S04]  /*15ba0*/  LDSM.16.M88.4 R24, [R55+0x2080] ;  /* 0x002080003718783b */ /* 0x000ea80000000200 */
[----:B------:R-:W3:Y:S04]  /*15bb0*/  LDSM.16.M88.4 R28, [R55+0x4080] ;  /* 0x00408000371c783b */ /* 0x000ee80000000200 */
[----:B------:R-:W4:Y:S04]  /*15bc0*/  LDSM.16.M88.4 R32, [R55+0x6080] ;  /* 0x006080003720783b */ /* 0x000f280000000200 */
[----:B------:R-:W5:Y:S04]  /*15bd0*/  LDSM.16.M88.4 R36, [R55+0x8080] ;  /* 0x008080003724783b */ /* 0x000f680000000200 */
[----:B------:R-:W3:Y:S04]  /*15be0*/  LDSM.16.M88.4 R56, [R55+0xa080] ;  /* 0x00a080003738783b */ /* 0x000ee80000000200 */
[----:B------:R-:W3:Y:S04]  /*15bf0*/  LDSM.16.M88.4 R48, [R55+0xc080] ;  /* 0x00c080003730783b */ /* 0x000ee80000000200 */
[----:B------:R-:W3:Y:S04]  /*15c00*/  LDSM.16.M88.4 R52, [R55+0xe080] ;  /* 0x00e080003734783b */ /* 0x000ee80000000200 */
[----:B-1----:R-:W-:Y:S04]  /*15c10*/  STL [R1+0xa94], R74 ;  /* 0x000a944a01007387 */ /* 0x002fe80000100800 */
[----:B------:R-:W-:Y:S04]  /*15c20*/  STL [R1+0xa90], R75 ;  /* 0x000a904b01007387 */ /* 0x000fe80000100800 */
[----:B--2---:R-:W-:Y:S01]  /*15c30*/  STL [R1+0xa88], R26 ;  /* 0x000a881a01007387 */ /* 0x004fe20000100800 */
[C---:B------:R-:W-:Y:S03]  /*15c40*/  HMMA.1688.F32.TF32 R112, R232.reuse, R126, R112 ;  /* 0x0000007ee870723c */ /* 0x040fe60000081070 */
[----:B------:R-:W-:Y:S04]  /*15c50*/  STL [R1+0xa84], R27 ;  /* 0x000a841b01007387 */ /* 0x000fe80000100800 */
[----:B---3--:R-:W-:Y:S04]  /*15c60*/  STL [R1+0xa8c], R30 ;  /* 0x000a8c1e01007387 */ /* 0x008fe80000100800 */
[----:B------:R-:W-:Y:S01]  /*15c70*/  STL [R1+0xa80], R31 ;  /* 0x000a801f01007387 */ /* 0x000fe20000100800 */
[C---:B------:R-:W-:Y:S03]  /*15c80*/  HMMA.1688.F32.TF32 R68, R232.reuse, R130, R68 ;  /* 0x00000082e844723c */ /* 0x040fe60000081044 */
[----:B----4-:R-:W-:Y:S04]  /*15c90*/  STL [R1+0xa9c], R34 ;  /* 0x000a9c2201007387 */ /* 0x010fe80000100800 */
[----:B------:R-:W-:Y:S01]  /*15ca0*/  STL [R1+0xa98], R35 ;  /* 0x000a982301007387 */ /* 0x000fe20000100800 */
[C---:B------:R-:W-:Y:S03]  /*15cb0*/  HMMA.1688.F32.TF32 R168, R232.reuse, R134, R168 ;  /* 0x00000086e8a8723c */ /* 0x040fe600000810a8 */
[----:B-----5:R-:W-:Y:S05]  /*15cc0*/  STL [R1+0xaa4], R38 ;  /* 0x000aa42601007387 */ /* 0x020fea0000100800 */
[C---:B------:R-:W-:Y:S01]  /*15cd0*/  HMMA.1688.F32.TF32 R108, R232.reuse, R138, R108 ;  /* 0x0000008ae86c723c */ /* 0x040fe2000008106c */
[----:B------:R-:W-:Y:S04]  /*15ce0*/  STL [R1+0xaa0], R39 ;  /* 0x000aa02701007387 */ /* 0x000fe80000100800 */
[----:B------:R-:W-:Y:S04]  /*15cf0*/  STL [R1+0xaac], R58 ;  /* 0x000aac3a01007387 */ /* 0x000fe80000100800 */
[----:B------:R-:W-:Y:S01]  /*15d00*/  STL [R1+0xaa8], R59 ;  /* 0x000aa83b01007387 */ /* 0x000fe20000100800 */
[C---:B------:R-:W-:Y:S03]  /*15d10*/  HMMA.1688.F32.TF32 R60, R232.reuse, R118, R60 ;  /* 0x00000076e83c723c */ /* 0x040fe6000008103c */
[----:B------:R-:W-:Y:S05]  /*15d20*/  STL [R1+0xab4], R50 ;  /* 0x000ab43201007387 */ /* 0x000fea0000100800 */
[C---:B------:R-:W-:Y:S01]  /*15d30*/  HMMA.1688.F32.TF32 R64, R232.reuse, R122, R64 ;  /* 0x0000007ae840723c */ /* 0x040fe20000081040 */
[----:B------:R-:W-:Y:S04]  /*15d40*/  STL [R1+0xab0], R51 ;  /* 0x000ab03301007387 */ /* 0x000fe80000100800 */
[----:B------:R-:W-:Y:S04]  /*15d50*/  STL [R1+0xabc], R54 ;  /* 0x000abc3601007387 */ /* 0x000fe80000100800 */
[----:B------:R-:W-:Y:S01]  /*15d60*/  STL [R1+0xab8], R55 ;  /* 0x000ab83701007387 */ /* 0x000fe20000100800 */
[C---:B------:R-:W-:Y:S03]  /*15d70*/  HMMA.1688.F32.TF32 R20, R232.reuse, R146, R20 ;  /* 0x00000092e814723c */ /* 0x040fe60000081014 */
[----:B------:R-:W-:Y:S04]  /*15d80*/  STL.64 [R1+0x1f0], R108 ;  /* 0x0001f06c01007387 */ /* 0x000fe80000100a00 */
[----:B------:R1:W-:Y:S01]  /*15d90*/  STL.64 [R1+0x1f8], R110 ;  /* 0x0001f86e01007387 */ /* 0x0003e20000100a00 */
[----:B------:R-:W-:Y:S03]  /*15da0*/  HMMA.1688.F32.TF32 R232, R232, R142, R16 ;  /* 0x0000008ee8e8723c */ /* 0x000fe60000081010 */
[----:B-1----:R-:W2:Y:S04]  /*15db0*/  LDL.LU.64 R110, [R1+0xbc8] ;  /* 0x000bc800016e7983 */ /* 0x002ea80000300a00 */
[----:B------:R-:W2:Y:S04]  /*15dc0*/  LDL.LU.64 R108, [R1+0xbc0] ;  /* 0x000bc000016c7983 */ /* 0x000ea80000300a00 */
[----:B------:R-:W-:Y:S04]  /*15dd0*/  STL.64 [R1+0x1e0], R168 ;  /* 0x0001e0a801007387 */ /* 0x000fe80000100a00 */
[----:B------:R1:W-:Y:S01]  /*15de0*/  STL.64 [R1+0x1e8], R170 ;  /* 0x0001e8aa01007387 */ /* 0x0003e20000100a00 */
[----:B------:R-:W-:Y:S03]  /*15df0*/  HMMA.1688.F32.TF32 R40, R236, R138, R40 ;  /* 0x0000008aec28723c */ /* 0x000fe60000081028 */
[----:B-1----:R-:W3:Y:S04]  /*15e00*/  LDL.LU.64 R170, [R1+0xbb8] ;  /* 0x000bb80001aa7983 */ /* 0x002ee80000300a00 */
[----:B------:R-:W3:Y:S04]  /*15e10*/  LDL.LU.64 R168, [R1+0xbb0] ;  /* 0x000bb00001a87983 */ /* 0x000ee80000300a00 */
[----:B------:R-:W-:Y:S04]  /*15e20*/  STL.64 [R1+0x1d0], R68 ;  /* 0x0001d04401007387 */ /* 0x000fe80000100a00 */
[----:B------:R1:W-:Y:S04]  /*15e30*/  STL.64 [R1+0x1d8], R70 ;  /* 0x0001d84601007387 */ /* 0x0003e80000100a00 */
[----:B-1----:R-:W4:Y:S04]  /*15e40*/  LDL.LU.64 R70, [R1+0xba8] ;  /* 0x000ba80001467983 */ /* 0x002f280000300a00 */
[----:B------:R-:W4:Y:S04]  /*15e50*/  LDL.LU.64 R68, [R1+0xba0] ;  /* 0x000ba00001447983 */ /* 0x000f280000300a00 */
[----:B------:R-:W-:Y:S04]  /*15e60*/  STL.64 [R1+0x1c0], R112 ;  /* 0x0001c07001007387 */ /* 0x000fe80000100a00 */
[----:B------:R1:W-:Y:S04]  /*15e70*/  STL.64 [R1+0x1c8], R114 ;  /* 0x0001c87201007387 */ /* 0x0003e80000100a00 */
[----:B-1----:R-:W5:Y:S04]  /*15e80*/  LDL.LU.64 R114, [R1+0xb98] ;  /* 0x000b980001727983 */ /* 0x002f680000300a00 */
[----:B------:R-:W5:Y:S04]  /*15e90*/  LDL.LU.64 R112, [R1+0xb90] ;  /* 0x000b900001707983 */ /* 0x000f680000300a00 */
[----:B------:R-:W-:Y:S04]  /*15ea0*/  STL.64 [R1+0x1b0], R64 ;  /* 0x0001b04001007387 */ /* 0x000fe80000100a00 */
[----:B------:R1:W-:Y:S04]  /*15eb0*/  STL.64 [R1+0x1b8], R66 ;  /* 0x0001b84201007387 */ /* 0x0003e80000100a00 */
[----:B-1----:R-:W2:Y:S04]  /*15ec0*/  LDL.LU.64 R66, [R1+0xb88] ;  /* 0x000b880001427983 */ /* 0x002ea80000300a00 */
[----:B------:R-:W2:Y:S04]  /*15ed0*/  LDL.LU.64 R64, [R1+0xb80] ;  /* 0x000b800001407983 */ /* 0x000ea80000300a00 */
        /* <DEDUP_REMOVED lines=8> */
[----:B------:R-:W2:Y:S04]  /*15f60*/  LDL.LU.64 R18, [R1+0xb58] ;  /* 0x000b580001127983 */ /* 0x000ea80000300a00 */
[----:B------:R-:W2:Y:S04]  /*15f70*/  LDL.LU.64 R16, [R1+0xb50] ;  /* 0x000b500001107983 */ /* 0x000ea80000300a00 */
[----:B------:R1:W-:Y:S04]  /*15f80*/  STL.64 [R1+0x180], R232 ;  /* 0x000180e801007387 */ /* 0x0003e80000100a00 */
[----:B------:R-:W-:Y:S04]  /*15f90*/  STL.64 [R1+0x188], R234 ;  /* 0x000188ea01007387 */ /* 0x000fe80000100a00 */
[----:B-1----:R-:W2:Y:S04]  /*15fa0*/  LDL.LU R232, [R1] ;  /* 0x0000000001e87983 */ /* 0x002ea80000300800 */
[----:B------:R-:W-:Y:S04]  /*15fb0*/  STL.64 [R1+0x170], R40 ;  /* 0x0001702801007387 */ /* 0x000fe80000100a00 */
[----:B------:R1:W-:Y:S04]  /*15fc0*/  STL.64 [R1+0x178], R42 ;  /* 0x0001782a01007387 */ /* 0x0003e80000100a00 */
[----:B-1----:R-:W3:Y:S04]  /*15fd0*/  LDL.LU.64 R42, [R1+0xb48] ;  /* 0x000b4800012a7983 */ /* 0x002ee80000300a00 */
[----:B------:R-:W3:Y:S04]  /*15fe0*/  LDL.LU.64 R40, [R1+0xb40] ;  /* 0x000b400001287983 */ /* 0x000ee80000300a00 */
        /* <DEDUP_REMOVED lines=18> */
[----:B-1----:R-:W5:Y:S04]  /*16110*/  LDL.LU.64 R242, [R1+0xaf8] ;  /* 0x000af80001f27983 */ /* 0x002f680000300a00 */
[----:B------:R-:W5:Y:S01]  /*16120*/  LDL.LU.64 R240, [R1+0xaf0] ;  /* 0x000af00001f07983 */ /* 0x000f620000300a00 */
[----:B------:R-:W-:-:S02]  /*16130*/  IMAD.MOV.U32 R233, RZ, RZ, R3 ;  /* 0x000000ffffe97224 */ /* 0x000fc400078e0003 */
[----:B------:R-:W-:Y:S02]  /*16140*/  IMAD.MOV.U32 R234, RZ, RZ, R2 ;  /* 0x000000ffffea7224 */ /* 0x000fe400078e0002 */
[----:B------:R-:W-:Y:S02]  /*16150*/  IMAD.MOV.U32 R235, RZ, RZ, R0 ;  /* 0x000000ffffeb7224 */ /* 0x000fe400078e0000 */
[----:B------:R-:W-:Y:S02]  /*16160*/  IMAD.MOV.U32 R134, RZ, RZ, R152 ;  /* 0x000000ffff867224 */ /* 0x000fe400078e0098 */
[----:B------:R-:W-:Y:S02]  /*16170*/  IMAD.MOV.U32 R135, RZ, RZ, R153 ;  /* 0x000000ffff877224 */ /* 0x000fe400078e0099 */
[----:B------:R-:W-:Y:S02]  /*16180*/  IMAD.MOV.U32 R130, RZ, RZ, R154 ;  /* 0x000000ffff827224 */ /* 0x000fe400078e009a */
[----:B------:R-:W-:Y:S01]  /*16190*/  IMAD.MOV.U32 R131, RZ, RZ, R155 ;  /* 0x000000ffff837224 */ /* 0x000fe200078e009b */
[----:B--2---:R-:W-:Y:S11]  /*161a0*/  HMMA.1688.F32.TF32 R232, R236, R146, R232 ;  /* 0x00000092ece8723c */ /* 0x004ff600000810e8 */
[----:B------:R-:W-:Y:S11]  /*161b0*/  @!UPT UIADD3 URZ, URZ, URZ, URZ ;  /* 0x0000003f3f3ff290 */ /* 0x000ff6000fffe03f */
[----:B------:R-:W-:Y:S01]  /*161c0*/  @!UPT UIADD3 URZ, URZ, URZ, URZ ;  /* 0x0000003f3f3ff290 */ /* 0x000fe2000fffe03f */
[----:B------:R-:W-:Y:S04]  /*161d0*/  STL.64 [R1+0x60], R232 ;  /* 0x000060e801007387 */ /* 0x000fe80000100a00 */
[----:B------:R1:W-:Y:S01]  /*161e0*/  STL.64 [R1+0x68], R234 ;  /* 0x000068ea01007387 */ /* 0x0003e20000100a00 */
[C---:B---3--:R-:W-:Y:S08]  /*161f0*/  HMMA.1688.F32.TF32 R216, R244.reuse, R28, R216 ;  /* 0x0000001cf4d8723c */ /* 0x048ff000000810d8 */
[C---:B----4-:R-:W-:Y:S08]  /*16200*/  HMMA.1688.F32.TF32 R224, R244.reuse, R24, R224 ;  /* 0x00000018f4e0723c */ /* 0x050ff000000810e0 */
[----:B-----5:R-:W-:Y:S08]  /*16210*/  HMMA.1688.F32.TF32 R228, R244, R72, R228 ;  /* 0x00000048f4e4723c */ /* 0x020ff000000810e4 */
[----:B-1----:R-:W-:Y:S01]  /*16220*/  HMMA.1688.F32.TF32 R232, R236, R142, R240 ;  /* 0x0000008eece8723c */ /* 0x002fe200000810f0 */
[----:B------:R-:W-:-:S06]  /*16230*/  IMAD.MOV.U32 R54, RZ, RZ, R218 ;  /* 0x000000ffff367224 */ /* 0x000fcc00078e00da */
[----:B------:R-:W-:Y:S02]  /*16240*/  IMAD.MOV.U32 R236, RZ, RZ, R8 ;  /* 0x000000ffffec7224 */ /* 0x000fe400078e0008 */
[----:B------:R-:W-:Y:S02]  /*16250*/  IMAD.MOV.U32 R237, RZ, RZ, R9 ;  /* 0x000000ffffed7224 */ /* 0x000fe400078e0009 */
[----:B------:R-:W-:Y:S02]  /*16260*/  IMAD.MOV.U32 R238, RZ, RZ, R10 ;  /* 0x000000ffffee7224 */ /* 0x000fe400078e000a */
[----:B------:R-:W-:-:S10]  /*16270*/  IMAD.MOV.U32 R239, RZ, RZ, R11 ;  /* 0x000000ffffef7224 */ /* 0x000fd400078e000b */
[----:B------:R-:W-:Y:S04]  /*16280*/  STL.64 [R1+0x50], R232 ;  /* 0x000050e801007387 */ /* 0x000fe80000100a00 */
[----:B------:R-:W-:Y:S04]  /*16290*/  STL [R1+0x58], R234 ;  /* 0x000058ea01007387 */ /* 0x000fe80000100800 */
[----:B------:R-:W-:Y:S04]  /*162a0*/  STL.64 [R1+0x110], R228 ;  /* 0x000110e401007387 */ /* 0x000fe80000100a00 */
[----:B------:R-:W-:Y:S04]  /*162b0*/  STL.64 [R1+0x118], R230 ;  /* 0x000118e601007387 */ /* 0x000fe80000100a00 */
[----:B------:R-:W-:Y:S04]  /*162c0*/  STL.64 [R1+0x100], R224 ;  /* 0x000100e001007387 */ /* 0x000fe80000100a00 */
[----:B------:R-:W-:Y:S04]  /*162d0*/  STL.64 [R1+0x108], R226 ;  /* 0x000108e201007387 */ /* 0x000fe80000100a00 */
[----:B------:R1:W-:Y:S04]  /*162e0*/  STL.64 [R1+0xb0], R216 ;  /* 0x0000b0d801007387 */ /* 0x0003e80000100a00 */
[----:B------:R-:W2:Y:S04]  /*162f0*/  LDL R243, [R1+0x258] ;  /* 0x0002580001f37983 */ /* 0x000ea80000100800 */
[----:B------:R-:W3:Y:S04]  /*16300*/  LDL R241, [R1+0x250] ;  /* 0x0002500001f17983 */ /* 0x000ee80000100800 */
[----:B------:R-:W4:Y:S01]  /*16310*/  LDL R242, [R1+0x254] ;  /* 0x0002540001f27983 */ /* 0x000f220000100800 */
[----:B-1----:R-:W-:-:S03]  /*16320*/  IMAD.MOV.U32 R216, RZ, RZ, R4 ;  /* 0x000000ffffd87224 */ /* 0x002fc600078e0004 */
[----:B------:R-:W5:Y:S01]  /*16330*/  LDL.LU R8, [R1+0xaec] ;  /* 0x000aec0001087983 */ /* 0x000f620000300800 */
[----:B------:R-:W-:-:S03]  /*16340*/  IMAD.MOV.U32 R217, RZ, RZ, R5 ;  /* 0x000000ffffd97224 */ /* 0x000fc600078e0005 */
[----:B------:R-:W5:Y:S01]  /*16350*/  LDL.LU R9, [R1+0xae8] ;  /* 0x000ae80001097983 */ /* 0x000f620000300800 */
[----:B------:R-:W-:-:S03]  /*16360*/  IMAD.MOV.U32 R55, RZ, RZ, R219 ;  /* 0x000000ffff377224 */ /* 0x000fc600078e00db */
[----:B------:R-:W5:Y:S01]  /*16370*/  LDL.LU R10, [R1+0xae4] ;  /* 0x000ae400010a7983 */ /* 0x000f620000300800 */
[----:B------:R-:W-:-:S03]  /*16380*/  IMAD.MOV.U32 R218, RZ, RZ, R6 ;  /* 0x000000ffffda7224 */ /* 0x000fc600078e0006 */
[----:B------:R-:W5:Y:S01]  /*16390*/  LDL.LU R11, [R1+0xae0] ;  /* 0x000ae000010b7983 */ /* 0x000f620000300800 */
[----:B------:R-:W-:-:S03]  /*163a0*/  IMAD.MOV.U32 R219, RZ, RZ, R7 ;  /* 0x000000ffffdb7224 */ /* 0x000fc600078e0007 */
        /* <DEDUP_REMOVED lines=8> */
[C---:B------:R-:W-:Y:S11]  /*16430*/  HMMA.1688.F32.TF32 R12, R244.reuse, R32, R12 ;  /* 0x00000020f40c723c */ /* 0x040ff6000008100c */
        /* <DEDUP_REMOVED lines=13> */
[----:B------:R-:W-:Y:S01]  /*16510*/  HMMA.1688.F32.TF32 R12, R244, R56, R16 ;  /* 0x00000038f40c723c */ /* 0x000fe20000081010 */
[----:B------:R-:W-:Y:S02]  /*16520*/  IMAD.MOV.U32 R126, RZ, RZ, R145 ;  /* 0x000000ffff7e7224 */ /* 0x000fe400078e0091 */
[----:B------:R-:W-:-:S02]  /*16530*/  IMAD.MOV.U32 R127, RZ, RZ, R144 ;  /* 0x000000ffff7f7224 */ /* 0x000fc400078e0090 */
[----:B------:R-:W-:Y:S11]  /*16540*/  IMAD.MOV.U32 R3, RZ, RZ, R235 ;  /* 0x000000ffff037224 */ /* 0x000ff600078e00eb */
[----:B------:R-:W-:Y:S08]  /*16550*/  @!UPT UIADD3 URZ, URZ, URZ, URZ ;  /* 0x0000003f3f3ff290 */ /* 0x000ff0000fffe03f */
[----:B------:R-:W-:Y:S02]  /*16560*/  IMAD.MOV.U32 R38, RZ, RZ, R12 ;  /* 0x000000ffff267224 */ /* 0x000fe400078e000c */
[----:B------:R-:W-:Y:S02]  /*16570*/  IMAD.MOV.U32 R39, RZ, RZ, R13 ;  /* 0x000000ffff277224 */ /* 0x000fe400078e000d */
[----:B------:R-:W-:Y:S02]  /*16580*/  IMAD.MOV.U32 R34, RZ, RZ, R14 ;  /* 0x000000ffff227224 */ /* 0x000fe400078e000e */
[----:B------:R-:W-:Y:S02]  /*16590*/  IMAD.MOV.U32 R35, RZ, RZ, R15 ;  /* 0x000000ffff237224 */ /* 0x000fe400078e000f */
[----:B------:R-:W-:Y:S01]  /*165a0*/  HMMA.1688.F32.TF32 R12, R244, R48, R20 ;  /* 0x00000030f40c723c */ /* 0x000fe20000081014 */
[----:B------:R-:W-:Y:S02]  /*165b0*/  IMAD.MOV.U32 R122, RZ, RZ, R141 ;  /* 0x000000ffff7a7224 */ /* 0x000fe400078e008d */
[----:B------:R-:W-:Y:S11]  /*165c0*/  IMAD.MOV.U32 R123, RZ, RZ, R140 ;  /* 0x000000ffff7b7224 */ /* 0x000ff600078e008c */
[----:B------:R-:W-:Y:S10]  /*165d0*/  @!UPT UIADD3 URZ, URZ, URZ, URZ ;  /* 0x0000003f3f3ff290 */ /* 0x000ff4000fffe03f */
[----:B------:R-:W-:Y:S02]  /*165e0*/  IMAD.MOV.U32 R27, RZ, RZ, R12 ;  /* 0x000000ffff1b7224 */ /* 0x000fe400078e000c */
[----:B------:R-:W-:Y:S02]  /*165f0*/  IMAD.MOV.U32 R31, RZ, RZ, R13 ;  /* 0x000000ffff1f7224 */ /* 0x000fe400078e000d */
[----:B------:R-:W-:Y:S01]  /*16600*/  IMAD.MOV.U32 R2, RZ, RZ, R14 ;  /* 0x000000ffff027224 */ /* 0x000fe200078e000e */
[----:B------:R-:W-:Y:S01]  /*16610*/  LDS R13, [R252+0x24180] ;  /* 0x02418000fc0d7984 */ /* 0x000fe20000000800 */
[----:B------:R-:W-:-:S03]  /*16620*/  IMAD.MOV.U32 R0, RZ, RZ, R15 ;  /* 0x000000ffff007224 */ /* 0x000fc600078e000f */
[----:B------:R-:W-:Y:S01]  /*16630*/  LDS R15, [R252+0x24980] ;  /* 0x02498000fc0f7984 */ /* 0x000fe20000000800 */
[----:B------:R-:W-:Y:S01]  /*16640*/  HMMA.1688.F32.TF32 R224, R220, R28, R60 ;  /* 0x0000001cdce0723c */ /* 0x000fe2000008103c */
[----:B------:R-:W-:Y:S02]  /*16650*/  IMAD.MOV.U32 R118, RZ, RZ, R137 ;  /* 0x000000ffff767224 */ /* 0x000fe400078e0089 */
[----:B------:R-:W-:-:S05]  /*16660*/  IMAD.MOV.U32 R119, RZ, RZ, R136 ;  /* 0x000000ffff777224 */ /* 0x000fca00078e0088 */
[C---:B------:R-:W-:Y:S01]  /*16670*/  HMMA.1688.F32.TF32 R64, R220.reuse, R32, R64 ;  /* 0x00000020dc40723c */ /* 0x040fe20000081040 */
[----:B--2---:R-:W-:Y:S04]  /*16680*/  LDS R12, [R243+0x24180] ;  /* 0x02418000f30c7984 */ /* 0x004fe80000000800 */
[----:B---3--:R-:W-:Y:S04]  /*16690*/  LDS R144, [R241+0x24000] ;  /* 0x02400000f1907984 */ /* 0x008fe80000000800 */
[----:B------:R-:W-:Y:S04]  /*166a0*/  LDS R146, [R241+0x24800] ;  /* 0x02480000f1927984 */ /* 0x000fe80000000800 */
[----:B----4-:R-:W-:Y:S04]  /*166b0*/  LDS R145, [R242+0x24000] ;  /* 0x02400000f2917984 */ /* 0x010fe80000000800 */
[----:B------:R-:W1:Y:S04]  /*166c0*/  LDS R147, [R242+0x24800] ;  /* 0x02480000f2937984 */ /* 0x000e680000000800 */
[----:B------:R-:W-:Y:S01]  /*166d0*/  LDS R14, [R243+0x24980] ;  /* 0x02498000f30e7984 */ /* 0x000fe20000000800 */
[C---:B-----5:R-:W-:Y:S03]  /*166e0*/  HMMA.1688.F32.TF32 R228, R220.reuse, R24, R8 ;  /* 0x00000018dce4723c */ /* 0x060fe60000081008 */
[----:B------:R-:W-:Y:S04]  /*166f0*/  LDS R8, [R243+0x24100] ;  /* 0x02410000f3087984 */ /* 0x000fe80000000800 */
[----:B------:R-:W-:Y:S04]  /*16700*/  LDS R10, [R243+0x24900] ;  /* 0x02490000f30a7984 */ /* 0x000fe80000000800 */
[----:B------:R-:W-:Y:S04]  /*16710*/  LDS R9, [R252+0x24100] ;  /* 0x02410000fc097984 */ /* 0x000fe80000000800 */
[----:B------:R-:W-:Y:S01]  /*16720*/  LDS R11, [R252+0x24900] ;  /* 0x02490000fc0b7984 */ /* 0x000fe20000000800 */
[----:B------:R-:W-:Y:S03]  /*16730*/  HMMA.1688.F32.TF32 R232, R220, R72, R4 ;  /* 0x00000048dce8723c */ /* 0x000fe60000081004 */
[----:B------:R-:W-:Y:S04]  /*16740*/  LDS R4, [R241+0x24080] ;  /* 0x02408000f1047984 */ /* 0x000fe80000000800 */
[----:B------:R-:W-:Y:S04]  /*16750*/  LDS R6, [R241+0x24880] ;  /* 0x02488000f1067984 */ /* 0x000fe80000000800 */
[----:B------:R-:W-:Y:S04]  /*16760*/  LDS R5, [R242+0x24080] ;  /* 0x02408000f2057984 */ /* 0x000fe80000000800 */
[----:B------:R-:W2:Y:S01]  /*16770*/  LDS R7, [R242+0x24880] ;  /* 0x02488000f2077984 */ /* 0x000ea20000000800 */
[----:B------:R-:W-:Y:S03]  /*16780*/  HMMA.1688.F32.TF32 R244, R244, R52, R152 ;  /* 0x00000034f4f4723c */ /* 0x000fe60000081098 */
[----:B------:R-:W-:Y:S05]  /*16790*/  LDS R240, [R243+0x25080] ;  /* 0x02508000f3f07984 */ /* 0x000fea0000000800 */
[C---:B-1----:R-:W-:Y:S08]  /*167a0*/  HMMA.1688.F32.TF32 R140, R144.reuse, R72, R204 ;  /* 0x00000048908c723c */ /* 0x042ff000000810cc */
[C---:B------:R-:W-:Y:S08]  /*167b0*/  HMMA.1688.F32.TF32 R164, R144.reuse, R24, R164 ;  /* 0x0000001890a4723c */ /* 0x040ff000000810a4 */
[C---:B------:R-:W-:Y:S08]  /*167c0*/  HMMA.1688.F32.TF32 R184, R144.reuse, R28, R184 ;  /* 0x0000001c90b8723c */ /* 0x040ff000000810b8 */
[C---:B------:R-:W-:Y:S08]  /*167d0*/  HMMA.1688.F32.TF32 R188, R144.reuse, R32, R188 ;  /* 0x0000002090bc723c */ /* 0x040ff000000810bc */
[C---:B------:R-:W-:Y:S08]  /*167e0*/  HMMA.1688.F32.TF32 R192, R144.reuse, R36, R192 ;  /* 0x0000002490c0723c */ /* 0x040ff000000810c0 */
[C---:B------:R-:W-:Y:S08]  /*167f0*/  HMMA.1688.F32.TF32 R152, R144.reuse, R56, R196 ;  /* 0x000000389098723c */ /* 0x040ff000000810c4 */
[----:B------:R-:W-:Y:S08]  /*16800*/  HMMA.1688.F32.TF32 R136, R144, R48, R212 ;  /* 0x000000309088723c */ /* 0x000ff000000810d4 */
[----:B--2---:R-:W-:Y:S01]  /*16810*/  HMMA.1688.F32.TF32 R60, R4, R72, R248 ;  /* 0x00000048043c723c */ /* 0x004fe200000810f8 */
[----:B------:R-:W-:Y:S04]  /*16820*/  STL.64 [R1+0xa48], R246 ;  /* 0x000a48f601007387 */ /* 0x000fe80000100a00 */
[----:B------:R-:W-:Y:S03]  /*16830*/  LDS R196, [R241+0x24180] ;  /* 0x02418000f1c47984 */ /* 0x000fe60000000800 */
[----:B------:R-:W-:Y:S08]  /*16840*/  HMMA.1688.F32.TF32 R144, R144, R52, R208 ;  /* 0x000000349090723c */ /* 0x000ff000000810d0 */
[C---:B------:R-:W-:Y:S01]  /*16850*/  HMMA.1688.F32.TF32 R116, R4.reuse, R24, R116 ;  /* 0x000000180474723c */ /* 0x040fe20000081074 */
[----:B------:R-:W-:Y:S07]  /*16860*/  STL.64 [R1+0xa40], R244 ;  /* 0x000a40f401007387 */ /* 0x000fee0000100a00 */
[C---:B------:R-:W-:Y:S01]  /*16870*/  HMMA.1688.F32.TF32 R120, R4.reuse, R28, R120 ;  /* 0x0000001c0478723c */ /* 0x040fe20000081078 */
[----:B------:R-:W-:Y:S07]  /*16880*/  STL.64 [R1+0xa58], R234 ;  /* 0x000a58ea01007387 */ /* 0x000fee0000100a00 */
[C---:B------:R-:W-:Y:S01]  /*16890*/  HMMA.1688.F32.TF32 R124, R4.reuse, R32, R124 ;  /* 0x00000020047c723c */ /* 0x040fe2000008107c */
[----:B------:R-:W-:Y:S04]  /*168a0*/  STL.64 [R1+0xa50], R232 ;  /* 0x000a50e801007387 */ /* 0x000fe80000100a00 */
[----:B------:R-:W-:Y:S03]  /*168b0*/  STL.64 [R1+0xa68], R230 ;  /* 0x000a68e601007387 */ /* 0x000fe60000100a00 */
[C---:B------:R-:W-:Y:S01]  /*168c0*/  HMMA.1688.F32.TF32 R128, R4.reuse, R36, R128 ;  /* 0x000000240480723c */ /* 0x040fe20000081080 */
[----:B------:R1:W-:Y:S04]  /*168d0*/  STL.64 [R1+0xa60], R228 ;  /* 0x000a60e401007387 */ /* 0x0003e80000100a00 */
[----:B------:R-:W-:Y:S03]  /*168e0*/  STL.64 [R1+0xa78], R226 ;  /* 0x000a78e201007387 */ /* 0x000fe60000100a00 */
[----:B------:R-:W-:Y:S01]  /*168f0*/  HMMA.1688.F32.TF32 R132, R4, R56, R132 ;  /* 0x000000380484723c */ /* 0x000fe20000081084 */
[----:B------:R-:W-:Y:S04]  /*16900*/  STL.64 [R1+0xa70], R224 ;  /* 0x000a70e001007387 */ /* 0x000fe80000100a00 */
[----:B------:R-:W-:Y:S03]  /*16910*/  STL.64 [R1+0xa38], R66 ;  /* 0x000a384201007387 */ /* 0x000fe60000100a00 */
[C---:B------:R-:W-:Y:S01]  /*16920*/  HMMA.1688.F32.TF32 R76, R8.reuse, R72, R76 ;  /* 0x00000048084c723c */ /* 0x040fe2000008104c */
[----:B------:R2:W-:Y:S07]  /*16930*/  STL.64 [R1+0xa30], R64 ;  /* 0x000a304001007387 */ /* 0x0005ee0000100a00 */
[C---:B------:R-:W-:Y:S01]  /*16940*/  HMMA.1688.F32.TF32 R80, R8.reuse, R24, R80 ;  /* 0x000000180850723c */ /* 0x040fe20000081050 */
[----:B------:R-:W-:Y:S07]  /*16950*/  STL [R1+0xa28], R145 ;  /* 0x000a289101007387 */ /* 0x000fee0000100800 */
[C---:B------:R-:W-:Y:S01]  /*16960*/  HMMA.1688.F32.TF32 R84, R8.reuse, R28, R84 ;  /* 0x0000001c0854723c */ /* 0x040fe20000081054 */
[----:B------:R-:W-:Y:S07]  /*16970*/  STL [R1+0xa24], R146 ;  /* 0x000a249201007387 */ /* 0x000fee0000100800 */
[C---:B------:R-:W-:Y:S01]  /*16980*/  HMMA.1688.F32.TF32 R88, R8.reuse, R32, R88 ;  /* 0x000000200858723c */ /* 0x040fe20000081058 */
[----:B------:R-:W-:Y:S07]  /*16990*/  STL [R1+0xa20], R147 ;  /* 0x000a209301007387 */ /* 0x000fee0000100800 */
[C---:B------:R-:W-:Y:S08]  /*169a0*/  HMMA.1688.F32.TF32 R92, R8.reuse, R36, R92 ;  /* 0x00000024085c723c */ /* 0x040ff0000008105c */
[C---:B------:R-:W-:Y:S08]  /*169b0*/  HMMA.1688.F32.TF32 R96, R8.reuse, R56, R96 ;  /* 0x000000380860723c */ /* 0x040ff00000081060 */
[C---:B------:R-:W-:Y:S08]  /*169c0*/  HMMA.1688.F32.TF32 R100, R8.reuse, R48, R100 ;  /* 0x000000300864723c */ /* 0x040ff00000081064 */
[----:B------:R-:W-:Y:S01]  /*169d0*/  HMMA.1688.F32.TF32 R104, R8, R52, R104 ;  /* 0x000000340868723c */ /* 0x000fe20000081068 */
[----:B------:R-:W-:Y:S04]  /*169e0*/  STL [R1+0xa1c], R61 ;  /* 0x000a1c3d01007387 */ /* 0x000fe80000100800 */
[----:B------:R-:W-:Y:S03]  /*169f0*/  LDS R198, [R241+0x24980] ;  /* 0x02498000f1c67984 */ /* 0x000fe60000000800 */
[C---:B------:R-:W-:Y:S01]  /*16a00*/  HMMA.1688.F32.TF32 R172, R12.reuse, R72, R172 ;  /* 0x000000480cac723c */ /* 0x040fe200000810ac */
[----:B------:R-:W-:Y:S04]  /*16a10*/  LDS R197, [R242+0x24180] ;  /* 0x02418000f2c57984 */ /* 0x000fe80000000800 */
[----:B------:R-:W3:Y:S03]  /*16a20*/  LDS R199, [R242+0x24980] ;  /* 0x02498000f2c77984 */ /* 0x000ee60000000800 */
[C---:B------:R-:W-:Y:S08]  /*16a30*/  HMMA.1688.F32.TF32 R8, R12.reuse, R24, R44 ;  /* 0x000000180c08723c */ /* 0x040ff0000008102c */
[C---:B------:R-:W-:Y:S08]  /*16a40*/  HMMA.1688.F32.TF32 R148, R12.reuse, R28, R148 ;  /* 0x0000001c0c94723c */ /* 0x040ff00000081094 */
[C---:B------:R-:W-:Y:S08]  /*16a50*/  HMMA.1688.F32.TF32 R176, R12.reuse, R32, R176 ;  /* 0x000000200cb0723c */ /* 0x040ff000000810b0 */
[C---:B------:R-:W-:Y:S08]  /*16a60*/  HMMA.1688.F32.TF32 R180, R12.reuse, R36, R180 ;  /* 0x000000240cb4723c */ /* 0x040ff000000810b4 */
[C---:B------:R-:W-:Y:S08]  /*16a70*/  HMMA.1688.F32.TF32 R156, R12.reuse, R56, R156 ;  /* 0x000000380c9c723c */ /* 0x040ff0000008109c */
[C---:B------:R-:W-:Y:S08]  /*16a80*/  HMMA.1688.F32.TF32 R160, R12.reuse, R48, R160 ;  /* 0x000000300ca0723c */ /* 0x040ff000000810a0 */
[----:B------:R-:W-:Y:S01]  /*16a90*/  HMMA.1688.F32.TF32 R200, R12, R52, R200 ;  /* 0x000000340cc8723c */ /* 0x000fe200000810c8 */
[----:B------:R-:W-:Y:S07]  /*16aa0*/  STL [R1+0xa18], R62 ;  /* 0x000a183e01007387 */ /* 0x000fee0000100800 */
[C---:B------:R-:W-:Y:S01]  /*16ab0*/  HMMA.1688.F32.TF32 R12, R4.reuse, R48, R216 ;  /* 0x00000030040c723c */ /* 0x040fe200000810d8 */
[----:B------:R-:W-:Y:S07]  /*16ac0*/  STL [R1+0xa14], R63 ;  /* 0x000a143f01007387 */ /* 0x000fee0000100800 */
[----:B------:R-:W-:Y:S01]  /*16ad0*/  HMMA.1688.F32.TF32 R4, R4, R52, R236 ;  /* 0x000000340404723c */ /* 0x000fe200000810ec */
        /* <DEDUP_REMOVED lines=17> */
[----:B------:R-:W3:Y:S04]  /*16bf0*/  LDL.LU R20, [R1+0x170] ;  /* 0x0001700001147983 */ /* 0x000ee80000300800 */
[----:B------:R-:W3:Y:S04]  /*16c00*/  LDL.LU R21, [R1+0x174] ;  /* 0x0001740001157983 */ /* 0x000ee80000300800 */
[----:B------:R-:W3:Y:S04]  /*16c10*/  LDL.LU R22, [R1+0x178] ;  /* 0x0001780001167983 */ /* 0x000ee80000300800 */
[----:B------:R-:W3:Y:S04]  /*16c20*/  LDL.LU R23, [R1+0x17c] ;  /* 0x00017c0001177983 */ /* 0x000ee80000300800 */
[----:B------:R-:W4:Y:S04]  /*16c30*/  LDL.LU R216, [R1+0x190] ;  /* 0x0001900001d87983 */ /* 0x000f280000300800 */
[----:B------:R-:W4:Y:S04]  /*16c40*/  LDL.LU R217, [R1+0x194] ;  /* 0x0001940001d97983 */ /* 0x000f280000300800 */
[----:B------:R-:W4:Y:S04]  /*16c50*/  LDL.LU R218, [R1+0x198] ;  /* 0x0001980001da7983 */ /* 0x000f280000300800 */
[----:B------:R-:W4:Y:S04]  /*16c60*/  LDL.LU R219, [R1+0x19c] ;  /* 0x00019c0001db7983 */ /* 0x000f280000300800 */
[----:B-1----:R-:W5:Y:S04]  /*16c70*/  LDL.LU R228, [R1+0x1b0] ;  /* 0x0001b00001e47983 */ /* 0x002f680000300800 */
[----:B------:R-:W5:Y:S04]  /*16c80*/  LDL.LU R229, [R1+0x1b4] ;  /* 0x0001b40001e57983 */ /* 0x000f680000300800 */
[----:B------:R-:W5:Y:S04]  /*16c90*/  LDL.LU R230, [R1+0x1b8] ;  /* 0x0001b80001e67983 */ /* 0x000f680000300800 */
[----:B------:R-:W5:Y:S04]  /*16ca0*/  LDL.LU R231, [R1+0x1bc] ;  /* 0x0001bc0001e77983 */ /* 0x000f680000300800 */
[----:B------:R-:W4:Y:S04]  /*16cb0*/  LDL.LU R44, [R1+0x1d0] ;  /* 0x0001d000012c7983 */ /* 0x000f280000300800 */
        /* <DEDUP_REMOVED lines=23> */
[----:B--2---:R-:W2:Y:S04]  /*16e30*/  LDL.LU R64, [R1+0x150] ;  /* 0x0001500001407983 */ /* 0x004ea80000300800 */
[----:B------:R-:W2:Y:S04]  /*16e40*/  LDL.LU R65, [R1+0x154] ;  /* 0x0001540001417983 */ /* 0x000ea80000300800 */
        /* <DEDUP_REMOVED lines=13> */
[----:B------:R-:W2:Y:S01]  /*16f20*/  LDL.LU R247, [R1+0x13c] ;  /* 0x00013c0001f77983 */ /* 0x000ea20000300800 */
[C---:B------:R-:W-:Y:S03]  /*16f30*/  HMMA.1688.F32.TF32 R112, R220.reuse, R36, R112 ;  /* 0x00000024dc70723c */ /* 0x040fe60000081070 */
[----:B------:R-:W-:Y:S04]  /*16f40*/  LDS R236, [R243+0x25000] ;  /* 0x02500000f3ec7984 */ /* 0x000fe80000000800 */
[----:B------:R-:W-:Y:S01]  /*16f50*/  LDS R238, [R243+0x25800] ;  /* 0x02580000f3ee7984 */ /* 0x000fe20000000800 */
[C---:B------:R-:W-:Y:S03]  /*16f60*/  HMMA.1688.F32.TF32 R68, R220.reuse, R56, R68 ;  /* 0x00000038dc44723c */ /* 0x040fe60000081044 */
[----:B------:R-:W-:Y:S04]  /*16f70*/  LDS R237, [R252+0x25000] ;  /* 0x02500000fced7984 */ /* 0x000fe80000000800 */
[----:B------:R-:W-:Y:S01]  /*16f80*/  LDS R239, [R252+0x25800] ;  /* 0x02580000fcef7984 */ /* 0x000fe20000000800 */
[C---:B------:R-:W-:Y:S08]  /*16f90*/  HMMA.1688.F32.TF32 R168, R220.reuse, R48, R168 ;  /* 0x00000030dca8723c */ /* 0x040ff000000810a8 */
[----:B------:R-:W-:Y:S01]  /*16fa0*/  HMMA.1688.F32.TF32 R108, R220, R52, R108 ;  /* 0x00000034dc6c723c */ /* 0x000fe2000008106c */
[----:B------:R-:W-:Y:S04]  /*16fb0*/  LDS R220, [R241+0x24100] ;  /* 0x02410000f1dc7984 */ /* 0x000fe80000000800 */
[----:B------:R-:W-:Y:S04]  /*16fc0*/  LDS R222, [R241+0x24900] ;  /* 0x02490000f1de7984 */ /* 0x000fe80000000800 */
[----:B------:R-:W-:Y:S04]  /*16fd0*/  LDS R221, [R242+0x24100] ;  /* 0x02410000f2dd7984 */ /* 0x000fe80000000800 */
[----:B------:R-:W5:Y:S04]  /*16fe0*/  LDS R223, [R242+0x24900] ;  /* 0x02490000f2df7984 */ /* 0x000f680000000800 */
[----:B------:R-:W-:Y:S04]  /*16ff0*/  LDS R242, [R243+0x25880] ;  /* 0x02588000f3f27984 */ /* 0x000fe80000000800 */
[----:B------:R-:W-:Y:S04]  /*17000*/  LDS R241, [R252+0x25080] ;  /* 0x02508000fcf17984 */ /* 0x000fe80000000800 */
[----:B------:R-:W1:Y:S01]  /*17010*/  LDS R243, [R252+0x25880] ;  /* 0x02588000fcf37984 */ /* 0x000e620000000800 */
[----:B---3--:R-:W-:Y:S08]  /*17020*/  HMMA.1688.F32.TF32 R20, R196, R72, R20 ;  /* 0x00000048c414723c */ /* 0x008ff00000081014 */
[C---:B-----5:R-:W-:Y:S08]  /*17030*/  HMMA.1688.F32.TF32 R208, R220.reuse, R36, R228 ;  /* 0x00000024dcd0723c */ /* 0x060ff000000810e4 */
[C---:B----4-:R-:W-:Y:S08]  /*17040*/  HMMA.1688.F32.TF32 R16, R220.reuse, R72, R16 ;  /* 0x00000048dc10723c */ /* 0x050ff00000081010 */
[C---:B------:R-:W-:Y:S08]  /*17050*/  HMMA.1688.F32.TF32 R44, R220.reuse, R28, R44 ;  /* 0x0000001cdc2c723c */ /* 0x040ff0000008102c */
[----:B------:R-:W-:Y:S07]  /*17060*/  HMMA.1688.F32.TF32 R40, R220, R24, R40 ;  /* 0x00000018dc28723c */ /* 0x000fee0000081028 */
[----:B------:R-:W-:Y:S04]  /*17070*/  STL [R1+0x9cc], R19 ;  /* 0x0009cc1301007387 */ /* 0x000fe80000100800 */
[----:B------:R-:W3:Y:S04]  /*17080*/  LDL.LU R228, [R1+0x120] ;  /* 0x0001200001e47983 */ /* 0x000ee80000300800 */
[----:B------:R-:W3:Y:S04]  /*17090*/  LDL.LU R229, [R1+0x124] ;  /* 0x0001240001e57983 */ /* 0x000ee80000300800 */
[----:B------:R-:W3:Y:S04]  /*170a0*/  LDL.LU R230, [R1+0x128] ;  /* 0x0001280001e67983 */ /* 0x000ee80000300800 */
[----:B------:R-:W3:Y:S01]  /*170b0*/  LDL.LU R231, [R1+0x12c] ;  /* 0x00012c0001e77983 */ /* 0x000ee20000300800 */
[C---:B--2---:R-:W-:Y:S08]  /*170c0*/  HMMA.1688.F32.TF32 R64, R196.reuse, R28, R64 ;  /* 0x0000001cc440723c */ /* 0x044ff00000081040 */
[C---:B------:R-:W-:Y:S11]  /*170d0*/  HMMA.1688.F32.TF32 R248, R196.reuse, R24, R248 ;  /* 0x00000018c4f8723c */ /* 0x040ff600000810f8 */
[----:B------:R-:W-:Y:S05]  /*170e0*/  @!UPT UIADD3 URZ, URZ, URZ, URZ ;  /* 0x0000003f3f3ff290 */ /* 0x000fea000fffe03f */
[----:B------:R-:W-:Y:S02]  /*170f0*/  IMAD.MOV.U32 R29, RZ, RZ, R64 ;  /* 0x000000ffff1d7224 */ /* 0x000fe400078e0040 */
[----:B------:R-:W-:Y:S02]  /*17100*/  IMAD.MOV.U32 R28, RZ, RZ, R65 ;  /* 0x000000ffff1c7224 */ /* 0x000fe400078e0041 */
[----:B------:R-:W-:Y:S02]  /*17110*/  IMAD.MOV.U32 R25, RZ, RZ, R66 ;  /* 0x000000ffff197224 */ /* 0x000fe400078e0042 */
[----:B------:R-:W-:Y:S02]  /*17120*/  IMAD.MOV.U32 R24, RZ, RZ, R67 ;  /* 0x000000ffff187224 */ /* 0x000fe400078e0043 */
[-C--:B------:R-:W-:Y:S08]  /*17130*/  HMMA.1688.F32.TF32 R64, R196, R32.reuse, R224 ;  /* 0x00000020c440723c */ /* 0x080ff000000810e0 */
[C---:B------:R-:W-:Y:S08]  /*17140*/  HMMA.1688.F32.TF32 R204, R220.reuse, R32, R204 ;  /* 0x00000020dccc723c */ /* 0x040ff000000810cc */
[C---:B------:R-:W-:Y:S08]  /*17150*/  HMMA.1688.F32.TF32 R212, R220.reuse, R56, R212 ;  /* 0x00000038dcd4723c */ /* 0x040ff000000810d4 */
[----:B------:R-:W-:Y:S01]  /*17160*/  HMMA.1688.F32.TF32 R216, R220, R48, R216 ;  /* 0x00000030dcd8723c */ /* 0x000fe200000810d8 */
[----:B------:R-:W-:-:S02]  /*17170*/  IMAD.MOV.U32 R73, RZ, RZ, R64 ;  /* 0x000000ffff497224 */ /* 0x000fc400078e0040 */
[----:B------:R-:W-:-:S05]  /*17180*/  IMAD.MOV.U32 R72, RZ, RZ, R65 ;  /* 0x000000ffff487224 */ /* 0x000fca00078e0041 */
[----:B------:R-:W-:Y:S01]  /*17190*/  HMMA.1688.F32.TF32 R220, R220, R52, R232 ;  /* 0x00000034dcdc723c */ /* 0x000fe200000810e8 */
[----:B------:R-:W2:Y:S01]  /*171a0*/  LDL.LU R232, [R1+0x60] ;  /* 0x0000600001e87983 */ /* 0x000ea20000300800 */
[----:B------:R-:W-:-:S03]  /*171b0*/  IMAD.MOV.U32 R33, RZ, RZ, R66 ;  /* 0x000000ffff217224 */ /* 0x000fc600078e0042 */
[----:B------:R-:W2:Y:S01]  /*171c0*/  LDL.LU R233, [R1+0x64] ;  /* 0x0000640001e97983 */ /* 0x000ea20000300800 */
[----:B------:R-:W-:-:S03]  /*171d0*/  IMAD.MOV.U32 R32, RZ, RZ, R67 ;  /* 0x000000ffff207224 */ /* 0x000fc600078e0043 */
[----:B------:R-:W2:Y:S01]  /*171e0*/  LDL.LU R234, [R1+0x68] ;  /* 0x0000680001ea7983 */ /* 0x000ea20000300800 */
[----:B------:R-:W-:Y:S03]  /*171f0*/  HMMA.1688.F32.TF32 R64, R196, R36, R244 ;  /* 0x00000024c440723c */ /* 0x000fe600000810f4 */
[----:B------:R-:W2:Y:S04]  /*17200*/  LDL.LU R235, [R1+0x6c] ;  /* 0x00006c0001eb7983 */ /* 0x000ea80000300800 */
[----:B------:R4:W-:Y:S04]  /*17210*/  STL [R1+0x9c4], R22 ;  /* 0x0009c41601007387 */ /* 0x0009e80000100800 */
[----:B------:R5:W-:Y:S04]  /*17220*/  STL [R1+0x9c0], R23 ;  /* 0x0009c01701007387 */ /* 0x000be80000100800 */
[----:B------:R-:W2:Y:S04]  /*17230*/  LDL.LU R244, [R1+0x50] ;  /* 0x0000500001f47983 */ /* 0x000ea80000300800 */
[----:B------:R-:W2:Y:S04]  /*17240*/  LDL.LU R245, [R1+0x54] ;  /* 0x0000540001f57983 */ /* 0x000ea80000300800 */
[----:B------:R-:W2:Y:S01]  /*17250*/  LDL.LU R246, [R1+0x58] ;  /* 0x0000580001f67983 */ /* 0x000ea20000300800 */
[----:B----4-:R-:W-:-:S02]  /*17260*/  IMAD.MOV.U32 R22, RZ, RZ, R64 ;  /* 0x000000ffff167224 */ /* 0x010fc400078e0040 */
[----:B-----5:R-:W-:Y:S01]  /*17270*/  IMAD.MOV.U32 R23, RZ, RZ, R65 ;  /* 0x000000ffff177224 */ /* 0x020fe200078e0041 */
[----:B------:R-:W4:Y:S01]  /*17280*/  LDL.LU R224, [R1+0x110] ;  /* 0x0001100001e07983 */ /* 0x000f220000300800 */
[----:B------:R-:W-:Y:S02]  /*17290*/  IMAD.MOV.U32 R37, RZ, RZ, R66 ;  /* 0x000000ffff257224 */ /* 0x000fe400078e0042 */
[----:B------:R-:W-:Y:S01]  /*172a0*/  IMAD.MOV.U32 R36, RZ, RZ, R67 ;  /* 0x000000ffff247224 */ /* 0x000fe200078e0043 */
[----:B------:R-:W4:Y:S01]  /*172b0*/  LDL.LU R225, [R1+0x114] ;  /* 0x0001140001e17983 */ /* 0x000f220000300800 */
[----:B------:R-:W-:-:S03]  /*172c0*/  IMAD.MOV.U32 R247, RZ, RZ, R3 ;  /* 0x000000fffff77224 */ /* 0x000fc600078e0003 */
[----:B------:R-:W4:Y:S04]  /*172d0*/  LDL.LU R226, [R1+0x118] ;  /* 0x0001180001e27983 */ /* 0x000f280000300800 */
[----:B------:R-:W4:Y:S04]  /*172e0*/  LDL.LU R227, [R1+0x11c] ;  /* 0x00011c0001e37983 */ /* 0x000f280000300800 */
[----:B------:R-:W5:Y:S04]  /*172f0*/  LDL.LU R120, [R1+0x100] ;  /* 0x0001000001787983 */ /* 0x000f680000300800 */
[----:B------:R-:W5:Y:S04]  /*17300*/  LDL.LU R121, [R1+0x104] ;  /* 0x0001040001797983 */ /* 0x000f680000300800 */
[----:B------:R-:W5:Y:S04]  /*17310*/  LDL.LU R122, [R1+0x108] ;  /* 0x00010800017a7983 */ /* 0x000f680000300800 */
[----:B------:R-:W5:Y:S01]  /*17320*/  LDL.LU R123, [R1+0x10c] ;  /* 0x00010c00017b7983 */ /* 0x000f620000300800 */
[----:B---3--:R-:W-:Y:S03]  /*17330*/  HMMA.1688.F32.TF32 R64, R196, R56, R228 ;  /* 0x00000038c440723c */ /* 0x008fe600000810e4 */
[----:B------:R-:W3:Y:S04]  /*17340*/  LDL.LU R228, [R1+0xb0] ;  /* 0x0000b00001e47983 */ /* 0x000ee80000300800 */
[----:B------:R-:W3:Y:S11]  /*17350*/  LDL.LU R229, [R1+0xb4] ;  /* 0x0000b40001e57983 */ /* 0x000ef60000300800 */
[----:B------:R-:W-:Y:S06]  /*17360*/  @!UPT UIADD3 URZ, URZ, URZ, URZ ;  /* 0x0000003f3f3ff290 */ /* 0x000fec000fffe03f */
[----:B------:R-:W-:Y:S02]  /*17370*/  IMAD.MOV.U32 R19, RZ, RZ, R64 ;  /* 0x000000ffff137224 */ /* 0x000fe400078e0040 */
[----:B------:R-:W-:Y:S02]  /*17380*/  IMAD.MOV.U32 R3, RZ, RZ, R65 ;  /* 0x000000ffff037224 */ /* 0x000fe400078e0041 */
[----:B------:R-:W-:Y:S02]  /*17390*/  IMAD.MOV.U32 R57, RZ, RZ, R66 ;  /* 0x000000ffff397224 */ /* 0x000fe400078e0042 */
[----:B------:R-:W-:Y:S02]  /*173a0*/  IMAD.MOV.U32 R56, RZ, RZ, R67 ;  /* 0x000000ffff387224 */ /* 0x000fe400078e0043 */
[----:B------:R-:W-:Y:S02]  /*173b0*/  IMAD.MOV.U32 R230, RZ, RZ, R54 ;  /* 0x000000ffffe67224 */ /* 0x000fe400078e0036 */
[----:B------:R-:W3:Y:S01]  /*173c0*/  LDL.LU R54, [R1+0xabc] ;  /* 0x000abc0001367983 */ /* 0x000ee20000300800 */
[----:B------:R-:W-:-:S03]  /*173d0*/  IMAD.MOV.U32 R231, RZ, RZ, R55 ;  /* 0x000000ffffe77224 */ /* 0x000fc600078e0037 */
[----:B------:R-:W3:Y:S01]  /*173e0*/  LDL.LU R55, [R1+0xab8] ;  /* 0x000ab80001377983 */ /* 0x000ee20000300800 */
[C---:B--2---:R-:W-:Y:S08]  /*173f0*/  HMMA.1688.F32.TF32 R64, R196.reuse, R48, R232 ;  /* 0x00000030c440723c */ /* 0x044ff000000810e8 */
[----:B------:R-:W-:Y:S01]  /*17400*/  HMMA.1688.F32.TF32 R196, R196, R52, R244 ;  /* 0x00000034c4c4723c */ /* 0x000fe200000810f4 */
[----:B------:R-:W-:-:S02]  /*17410*/  IMAD.MOV.U32 R232, RZ, RZ, R50 ;  /* 0x000000ffffe87224 */ /* 0x000fc400078e0032 */
[----:B------:R-:W2:Y:S01]  /*17420*/  LDL.LU R50, [R1+0xab4] ;  /* 0x000ab40001327983 */ /* 0x000ea20000300800 */
[----:B------:R-:W-:Y:S02]  /*17430*/  IMAD.MOV.U32 R233, RZ, RZ, R51 ;  /* 0x000000ffffe97224 */ /* 0x000fe400078e0033 */
[----:B------:R-:W-:Y:S01]  /*17440*/  IMAD.MOV.U32 R234, RZ, RZ, R58 ;  /* 0x000000ffffea7224 */ /* 0x000fe200078e003a */
[----:B------:R-:W2:Y:S09]  /*17450*/  LDL.LU R51, [R1+0xab0] ;  /* 0x000ab00001337983 */ /* 0x000eb20000300800 */
[----:B------:R-:W-:-:S02]  /*17460*/  IMAD.MOV.U32 R15, RZ, RZ, R64 ;  /* 0x000000ffff0f7224 */ /* 0x000fc400078e0040 */
[----:B------:R-:W-:Y:S01]  /*17470*/  IMAD.MOV.U32 R235, RZ, RZ, R59 ;  /* 0x000000ffffeb7224 */ /* 0x000fe200078e003b */
[----:B------:R-:W3:Y:S01]  /*17480*/  LDL.LU R58, [R1+0xaac] ;  /* 0x000aac00013a7983 */ /* 0x000ee20000300800 */
[----:B------:R-:W-:Y:S02]  /*17490*/  IMAD.MOV.U32 R7, RZ, RZ, R65 ;  /* 0x000000ffff077224 */ /* 0x000fe400078e0041 */
[----:B------:R-:W-:Y:S01]  /*174a0*/  IMAD.MOV.U32 R64, RZ, RZ, R38 ;  /* 0x000000ffff407224 */ /* 0x000fe200078e0026 */
[----:B------:R-:W3:Y:S01]  /*174b0*/  LDL.LU R59, [R1+0xaa8] ;  /* 0x000aa800013b7983 */ /* 0x000ee20000300800 */
[----:B------:R-:W-:Y:S02]  /*174c0*/  IMAD.MOV.U32 R49, RZ, RZ, R66 ;  /* 0x000000ffff317224 */ /* 0x000fe400078e0042 */
[----:B------:R-:W-:Y:S01]  /*174d0*/  IMAD.MOV.U32 R65, RZ, RZ, R39 ;  /* 0x000000ffff417224 */ /* 0x000fe200078e0027 */
[----:B------:R-:W4:Y:S01]  /*174e0*/  LDL.LU R38, [R1+0xaa4] ;  /* 0x000aa40001267983 */ /* 0x000f220000300800 */
[----:B------:R-:W-:-:S02]  /*174f0*/  IMAD.MOV.U32 R48, RZ, RZ, R67 ;  /* 0x000000ffff307224 */ /* 0x000fc400078e0043 */
[----:B------:R-:W-:Y:S01]  /*17500*/  IMAD.MOV.U32 R66, RZ, RZ, R34 ;  /* 0x000000ffff427224 */ /* 0x000fe200078e0022 */
[----:B------:R-:W4:Y:S01]  /*17510*/  LDL.LU R39, [R1+0xaa0] ;  /* 0x000aa00001277983 */ /* 0x000f220000300800 */
[----:B------:R-:W-:Y:S02]  /*17520*/  IMAD.MOV.U32 R67, RZ, RZ, R35 ;  /* 0x000000ffff437224 */ /* 0x000fe400078e0023 */
[----:B------:R-:W-:Y:S01]  /*17530*/  IMAD.MOV.U32 R135, RZ, RZ, R196 ;  /* 0x000000ffff877224 */ /* 0x000fe200078e00c4 */
[----:B------:R-:W5:Y:S01]  /*17540*/  LDL.LU R34, [R1+0xa9c] ;  /* 0x000a9c0001227983 */ /* 0x000f620000300800 */
[----:B------:R-:W-:Y:S02]  /*17550*/  IMAD.MOV.U32 R14, RZ, RZ, R197 ;  /* 0x000000ffff0e7224 */ /* 0x000fe400078e00c5 */
[----:B------:R-:W-:Y:S01]  /*17560*/  IMAD.MOV.U32 R196, RZ, RZ, R74 ;  /* 0x000000ffffc47224 */ /* 0x000fe200078e004a */
[----:B------:R-:W5:Y:S01]  /*17570*/  LDL.LU R35, [R1+0xa98] ;  /* 0x000a980001237983 */ /* 0x000f620000300800 */
[----:B------:R-:W-:-:S02]  /*17580*/  IMAD.MOV.U32 R53, RZ, RZ, R198 ;  /* 0x000000ffff357224 */ /* 0x000fc400078e00c6 */
[----:B------:R-:W-:Y:S01]  /*17590*/  IMAD.MOV.U32 R197, RZ, RZ, R75 ;  /* 0x000000ffffc57224 */ /* 0x000fe200078e004b */
[----:B------:R-:W5:Y:S01]  /*175a0*/  LDL.LU R74, [R1+0xa94] ;  /* 0x000a9400014a7983 */ /* 0x000f620000300800 */
[----:B------:R-:W-:Y:S02]  /*175b0*/  IMAD.MOV.U32 R52, RZ, RZ, R199 ;  /* 0x000000ffff347224 */ /* 0x000fe400078e00c7 */
        /* <DEDUP_REMOVED lines=10> */
[----:B------:R-:W-:-:S07]  /*17660*/  IMAD.MOV.U32 R247, RZ, RZ, R0 ;  /* 0x000000fffff77224 */ /* 0x000fce00078e0000 */
[C---:B--2---:R-:W-:Y:S08]  /*17670*/  HMMA.1688.F32.TF32 R244, R236.reuse, R50, R244 ;  /* 0x00000032ecf4723c */ /* 0x044ff000000810f4 */
[C---:B---3--:R-:W-:Y:S08]  /*17680*/  HMMA.1688.F32.TF32 R64, R236.reuse, R58, R64 ;  /* 0x0000003aec40723c */ /* 0x048ff00000081040 */
[C---:B----4-:R-:W-:Y:S08]  /*17690*/  HMMA.1688.F32.TF32 R196, R236.reuse, R38, R196 ;  /* 0x00000026ecc4723c */ /* 0x050ff000000810c4 */
[C---:B-----5:R-:W-:Y:S08]  /*176a0*/  HMMA.1688.F32.TF32 R232, R236.reuse, R34, R232 ;  /* 0x00000022ece8723c */ /* 0x060ff000000810e8 */
[C---:B------:R-:W-:Y:S08]  /*176b0*/  HMMA.1688.F32.TF32 R224, R236.reuse, R74, R224 ;  /* 0x0000004aece0723c */ /* 0x040ff000000810e0 */
[C---:B------:R-:W-:Y:S08]  /*176c0*/  HMMA.1688.F32.TF32 R120, R236.reuse, R26, R120 ;  /* 0x0000001aec78723c */ /* 0x040ff00000081078 */
[----:B------:R-:W-:Y:S08]  /*176d0*/  HMMA.1688.F32.TF32 R228, R236, R30, R228 ;  /* 0x0000001eece4723c */ /* 0x000ff000000810e4 */
[----:B------:R-:W-:-:S02]  /*176e0*/  IMAD.MOV.U32 R133, RZ, RZ, R226 ;  /* 0x000000ffff857224 */ /* 0x000fc400078e00e2 */
[----:B------:R-:W-:Y:S02]  /*176f0*/  IMAD.MOV.U32 R134, RZ, RZ, R227 ;  /* 0x000000ffff867224 */ /* 0x000fe400078e00e3 */
[----:B------:R-:W-:Y:S01]  /*17700*/  IMAD.MOV.U32 R130, RZ, RZ, R224 ;  /* 0x000000ffff827224 */ /* 0x000fe200078e00e0 */
[----:B------:R-:W2:Y:S01]  /*17710*/  LDL.LU.64 R226, [R1+0xa78] ;  /* 0x000a780001e27983 */ /* 0x000ea20000300a00 */
[----:B------:R-:W-:-:S03]  /*17720*/  IMAD.MOV.U32 R131, RZ, RZ, R225 ;  /* 0x000000ffff837224 */ /* 0x000fc600078e00e1 */
[----:B------:R-:W2:Y:S01]  /*17730*/  LDL.LU.64 R224, [R1+0xa70] ;  /* 0x000a700001e07983 */ /* 0x000ea20000300a00 */
[----:B------:R-:W-:Y:S02]  /*17740*/  IMAD.MOV.U32 R127, RZ, RZ, R122 ;  /* 0x000000ffff7f7224 */ /* 0x000fe400078e007a */
[----:B------:R-:W-:Y:S02]  /*17750*/  IMAD.MOV.U32 R129, RZ, RZ, R123 ;  /* 0x000000ffff817224 */ /* 0x000fe400078e007b */
[----:B------:R-:W-:Y:S02]  /*17760*/  IMAD.MOV.U32 R125, RZ, RZ, R120 ;  /* 0x000000ffff7d7224 */ /* 0x000fe400078e0078 */
[----:B------:R-:W-:Y:S02]  /*17770*/  IMAD.MOV.U32 R126, RZ, RZ, R121 ;  /* 0x000000ffff7e7224 */ /* 0x000fe400078e0079 */
[----:B------:R-:W-:Y:S02]  /*17780*/  IMAD.MOV.U32 R122, RZ, RZ, R230 ;  /* 0x000000ffff7a7224 */ /* 0x000fe400078e00e6 */
[----:B------:R-:W-:-:S02]  /*17790*/  IMAD.MOV.U32 R123, RZ, RZ, R231 ;  /* 0x000000ffff7b7224 */ /* 0x000fc400078e00e7 */
[----:B------:R-:W-:Y:S01]  /*177a0*/  IMAD.MOV.U32 R120, RZ, RZ, R228 ;  /* 0x000000ffff787224 */ /* 0x000fe200078e00e4 */
[----:B------:R-:W3:Y:S01]  /*177b0*/  LDL.LU.64 R230, [R1+0xa68] ;  /* 0x000a680001e67983 */ /* 0x000ee20000300a00 */
[----:B------:R-:W-:Y:S02]  /*177c0*/  IMAD.MOV.U32 R121, RZ, RZ, R229 ;  /* 0x000000ffff797224 */ /* 0x000fe400078e00e5 */
[----:B------:R-:W-:Y:S01]  /*177d0*/  IMAD.MOV.U32 R63, RZ, RZ, R234 ;  /* 0x000000ffff3f7224 */ /* 0x000fe200078e00ea */
[----:B------:R-:W3:Y:S01]  /*177e0*/  LDL.LU.64 R228, [R1+0xa60] ;  /* 0x000a600001e47983 */ /* 0x000ee20000300a00 */
[----:B------:R-:W-:Y:S02]  /*177f0*/  IMAD.MOV.U32 R119, RZ, RZ, R235 ;  /* 0x000000ffff777224 */ /* 0x000fe400078e00eb */
[----:B------:R-:W-:Y:S01]  /*17800*/  IMAD.MOV.U32 R146, RZ, RZ, R198 ;  /* 0x000000ffff927224 */ /* 0x000fe200078e00c6 */
[----:B------:R-:W1:Y:S01]  /*17810*/  LDL.LU.64 R234, [R1+0xa58] ;  /* 0x000a580001ea7983 */ /* 0x000e620000300a00 */
[----:B------:R-:W-:-:S02]  /*17820*/  IMAD.MOV.U32 R61, RZ, RZ, R232 ;  /* 0x000000ffff3d7224 */ /* 0x000fc400078e00e8 */
[----:B------:R-:W-:Y:S02]  /*17830*/  IMAD.MOV.U32 R62, RZ, RZ, R233 ;  /* 0x000000ffff3e7224 */ /* 0x000fe400078e00e9 */
[----:B------:R-:W-:Y:S01]  /*17840*/  IMAD.MOV.U32 R145, RZ, RZ, R197 ;  /* 0x000000ffff917224 */ /* 0x000fe200078e00c5 */
[----:B------:R-:W1:Y:S01]  /*17850*/  LDL.LU.64 R232, [R1+0xa50] ;  /* 0x000a500001e87983 */ /* 0x000e620000300a00 */
[----:B------:R-:W-:Y:S02]  /*17860*/  IMAD.MOV.U32 R147, RZ, RZ, R199 ;  /* 0x000000ffff937224 */ /* 0x000fe400078e00c7 */
[----:B------:R-:W-:Y:S02]  /*17870*/  IMAD.MOV.U32 R198, RZ, RZ, R65 ;  /* 0x000000ffffc67224 */ /* 0x000fe400078e0041 */
[----:B------:R-:W-:Y:S02]  /*17880*/  IMAD.MOV.U32 R199, RZ, RZ, R64 ;  /* 0x000000ffffc77224 */ /* 0x000fe400078e0040 */
[----:B------:R-:W-:-:S02]  /*17890*/  IMAD.MOV.U32 R197, RZ, RZ, R66 ;  /* 0x000000ffffc57224 */ /* 0x000fc400078e0042 */
[----:B------:R-:W-:Y:S02]  /*178a0*/  IMAD.MOV.U32 R65, RZ, RZ, R246 ;  /* 0x000000ffff417224 */ /* 0x000fe400078e00f6 */
[----:B------:R-:W-:Y:S02]  /*178b0*/  IMAD.MOV.U32 R2, RZ, RZ, R247 ;  /* 0x000000ffff027224 */ /* 0x000fe400078e00f7 */
[----:B------:R-:W-:Y:S01]  /*178c0*/  IMAD.MOV.U32 R66, RZ, RZ, R245 ;  /* 0x000000ffff427224 */ /* 0x000fe200078e00f5 */
[----:B------:R-:W4:Y:S01]  /*178d0*/  LDL.LU.64 R246, [R1+0xa48] ;  /* 0x000a480001f67983 */ /* 0x000f220000300a00 */
[----:B------:R-:W-:-:S03]  /*178e0*/  IMAD.MOV.U32 R64, RZ, RZ, R244 ;  /* 0x000000ffff407224 */ /* 0x000fc600078e00f4 */
[----:B------:R-:W4:Y:S01]  /*178f0*/  LDL.LU.64 R244, [R1+0xa40] ;  /* 0x000a400001f47983 */ /* 0x000f220000300a00 */
[----:B------:R-:W-:Y:S02]  /*17900*/  IMAD.MOV.U32 R0, RZ, RZ, R196 ;  /* 0x000000ffff007224 */ /* 0x000fe400078e00c4 */
[----:B------:R-:W-:Y:S01]  /*17910*/  IMAD.MOV.U32 R196, RZ, RZ, R67 ;  /* 0x000000ffffc47224 */ /* 0x000fe200078e0043 */
[----:B----4-:R-:W-:Y:S11]  /*17920*/  HMMA.1688.F32.TF32 R244, R236, R54, R244 ;  /* 0x00000036ecf4723c */ /* 0x010ff600000810f4 */
[----:B------:R-:W-:Y:S11]  /*17930*/  @!UPT UIADD3 URZ, URZ, URZ, URZ ;  /* 0x0000003f3f3ff290 */ /* 0x000ff6000fffe03f */
[----:B------:R-:W-:Y:S02]  /*17940*/  @!UPT UIADD3 URZ, URZ, URZ, URZ ;  /* 0x0000003f3f3ff290 */ /* 0x000fe4000fffe03f */
[----:B------:R-:W-:Y:S02]  /*17950*/  IMAD.MOV.U32 R238, RZ, RZ, R245 ;  /* 0x000000ffffee7224 */ /* 0x000fe400078e00f5 */
[----:B------:R-:W-:Y:S02]  /*17960*/  IMAD.MOV.U32 R237, RZ, RZ, R246 ;  /* 0x000000ffffed7224 */ /* 0x000fe400078e00f6 */
[----:B------:R-:W-:Y:S02]  /*17970*/  IMAD.MOV.U32 R236, RZ, RZ, R247 ;  /* 0x000000ffffec7224 */ /* 0x000fe400078e00f7 */
[----:B------:R-:W-:Y:S02]  /*17980*/  IMAD.MOV.U32 R246, RZ, RZ, R66 ;  /* 0x000000fffff67224 */ /* 0x000fe400078e0042 */
[----:B------:R-:W-:Y:S02]  /*17990*/  IMAD.MOV.U32 R247, RZ, RZ, R65 ;  /* 0x000000fffff77224 */ /* 0x000fe400078e0041 */
[----:B------:R-:W-:-:S02]  /*179a0*/  IMAD.MOV.U32 R245, RZ, RZ, R64 ;  /* 0x000000fffff57224 */ /* 0x000fc400078e0040 */
[C---:B-1----:R-:W-:Y:S11]  /*179b0*/  HMMA.1688.F32.TF32 R64, R240.reuse, R74, R232 ;  /* 0x0000004af040723c */ /* 0x042ff600000810e8 */
[----:B------:R-:W-:Y:S11]  /*179c0*/  @!UPT UIADD3 URZ, URZ, URZ, URZ ;  /* 0x0000003f3f3ff290 */ /* 0x000ff6000fffe03f */
[----:B------:R-:W-:Y:S02]  /*179d0*/  @!UPT UIADD3 URZ, URZ, URZ, URZ ;  /* 0x0000003f3f3ff290 */ /* 0x000fe4000fffe03f */
[----:B------:R-:W-:Y:S02]  /*179e0*/  IMAD.MOV.U32 R235, RZ, RZ, R64 ;  /* 0x000000ffffeb7224 */ /* 0x000fe400078e0040 */
[----:B------:R-:W-:Y:S02]  /*179f0*/  IMAD.MOV.U32 R234, RZ, RZ, R65 ;  /* 0x000000ffffea7224 */ /* 0x000fe400078e0041 */
[----:B------:R-:W-:Y:S02]  /*17a00*/  IMAD.MOV.U32 R233, RZ, RZ, R66 ;  /* 0x000000ffffe97224 */ /* 0x000fe400078e0042 */
[----:B------:R-:W-:Y:S02]  /*17a10*/  IMAD.MOV.U32 R232, RZ, RZ, R67 ;  /* 0x000000ffffe87224 */ /* 0x000fe400078e0043 */
[----:B---3--:R-:W-:Y:S03]  /*17a20*/  HMMA.1688.F32.TF32 R64, R240, R26, R228 ;  /* 0x0000001af040723c */ /* 0x008fe600000810e4 */
[----:B------:R-:W-:Y:S04]  /*17a30*/  STL [R1+0x9b8], R232 ;  /* 0x0009b8e801007387 */ /* 0x000fe80000100800 */
[----:B------:R-:W-:Y:S04]  /*17a40*/  STL [R1+0x9b4], R234 ;  /* 0x0009b4ea01007387 */ /* 0x000fe80000100800 */
[----:B------:R-:W-:Y:S04]  /*17a50*/  STL [R1+0x9b0], R235 ;  /* 0x0009b0eb01007387 */ /* 0x000fe80000100800 */
[----:B------:R-:W-:Y:S08]  /*17a60*/  STL [R1+0x9ac], R233 ;  /* 0x0009ace901007387 */ /* 0x000ff00000100800 */
[----:B------:R2:W-:Y:S01]  /*17a70*/  STL [R1+0x130], R64 ;  /* 0x0001304001007387 */ /* 0x0005e20000100800 */
[----:B------:R-:W-:-:S02]  /*17a80*/  IMAD.MOV.U32 R230, RZ, RZ, R65 ;  /* 0x000000ffffe67224 */ /* 0x000fc400078e0041 */
[----:B------:R-:W-:Y:S02]  /*17a90*/  IMAD.MOV.U32 R229, RZ, RZ, R66 ;  /* 0x000000ffffe57224 */ /* 0x000fe400078e0042 */
[----:B------:R-:W-:Y:S02]  /*17aa0*/  IMAD.MOV.U32 R228, RZ, RZ, R67 ;  /* 0x000000ffffe47224 */ /* 0x000fe400078e0043 */
[----:B--2---:R-:W-:Y:S01]  /*17ab0*/  HMMA.1688.F32.TF32 R64, R240, R30, R224 ;  /* 0x0000001ef040723c */ /* 0x004fe200000810e0 */
[----:B------:R-:W-:Y:S02]  /*17ac0*/  IMAD.MOV.U32 R239, RZ, RZ, R244 ;  /* 0x000000ffffef7224 */ /* 0x000fe400078e00f4 */
[----:B------:R-:W2:Y:S04]  /*17ad0*/  LDL R244, [R1+0x254] ;  /* 0x0002540001f47983 */ /* 0x000ea80000100800 */
[----:B------:R1:W-:Y:S04]  /*17ae0*/  STL [R1+0x9bc], R230 ;  /* 0x0009bce601007387 */ /* 0x0003e80000100800 */
[----:B------:R-:W3:Y:S11]  /*17af0*/  LDL R231, [R1+0x258] ;  /* 0x0002580001e77983 */ /* 0x000ef60000100800 */
[----:B------:R-:W-:Y:S02]  /*17b00*/  @!UPT UIADD3 URZ, URZ, URZ, URZ ;  /* 0x0000003f3f3ff290 */ /* 0x000fe4000fffe03f */
[----:B------:R-:W-:Y:S02]  /*17b10*/  IMAD.MOV.U32 R225, RZ, RZ, R66 ;  /* 0x000000ffffe17224 */ /* 0x000fe400078e0042 */
[----:B------:R-:W-:Y:S02]  /*17b20*/  IMAD.MOV.U32 R224, RZ, RZ, R67 ;  /* 0x000000ffffe07224 */ /* 0x000fe400078e0043 */
[----:B------:R-:W-:Y:S01]  /*17b30*/  IMAD.MOV.U32 R233, RZ, RZ, R64 ;  /* 0x000000ffffe97224 */ /* 0x000fe200078e0040 */
[----:B------:R-:W4:Y:S01]  /*17b40*/  LDL.LU.64 R66, [R1+0xa38] ;  /* 0x000a380001427983 */ /* 0x000f220000300a00 */
[----:B------:R-:W-:-:S03]  /*17b50*/  IMAD.MOV.U32 R226, RZ, RZ, R65 ;  /* 0x000000ffffe27224 */ /* 0x000fc600078e0041 */
[----:B------:R-:W4:Y:S04]  /*17b60*/  LDL.LU.64 R64, [R1+0xa30] ;  /* 0x000a300001407983 */ /* 0x000f280000300a00 */
[----:B------:R-:W5:Y:S01]  /*17b70*/  LDL R227, [R1+0x250] ;  /* 0x0002500001e37983 */ /* 0x000f620000100800 */
[C---:B------:R-:W-:Y:S08]  /*17b80*/  HMMA.1688.F32.TF32 R112, R240.reuse, R38, R112 ;  /* 0x00000026f070723c */ /* 0x040ff00000081070 */
[C---:B------:R-:W-:Y:S11]  /*17b90*/  HMMA.1688.F32.TF32 R68, R240.reuse, R58, R68 ;  /* 0x0000003af044723c */ /* 0x040ff60000081044 */
[----:B------:R-:W-:Y:S04]  /*17ba0*/  @!UPT UIADD3 URZ, URZ, URZ, URZ ;  /* 0x0000003f3f3ff290 */ /* 0x000fe8000fffe03f */
[----:B------:R-:W-:Y:S04]  /*17bb0*/  STL.64 [R1+0x100], R112 ;  /* 0x0001007001007387 */ /* 0x000fe80000100a00 */
[----:B------:R-:W-:Y:S04]  /*17bc0*/  STL.64 [R1+0x108], R114 ;  /* 0x0001087201007387 */ /* 0x000fe80000100a00 */
[----:B------:R-:W-:Y:S04]  /*17bd0*/  STL.64 [R1+0xf0], R68 ;  /* 0x0000f04401007387 */ /* 0x000fe80000100a00 */
[----:B------:R-:W-:Y:S04]  /*17be0*/  STL.64 [R1+0xf8], R70 ;  /* 0x0000f84601007387 */ /* 0x000fe80000100a00 */
[----:B------:R-:W-:Y:S04]  /*17bf0*/  LDS R113, [R252+0x25180] ;  /* 0x02518000fc717984 */ /* 0x000fe80000000800 */
[----:B------:R-:W-:Y:S04]  /*17c00*/  LDS R115, [R252+0x25980] ;  /* 0x02598000fc737984 */ /* 0x000fe80000000800 */
[----:B--2---:R-:W-:Y:S04]  /*17c10*/  LDS R69, [R244+0x25000] ;  /* 0x02500000f4457984 */ /* 0x004fe80000000800 */
[----:B------:R-:W-:Y:S04]  /*17c20*/  LDS R71, [R244+0x25800] ;  /* 0x02580000f4477984 */ /* 0x000fe80000000800 */
[----:B---3--:R-:W-:Y:S04]  /*17c30*/  LDS R112, [R231+0x25180] ;  /* 0x02518000e7707984 */ /* 0x008fe80000000800 */
[----:B------:R-:W2:Y:S01]  /*17c40*/  LDS R114, [R231+0x25980] ;  /* 0x02598000e7727984 */ /* 0x000ea20000000800 */
[C---:B----4-:R-:W-:Y:S03]  /*17c50*/  HMMA.1688.F32.TF32 R64, R240.reuse, R34, R64 ;  /* 0x00000022f040723c */ /* 0x050fe60000081040 */
[----:B-----5:R-:W-:Y:S04]  /*17c60*/  LDS R68, [R227+0x25000] ;  /* 0x02500000e3447984 */ /* 0x020fe80000000800 */
[----:B------:R-:W-:Y:S11]  /*17c70*/  LDS R70, [R227+0x25800] ;  /* 0x02580000e3467984 */ /* 0x000ff60000000800 */
[----:B------:R-:W-:Y:S06]  /*17c80*/  @!UPT UIADD3 URZ, URZ, URZ, URZ ;  /* 0x0000003f3f3ff290 */ /* 0x000fec000fffe03f */
[----:B-1----:R-:W-:Y:S02]  /*17c90*/  IMAD.MOV.U32 R230, RZ, RZ, R64 ;  /* 0x000000ffffe67224 */ /* 0x002fe400078e0040 */
[----:B------:R-:W-:Y:S02]  /*17ca0*/  IMAD.MOV.U32 R232, RZ, RZ, R65 ;  /* 0x000000ffffe87224 */ /* 0x000fe400078e0041 */
[----:B------:R-:W-:Y:S02]  /*17cb0*/  IMAD.MOV.U32 R234, RZ, RZ, R66 ;  /* 0x000000ffffea7224 */ /* 0x000fe400078e0042 */
[----:B------:R-:W-:Y:S02]  /*17cc0*/  IMAD.MOV.U32 R235, RZ, RZ, R67 ;  /* 0x000000ffffeb7224 */ /* 0x000fe400078e0043 */
[C---:B------:R-:W-:Y:S08]  /*17cd0*/  HMMA.1688.F32.TF32 R64, R240.reuse, R50, R168 ;  /* 0x00000032f040723c */ /* 0x040ff000000810a8 */
[----:B------:R-:W-:Y:S01]  /*17ce0*/  HMMA.1688.F32.TF32 R240, R240, R54, R108 ;  /* 0x00000036f0f0723c */ /* 0x000fe2000008106c */
[----:B------:R-:W-:Y:S04]  /*17cf0*/  LDS R108, [R231+0x25100] ;  /* 0x02510000e76c7984 */ /* 0x000fe80000000800 */
[----:B------:R-:W-:Y:S04]  /*17d00*/  LDS R110, [R231+0x25900] ;  /* 0x02590000e76e7984 */ /* 0x000fe80000000800 */
[----:B------:R-:W-:Y:S04]  /*17d10*/  LDS R109, [R252+0x25100] ;  /* 0x02510000fc6d7984 */ /* 0x000fe80000000800 */
[----:B------:R-:W1:Y:S04]  /*17d20*/  LDS R111, [R252+0x25900] ;  /* 0x02590000fc6f7984 */ /* 0x000e680000000800 */
[----:B------:R-:W-:Y:S04]  /*17d30*/  STL.64 [R1+0xe0], R64 ;  /* 0x0000e04001007387 */ /* 0x000fe80000100a00 */
[----:B------:R-:W-:Y:S04]  /*17d40*/  STL.64 [R1+0xe8], R66 ;  /* 0x0000e84201007387 */ /* 0x000fe80000100a00 */
[----:B------:R-:W-:Y:S04]  /*17d50*/  STL [R1+0x9a8], R240 ;  /* 0x0009a8f001007387 */ /* 0x000fe80000100800 */
[----:B------:R-:W-:Y:S04]  /*17d60*/  STL [R1+0x9a4], R241 ;  /* 0x0009a4f101007387 */ /* 0x000fe80000100800 */
[----:B------:R-:W-:Y:S04]  /*17d70*/  STL [R1+0x9a0], R242 ;  /* 0x0009a0f201007387 */ /* 0x000fe80000100800 */
[----:B------:R1:W-:Y:S01]  /*17d80*/  STL [R1+0x99c], R243 ;  /* 0x00099cf301007387 */ /* 0x0003e20000100800 */
[----:B------:R-:W-:Y:S01]  /*17d90*/  IMAD.MOV.U32 R171, RZ, RZ, R239 ;  /* 0x000000ffffab7224 */ /* 0x000fe200078e00ef */
[----:B--2---:R-:W-:Y:S02]  /*17da0*/  HMMA.1688.F32.TF32 R8, R112, R26, R8 ;  /* 0x0000001a7008723c */ /* 0x004fe40000081008 */
[----:B------:R-:W-:Y:S04]  /*17db0*/  LDS R65, [R244+0x25080] ;  /* 0x02508000f4417984 */ /* 0x000fe80000000800 */
[----:B------:R-:W-:Y:S04]  /*17dc0*/  LDS R67, [R244+0x25880] ;  /* 0x02588000f4437984 */ /* 0x000fe80000000800 */
[----:B------:R-:W-:Y:S01]  /*17dd0*/  LDS R64, [R227+0x25080] ;  /* 0x02508000e3407984 */ /* 0x000fe20000000800 */
[C---:B-1----:R-:W-:Y:S03]  /*17de0*/  HMMA.1688.F32.TF32 R240, R108.reuse, R74, R76 ;  /* 0x0000004a6cf0723c */ /* 0x042fe6000008104c */
[----:B------:R-:W1:Y:S05]  /*17df0*/  LDS R66, [R227+0x25880] ;  /* 0x02588000e3427984 */ /* 0x000e6a0000000800 */
[C---:B------:R-:W-:Y:S11]  /*17e00*/  HMMA.1688.F32.TF32 R76, R108.reuse, R26, R80 ;  /* 0x0000001a6c4c723c */ /* 0x040ff60000081050 */
[----:B------:R-:W-:Y:S04]  /*17e10*/  @!UPT UIADD3 URZ, URZ, URZ, URZ ;  /* 0x0000003f3f3ff290 */ /* 0x000fe8000fffe03f */
[----:B------:R-:W-:Y:S04]  /*17e20*/  STL.64 [R1+0x1c0], R240 ;  /* 0x0001c0f001007387 */ /* 0x000fe80000100a00 */
[----:B------:R-:W-:Y:S04]  /*17e30*/  STL.64 [R1+0x1c8], R242 ;  /* 0x0001c8f201007387 */ /* 0x000fe80000100a00 */
[----:B------:R-:W-:Y:S04]  /*17e40*/  STL.64 [R1+0x1b0], R76 ;  /* 0x0001b04c01007387 */ /* 0x000fe80000100a00 */
[----:B------:R2:W-:Y:S02]  /*17e50*/  STL.64 [R1+0x1b8], R78 ;  /* 0x0001b84e01007387 */ /* 0x0005e40000100a00 */
[C---:B--2---:R-:W-:Y:S08]  /*17e60*/  HMMA.1688.F32.TF32 R76, R108.reuse, R30, R84 ;  /* 0x0000001e6c4c723c */ /* 0x044ff00000081054 */
[C---:B------:R-:W-:Y:S08]  /*17e70*/  HMMA.1688.F32.TF32 R84, R108.reuse, R34, R88 ;  /* 0x000000226c54723c */ /* 0x040ff00000081058 */
[----:B------:R-:W-:Y:S01]  /*17e80*/  HMMA.1688.F32.TF32 R80, R108, R38, R92 ;  /* 0x000000266c50723c */ /* 0x000fe2000008105c */
[----:B------:R-:W-:Y:S01]  /*17e90*/  IMAD.MOV.U32 R239, RZ, RZ, R245 ;  /* 0x000000ffffef7224 */ /* 0x000fe200078e00f5 */
[----:B------:R-:W-:Y:S05]  /*17ea0*/  LDS R92, [R227+0x26000] ;  /* 0x02600000e35c7984 */ /* 0x000fea0000000800 */
[----:B------:R-:W-:Y:S04]  /*17eb0*/  STL.64 [R1+0x1a0], R76 ;  /* 0x0001a04c01007387 */ /* 0x000fe80000100a00 */
[----:B------:R2:W-:Y:S01]  /*17ec0*/  STL.64 [R1+0x1a8], R78 ;  /* 0x0001a84e01007387 */ /* 0x0005e20000100a00 */
[----:B------:R-:W-:Y:S01]  /*17ed0*/  IMAD.MOV.U32 R244, RZ, RZ, R246 ;  /* 0x000000fffff47224 */ /* 0x000fe200078e00f6 */
[-C--:B------:R-:W-:Y:S02]  /*17ee0*/  HMMA.1688.F32.TF32 R152, R68, R58.reuse, R152 ;  /* 0x0000003a4498723c */ /* 0x080fe40000081098 */
[----:B------:R-:W-:Y:S06]  /*17ef0*/  LDS R94, [R227+0x26800] ;  /* 0x02680000e35e7984 */ /* 0x000fec0000000800 */
[----:B--2---:R-:W-:Y:S01]  /*17f00*/  HMMA.1688.F32.TF32 R76, R108, R58, R96 ;  /* 0x0000003a6c4c723c */ /* 0x004fe20000081060 */
[----:B------:R-:W-:Y:S04]  /*17f10*/  STL.64 [R1+0x190], R84 ;  /* 0x0001905401007387 */ /* 0x000fe80000100a00 */
[----:B------:R-:W-:Y:S11]  /*17f20*/  STL.64 [R1+0x198], R86 ;  /* 0x0001985601007387 */ /* 0x000ff60000100a00 */
[----:B------:R-:W-:Y:S07]  /*17f30*/  @!UPT UIADD3 URZ, URZ, URZ, URZ ;  /* 0x0000003f3f3ff290 */ /* 0x000fee000fffe03f */
[----:B------:R-:W-:Y:S01]  /*17f40*/  STL.64 [R1+0x170], R76 ;  /* 0x0001704c01007387 */ /* 0x000fe20000100a00 */
[----:B------:R-:W-:-:S03]  /*17f50*/  IMAD.MOV.U32 R240, RZ, RZ, R79 ;  /* 0x000000fffff07224 */ /* 0x000fc600078e004f */
[----:B------:R-:W-:Y:S04]  /*17f60*/  STL.64 [R1+0x180], R80 ;  /* 0x0001805001007387 */ /* 0x000fe80000100a00 */
[----:B------:R-:W-:Y:S04]  /*17f70*/  STL.64 [R1+0x188], R82 ;  /* 0x0001885201007387 */ /* 0x000fe80000100a00 */
[----:B------:R2:W-:Y:S02]  /*17f80*/  STL [R1+0x178], R78 ;  /* 0x0001784e01007387 */ /* 0x0005e40000100800 */
[C---:B--2---:R-:W-:Y:S11]  /*17f90*/  HMMA.1688.F32.TF32 R76, R108.reuse, R50, R100 ;  /* 0x000000326c4c723c */ /* 0x044ff60000081064 */
[----:B------:R-:W-:Y:S11]  /*17fa0*/  @!UPT UIADD3 URZ, URZ, URZ, URZ ;  /* 0x0000003f3f3ff290 */ /* 0x000ff6000fffe03f */
[----:B------:R-:W-:Y:S01]  /*17fb0*/  @!UPT UIADD3 URZ, URZ, URZ, URZ ;  /* 0x0000003f3f3ff290 */ /* 0x000fe2000fffe03f */
[----:B------:R2:W-:Y:S01]  /*17fc0*/  STL [R1+0x16c], R79 ;  /* 0x00016c4f01007387 */ /* 0x0005e20000100800 */
[----:B------:R-:W-:Y:S02]  /*17fd0*/  IMAD.MOV.U32 R241, RZ, RZ, R76 ;  /* 0x000000fffff17224 */ /* 0x000fe400078e004c */
[----:B------:R-:W-:Y:S02]  /*17fe0*/  IMAD.MOV.U32 R242, RZ, RZ, R77 ;  /* 0x000000fffff27224 */ /* 0x000fe400078e004d */
[----:B------:R-:W-:Y:S02]  /*17ff0*/  IMAD.MOV.U32 R243, RZ, RZ, R78 ;  /* 0x000000fffff37224 */ /* 0x000fe400078e004e */
[----:B--2---:R-:W-:Y:S01]  /*18000*/  HMMA.1688.F32.TF32 R76, R108, R54, R104 ;  /* 0x000000366c4c723c */ /* 0x004fe20000081068 */
[----:B------:R-:W-:Y:S02]  /*18010*/  IMAD.MOV.U32 R245, RZ, RZ, R247 ;  /* 0x000000fffff57224 */ /* 0x000fe400078e00f7 */
[----:B------:R-:W-:Y:S11]  /*18020*/  IMAD.MOV.U32 R247, RZ, RZ, R0 ;  /* 0x000000fffff77224 */ /* 0x000ff600078e0000 */
[----:B------:R-:W-:Y:S09]  /*18030*/  @!UPT UIADD3 URZ, URZ, URZ, URZ ;  /* 0x0000003f3f3ff290 */ /* 0x000ff2000fffe03f */
[----:B------:R-:W-:Y:S01]  /*18040*/  STL.64 [R1+0x150], R76 ;  /* 0x0001504c01007387 */ /* 0x000fe20000100a00 */
[----:B------:R-:W-:-:S03]  /*18050*/  IMAD.MOV.U32 R0, RZ, RZ, R79 ;  /* 0x000000ffff007224 */ /* 0x000fc600078e004f */
[----:B------:R2:W-:Y:S02]  /*18060*/  STL [R1+0x158], R78 ;  /* 0x0001584e01007387 */ /* 0x0005e40000100800 */
[----:B--2---:R-:W-:Y:S02]  /*18070*/  HMMA.1688.F32.TF32 R76, R112, R74, R172 ;  /* 0x0000004a704c723c */ /* 0x004fe400000810ac */
[----:B------:R-:W-:Y:S01]  /*18080*/  STL.64 [R1+0x230], R8 ;  /* 0x0002300801007387 */ /* 0x000fe20000100a00 */
[----:B------:R-:W-:Y:S02]  /*18090*/  IMAD.MOV.U32 R246, RZ, RZ, R2 ;  /* 0x000000fffff67224 */ /* 0x000fe400078e0002 */
[----:B------:R-:W-:-:S03]  /*180a0*/  IMAD.MOV.U32 R2, RZ, RZ, R11 ;  /* 0x000000ffff027224 */ /* 0x000fc600078e000b */
[C---:B------:R-:W-:Y:S11]  /*180b0*/  HMMA.1688.F32.TF32 R80, R112.reuse, R30, R148 ;  /* 0x0000001e7050723c */ /* 0x040ff60000081094 */
[----:B------:R-:W-:Y:S04]  /*180c0*/  @!UPT UIADD3 URZ, URZ, URZ, URZ ;  /* 0x0000003f3f3ff290 */ /* 0x000fe8000fffe03f */
[----:B------:R-:W-:Y:S04]  /*180d0*/  STL.64 [R1+0x240], R76 ;  /* 0x0002404c01007387 */ /* 0x000fe80000100a00 */
[----:B------:R2:W-:Y:S04]  /*180e0*/  STL.64 [R1+0x248], R78 ;  /* 0x0002484e01007387 */ /* 0x0005e80000100a00 */
[----:B------:R3:W-:Y:S01]  /*180f0*/  STL [R1+0x238], R10 ;  /* 0x0002380a01007387 */ /* 0x0007e20000100800 */
[C---:B--2---:R-:W-:Y:S08]  /*18100*/  HMMA.1688.F32.TF32 R76, R112.reuse, R34, R176 ;  /* 0x00000022704c723c */ /* 0x044ff000000810b0 */
[C---:B---3--:R-:W-:Y:S01]  /*18110*/  HMMA.1688.F32.TF32 R8, R112.reuse, R38, R180 ;  /* 0x000000267008723c */ /* 0x048fe200000810b4 */
[----:B------:R2:W-:Y:S04]  /*18120*/  STL [R1+0x998], R2 ;  /* 0x0009980201007387 */ /* 0x0005e80000100800 */
[----:B--2---:R-:W2:Y:S04]  /*18130*/  LDL R2, [R1+0x254] ;  /* 0x0002540001027983 */ /* 0x004ea80000100800 */
[----:B------:R-:W-:Y:S04]  /*18140*/  STL.64 [R1+0x220], R80 ;  /* 0x0002205001007387 */ /* 0x000fe80000100a00 */
[----:B------:R3:W-:Y:S04]  /*18150*/  STL.64 [R1+0x228], R82 ;  /* 0x0002285201007387 */ /* 0x0007e80000100a00 */
[----:B------:R-:W-:Y:S04]  /*18160*/  STL.64 [R1+0x210], R76 ;  /* 0x0002104c01007387 */ /* 0x000fe80000100a00 */
[----:B------:R4:W-:Y:S01]  /*18170*/  STL.64 [R1+0x218], R78 ;  /* 0x0002184e01007387 */ /* 0x0009e20000100a00 */
[C---:B---3--:R-:W-:Y:S03]  /*18180*/  HMMA.1688.F32.TF32 R80, R112.reuse, R58, R156 ;  /* 0x0000003a7050723c */ /* 0x048fe6000008109c */
[----:B------:R-:W-:Y:S04]  /*18190*/  STL.64 [R1+0x200], R8 ;  /* 0x0002000801007387 */ /* 0x000fe80000100a00 */
[----:B------:R3:W-:Y:S01]  /*181a0*/  STL.64 [R1+0x208], R10 ;  /* 0x0002080a01007387 */ /* 0x0007e20000100a00 */
[C---:B----4-:R-:W-:Y:S08]  /*181b0*/  HMMA.1688.F32.TF32 R76, R112.reuse, R50, R160 ;  /* 0x00000032704c723c */ /* 0x050ff000000810a0 */
[----:B---3--:R-:W-:Y:S07]  /*181c0*/  HMMA.1688.F32.TF32 R8, R112, R54, R200 ;  /* 0x000000367008723c */ /* 0x008fee00000810c8 */
[----:B------:R-:W-:Y:S04]  /*181d0*/  STL.64 [R1+0x1f0], R80 ;  /* 0x0001f05001007387 */ /* 0x000fe80000100a00 */
[----:B------:R-:W-:Y:S04]  /*181e0*/  STL.64 [R1+0x1f8], R82 ;  /* 0x0001f85201007387 */ /* 0x000fe80000100a00 */
[----:B------:R3:W-:Y:S04]  /*181f0*/  STL.64 [R1+0x1e0], R76 ;  /* 0x0001e04c01007387 */ /* 0x0007e80000100a00 */
[----:B------:R4:W-:Y:S01]  /*18200*/  STL.64 [R1+0x1e8], R78 ;  /* 0x0001e84e01007387 */ /* 0x0009e20000100a00 */
[----:B------:R-:W-:Y:S03]  /*18210*/  HMMA.1688.F32.TF32 R148, R68, R50, R136 ;  /* 0x000000324494723c */ /* 0x000fe60000081088 */
[----:B------:R-:W-:Y:S01]  /*18220*/  STL.64 [R1+0x1d0], R8 ;  /* 0x0001d00801007387 */ /* 0x000fe20000100a00 */
[----:B---3--:R-:W-:-:S02]  /*18230*/  IMAD.MOV.U32 R76, RZ, RZ, R199 ;  /* 0x000000ffff4c7224 */ /* 0x008fc400078e00c7 */
[----:B------:R-:W-:Y:S02]  /*18240*/  IMAD.MOV.U32 R77, RZ, RZ, R198 ;  /* 0x000000ffff4d7224 */ /* 0x000fe400078e00c6 */
[----:B----4-:R-:W-:Y:S02]  /*18250*/  IMAD.MOV.U32 R78, RZ, RZ, R197 ;  /* 0x000000ffff4e7224 */ /* 0x010fe400078e00c5 */
[----:B------:R-:W-:Y:S01]  /*18260*/  IMAD.MOV.U32 R79, RZ, RZ, R196 ;  /* 0x000000ffff4f7224 */ /* 0x000fe200078e00c4 */
[----:B------:R-:W-:Y:S01]  /*18270*/  STL.64 [R1+0x1d8], R10 ;  /* 0x0001d80a01007387 */ /* 0x000fe20000100a00 */
[----:B------:R-:W-:Y:S01]  /*18280*/  HMMA.1688.F32.TF32 R196, R68, R74, R140 ;  /* 0x0000004a44c4723c */ /* 0x000fe2000008108c */
[----:B------:R-:W-:-:S06]  /*18290*/  IMAD.MOV.U32 R136, RZ, RZ, R61 ;  /* 0x000000ffff887224 */ /* 0x000fcc00078e003d */
[----:B------:R-:W-:Y:S02]  /*182a0*/  IMAD.MOV.U32 R141, RZ, RZ, R145 ;  /* 0x000000ffff8d7224 */ /* 0x000fe400078e0091 */
[----:B------:R-:W3:Y:S01]  /*182b0*/  LDL.LU R145, [R1+0xa28] ;  /* 0x000a280001917983 */ /* 0x000ee20000300800 */
[----:B------:R-:W-:Y:S02]  /*182c0*/  IMAD.MOV.U32 R142, RZ, RZ, R146 ;  /* 0x000000ffff8e7224 */ /* 0x000fe400078e0092 */
[----:B------:R-:W-:Y:S01]  /*182d0*/  IMAD.MOV.U32 R143, RZ, RZ, R147 ;  /* 0x000000ffff8f7224 */ /* 0x000fe200078e0093 */
[----:B------:R-:W3:Y:S01]  /*182e0*/  LDL.LU R146, [R1+0xa24] ;  /* 0x000a240001927983 */ /* 0x000ee20000300800 */
[----:B------:R-:W-:-:S03]  /*182f0*/  IMAD.MOV.U32 R137, RZ, RZ, R62 ;  /* 0x000000ffff897224 */ /* 0x000fc600078e003e */
[----:B------:R-:W3:Y:S01]  /*18300*/  LDL.LU R147, [R1+0xa20] ;  /* 0x000a200001937983 */ /* 0x000ee20000300800 */
[----:B------:R-:W-:-:S03]  /*18310*/  IMAD.MOV.U32 R138, RZ, RZ, R63 ;  /* 0x000000ffff8a7224 */ /* 0x000fc600078e003f */
[----:B------:R-:W4:Y:S01]  /*18320*/  LDL.LU R61, [R1+0xa1c] ;  /* 0x000a1c00013d7983 */ /* 0x000f220000300800 */
[----:B------:R-:W-:-:S03]  /*18330*/  IMAD.MOV.U32 R139, RZ, RZ, R119 ;  /* 0x000000ffff8b7224 */ /* 0x000fc600078e0077 */
[----:B------:R-:W4:Y:S04]  /*18340*/  LDL.LU R62, [R1+0xa18] ;  /* 0x000a1800013e7983 */ /* 0x000f280000300800 */
[----:B------:R-:W4:Y:S04]  /*18350*/  LDL.LU R63, [R1+0xa14] ;  /* 0x000a1400013f7983 */ /* 0x000f280000300800 */
[----:B------:R-:W1:Y:S01]  /*18360*/  LDL.LU R119, [R1+0xa10] ;  /* 0x000a100001777983 */ /* 0x000e620000300800 */
[----:B------:R-:W-:Y:S01]  /*18370*/  IMAD.MOV.U32 R112, RZ, RZ, R171 ;  /* 0x000000ffff707224 */ /* 0x000fe200078e00ab */
[C---:B------:R-:W-:Y:S08]  /*18380*/  HMMA.1688.F32.TF32 R160, R68.reuse, R34, R188 ;  /* 0x0000002244a0723c */ /* 0x040ff000000810bc */
[C---:B------:R-:W-:Y:S08]  /*18390*/  HMMA.1688.F32.TF32 R168, R68.reuse, R26, R164 ;  /* 0x0000001a44a8723c */ /* 0x040ff000000810a4 */
[C---:B------:R-:W-:Y:S08]  /*183a0*/  HMMA.1688.F32.TF32 R164, R68.reuse, R30, R184 ;  /* 0x0000001e44a4723c */ /* 0x040ff000000810b8 */
[----:B------:R-:W-:Y:S01]  /*183b0*/  HMMA.1688.F32.TF32 R156, R68, R38, R192 ;  /* 0x00000026449c723c */ /* 0x000fe200000810c0 */
[----:B------:R-:W-:Y:S01]  /*183c0*/  IMAD.MOV.U32 R113, RZ, RZ, R238 ;  /* 0x000000ffff717224 */ /* 0x000fe200078e00ee */
[----:B------:R-:W-:Y:S01]  /*183d0*/  LDS R192, [R231+0x26000] ;  /* 0x02600000e7c07984 */ /* 0x000fe20000000800 */
[----:B------:R-:W-:-:S02]  /*183e0*/  IMAD.MOV.U32 R114, RZ, RZ, R237 ;  /* 0x000000ffff727224 */ /* 0x000fc400078e00ed */
[----:B------:R-:W-:Y:S01]  /*183f0*/  IMAD.MOV.U32 R115, RZ, RZ, R236 ;  /* 0x000000ffff737224 */ /* 0x000fe200078e00ec */
[----:B------:R-:W-:Y:S01]  /*18400*/  LDS R194, [R231+0x26800] ;  /* 0x02680000e7c27984 */ /* 0x000fe20000000800 */
[----:B------:R-:W-:Y:S02]  /*18410*/  IMAD.MOV.U32 R172, RZ, RZ, R239 ;  /* 0x000000ffffac7224 */ /* 0x000fe400078e00ef */
[----:B------:R-:W-:Y:S01]  /*18420*/  IMAD.MOV.U32 R173, RZ, RZ, R244 ;  /* 0x000000ffffad7224 */ /* 0x000fe200078e00f4 */
[----:B------:R-:W-:Y:S01]  /*18430*/  LDS R193, [R252+0x26000] ;  /* 0x02600000fcc17984 */ /* 0x000fe20000000800 */
[----:B------:R-:W-:Y:S02]  /*18440*/  IMAD.MOV.U32 R174, RZ, RZ, R245 ;  /* 0x000000ffffae7224 */ /* 0x000fe400078e00f5 */
[----:B------:R-:W-:Y:S01]  /*18450*/  IMAD.MOV.U32 R175, RZ, RZ, R246 ;  /* 0x000000ffffaf7224 */ /* 0x000fe200078e00f6 */
[----:B------:R-:W-:Y:S04]  /*18460*/  LDS R195, [R252+0x26800] ;  /* 0x02680000fcc37984 */ /* 0x000fe80000000800 */
[----:B--2---:R-:W-:Y:S04]  /*18470*/  LDS R93, [R2+0x26000] ;  /* 0x02600000025d7984 */ /* 0x004fe80000000800 */
[----:B------:R-:W-:Y:S01]  /*18480*/  LDS R95, [R2+0x26800] ;  /* 0x02680000025f7984 */ /* 0x000fe20000000800 */
[----:B---3--:R-:W-:Y:S07]  /*18490*/  HMMA.1688.F32.TF32 R144, R68, R54, R144 ;  /* 0x000000364490723c */ /* 0x008fee0000081090 */
[----:B------:R-:W-:-:S02]  /*184a0*/  IMAD.MOV.U32 R68, RZ, RZ, R120 ;  /* 0x000000ffff447224 */ /* 0x000fc400078e0078 */
[----:B------:R-:W2:Y:S01]  /*184b0*/  LDL.LU R120, [R1+0xa0c] ;  /* 0x000a0c0001787983 */ /* 0x000ea20000300800 */
[----:B------:R-:W-:Y:S02]  /*184c0*/  IMAD.MOV.U32 R69, RZ, RZ, R121 ;  /* 0x000000ffff457224 */ /* 0x000fe400078e0079 */
[----:B------:R-:W-:Y:S01]  /*184d0*/  IMAD.MOV.U32 R70, RZ, RZ, R122 ;  /* 0x000000ffff467224 */ /* 0x000fe200078e007a */
[----:B------:R-:W2:Y:S01]  /*184e0*/  LDL.LU R121, [R1+0xa08] ;  /* 0x000a080001797983 */ /* 0x000ea20000300800 */
[----:B------:R-:W-:Y:S01]  /*184f0*/  IMAD.MOV.U32 R71, RZ, RZ, R123 ;  /* 0x000000ffff477224 */ /* 0x000fe200078e007b */
[----:B-1----:R-:W-:Y:S02]  /*18500*/  HMMA.1688.F32.TF32 R104, R64, R26, R116 ;  /* 0x0000001a4068723c */ /* 0x002fe40000081074 */
[----:B------:R-:W2:Y:S04]  /*18510*/  LDL.LU R122, [R1+0xa04] ;  /* 0x000a0400017a7983 */ /* 0x000ea80000300800 */
[----:B------:R-:W2:Y:S01]  /*18520*/  LDL.LU R123, [R1+0xa00] ;  /* 0x000a0000017b7983 */ /* 0x000ea20000300800 */
[----:B------:R-:W-:-:S03]  /*18530*/  IMAD.MOV.U32 R116, RZ, RZ, R125 ;  /* 0x000000ffff747224 */ /* 0x000fc600078e007d */
[----:B------:R-:W3:Y:S01]  /*18540*/  LDL.LU R125, [R1+0x9fc] ;  /* 0x0009fc00017d7983 */ /* 0x000ee20000300800 */
[----:B------:R-:W-:Y:S02]  /*18550*/  IMAD.MOV.U32 R117, RZ, RZ, R126 ;  /* 0x000000ffff757224 */ /* 0x000fe400078e007e */
[----:B------:R-:W-:Y:S01]  /*18560*/  IMAD.MOV.U32 R118, RZ, RZ, R127 ;  /* 0x000000ffff767224 */ /* 0x000fe200078e007f */
[----:B------:R-:W3:Y:S04]  /*18570*/  LDL.LU R126, [R1+0x9f8] ;  /* 0x0009f800017e7983 */ /* 0x000ee80000300800 */
[----:B------:R-:W3:Y:S01]  /*18580*/  LDL.LU R127, [R1+0x9f4] ;  /* 0x0009f400017f7983 */ /* 0x000ee20000300800 */
[----:B------:R-:W-:-:S03]  /*18590*/  IMAD.MOV.U32 R119, RZ, RZ, R129 ;  /* 0x000000ffff777224 */ /* 0x000fc600078e0081 */
[----:B------:R-:W5:Y:S01]  /*185a0*/  LDL.LU R129, [R1+0x9f0] ;  /* 0x0009f00001817983 */ /* 0x000f620000300800 */
[----:B--2---:R-:W-:Y:S07]  /*185b0*/  HMMA.1688.F32.TF32 R100, R64, R30, R120 ;  /* 0x0000001e4064723c */ /* 0x004fee0000081078 */
[----:B------:R-:W-:Y:S02]  /*185c0*/  IMAD.MOV.U32 R120, RZ, RZ, R130 ;  /* 0x000000ffff787224 */ /* 0x000fe400078e0082 */
[----:B------:R-:W5:Y:S01]  /*185d0*/  LDL.LU R130, [R1+0x9ec] ;  /* 0x0009ec0001827983 */ /* 0x000f620000300800 */
[----:B------:R-:W-:-:S02]  /*185e0*/  IMAD.MOV.U32 R121, RZ, RZ, R131 ;  /* 0x000000ffff797224 */ /* 0x000fc400078e0083 */
[----:B------:R-:W-:Y:S01]  /*185f0*/  IMAD.MOV.U32 R122, RZ, RZ, R133 ;  /* 0x000000ffff7a7224 */ /* 0x000fe200078e0085 */
[----:B------:R-:W5:Y:S01]  /*18600*/  LDL.LU R131, [R1+0x9e8] ;  /* 0x0009e80001837983 */ /* 0x000f620000300800 */
[----:B------:R-:W-:Y:S01]  /*18610*/  IMAD.MOV.U32 R123, RZ, RZ, R134 ;  /* 0x000000ffff7b7224 */ /* 0x000fe200078e0086 */
[----:B---3--:R-:W-:Y:S02]  /*18620*/  HMMA.1688.F32.TF32 R96, R64, R34, R124 ;  /* 0x000000224060723c */ /* 0x008fe4000008107c */
[----:B------:R-:W2:Y:S04]  /*18630*/  LDL.LU R133, [R1+0x9e4] ;  /* 0x0009e40001857983 */ /* 0x000ea80000300800 */
[----:B------:R-:W2:Y:S01]  /*18640*/  LDL.LU R134, [R1+0x9e0] ;  /* 0x0009e00001867983 */ /* 0x000ea20000300800 */
[----:B------:R-:W-:-:S03]  /*18650*/  IMAD.MOV.U32 R124, RZ, RZ, R135 ;  /* 0x000000ffff7c7224 */ /* 0x000fc600078e0087 */
[----:B------:R-:W2:Y:S01]  /*18660*/  LDL.LU R135, [R1+0x9dc] ;  /* 0x0009dc0001877983 */ /* 0x000ea20000300800 */
[----:B------:R-:W-:-:S03]  /*18670*/  IMAD.MOV.U32 R125, RZ, RZ, R14 ;  /* 0x000000ffff7d7224 */ /* 0x000fc600078e000e */
[----:B------:R-:W3:Y:S01]  /*18680*/  LDL.LU R14, [R1+0x9d8] ;  /* 0x0009d800010e7983 */ /* 0x000ee20000300800 */
[C---:B-----5:R-:W-:Y:S07]  /*18690*/  HMMA.1688.F32.TF32 R236, R64.reuse, R38, R128 ;  /* 0x0000002640ec723c */ /* 0x060fee0000081080 */
[----:B------:R-:W-:Y:S02]  /*186a0*/  IMAD.MOV.U32 R128, RZ, RZ, R15 ;  /* 0x000000ffff807224 */ /* 0x000fe400078e000f */
[----:B------:R-:W3:Y:S01]  /*186b0*/  LDL.LU R15, [R1+0x9d4] ;  /* 0x0009d400010f7983 */ /* 0x000ee20000300800 */
[----:B------:R-:W-:Y:S01]  /*186c0*/  IMAD.MOV.U32 R129, RZ, RZ, R7 ;  /* 0x000000ffff817224 */ /* 0x000fe200078e0007 */
[----:B--2---:R-:W-:Y:S02]  /*186d0*/  HMMA.1688.F32.TF32 R88, R64, R58, R132 ;  /* 0x0000003a4058723c */ /* 0x004fe40000081084 */
[----:B------:R-:W2:Y:S05]  /*186e0*/  LDL.LU R7, [R1+0x9d0] ;  /* 0x0009d00001077983 */ /* 0x000eaa0000300800 */
[----:B------:R-:W-:-:S02]  /*186f0*/  IMAD.MOV.U32 R132, RZ, RZ, R19 ;  /* 0x000000ffff847224 */ /* 0x000fc400078e0013 */
[----:B------:R-:W5:Y:S01]  /*18700*/  LDL.LU R19, [R1+0x9cc] ;  /* 0x0009cc0001137983 */ /* 0x000f620000300800 */
[----:B------:R-:W-:-:S03]  /*18710*/  IMAD.MOV.U32 R133, RZ, RZ, R3 ;  /* 0x000000ffff857224 */ /* 0x000fc600078e0003 */
[----:B------:R-:W5:Y:S01]  /*18720*/  LDL.LU R3, [R1+0x9c8] ;  /* 0x0009c80001037983 */ /* 0x000f620000300800 */
[C---:B----4-:R-:W-:Y:S01]  /*18730*/  HMMA.1688.F32.TF32 R108, R64.reuse, R74, R60 ;  /* 0x0000004a406c723c */ /* 0x050fe2000008103c */
[----:B------:R-:W-:Y:S02]  /*18740*/  IMAD.MOV.U32 R140, RZ, RZ, R247 ;  /* 0x000000ffff8c7224 */ /* 0x000fe400078e00f7 */
[----:B------:R-:W-:Y:S04]  /*18750*/  LDS R60, [R227+0x25180] ;  /* 0x02518000e33c7984 */ /* 0x000fe80000000800 */
[----:B------:R-:W-:Y:S04]  /*18760*/  LDS R62, [R227+0x25980] ;  /* 0x02598000e33e7984 */ /* 0x000fe80000000800 */
[----:B------:R-:W-:Y:S04]  /*18770*/  LDS R61, [R2+0x25180] ;  /* 0x02518000023d7984 */ /* 0x000fe80000000800 */
[----:B------:R-:W-:Y:S01]  /*18780*/  LDS R63, [R2+0x25980] ;  /* 0x02598000023f7984 */ /* 0x000fe20000000800 */
[C---:B---3--:R-:W-:Y:S08]  /*18790*/  HMMA.1688.F32.TF32 R84, R64.reuse, R50, R12 ;  /* 0x000000324054723c */ /* 0x048ff0000008100c */
[----:B--2---:R-:W-:Y:S01]  /*187a0*/  HMMA.1688.F32.TF32 R80, R64, R54, R4 ;  /* 0x000000364050723c */ /* 0x004fe20000081004 */
[----:B------:R-:W-:Y:S04]  /*187b0*/  LDS R64, [R227+0x25100] ;  /* 0x02510000e3407984 */ /* 0x000fe80000000800 */
[----:B------:R-:W-:Y:S04]  /*187c0*/  LDS R66, [R227+0x25900] ;  /* 0x02590000e3427984 */ /* 0x000fe80000000800 */
[----:B------:R-:W-:Y:S04]  /*187d0*/  LDS R65, [R2+0x25100] ;  /* 0x0251000002417984 */ /* 0x000fe80000000800 */
[----:B------:R-:W1:Y:S04]  /*187e0*/  LDS R67, [R2+0x25900] ;  /* 0x0259000002437984 */ /* 0x000e680000000800 */
[----:B-----5:R-:W2:Y:S04]  /*187f0*/  LDSM.16.M88.4 R188, [R3+0xc080] ;  /* 0x00c0800003bc783b */ /* 0x020ea80000000200 */
[----:B------:R-:W3:Y:S04]  /*18800*/  LDSM.16.M88.4 R12, [R3+0x80] ;  /* 0x00008000030c783b */ /* 0x000ee80000000200 */
[----:B------:R-:W4:Y:S04]  /*18810*/  LDSM.16.M88.4 R8, [R3+0x2080] ;  /* 0x002080000308783b */ /* 0x000f280000000200 */
[----:B------:R-:W5:Y:S04]  /*18820*/  LDSM.16.M88.4 R4, [R3+0x4080] ;  /* 0x004080000304783b */ /* 0x000f680000000200 */
[----:B------:R-:W3:Y:S04]  /*18830*/  LDSM.16.M88.4 R176, [R3+0x6080] ;  /* 0x0060800003b0783b */ /* 0x000ee80000000200 */
[----:B------:R-:W-:Y:S04]  /*18840*/  LDSM.16.M88.4 R180, [R3+0x8080] ;  /* 0x0080800003b4783b */ /* 0x000fe80000000200 */
[----:B------:R-:W3:Y:S04]  /*18850*/  LDSM.16.M88.4 R184, [R3+0xa080] ;  /* 0x00a0800003b8783b */ /* 0x000ee80000000200 */
[----:B------:R-:W3:Y:S01]  /*18860*/  LDSM.16.M88.4 R200, [R3+0xe080] ;  /* 0x00e0800003c8783b */ /* 0x000ee20000000200 */
[C---:B-1----:R-:W-:Y:S03]  /*18870*/  HMMA.1688.F32.TF32 R244, R64.reuse, R74, R16 ;  /* 0x0000004a40f4723c */ /* 0x042fe60000081010 */
[----:B--2---:R-:W-:Y:S05]  /*18880*/  STL [R1+0x934], R191 ;  /* 0x000934bf01007387 */ /* 0x004fea0000100800 */
[----:B------:R-:W-:Y:S07]  /*18890*/  HMMA.1688.F32.TF32 R16, R64, R26, R40 ;  /* 0x0000001a4010723c */ /* 0x000fee0000081028 */
[----:B------:R-:W-:-:S02]  /*188a0*/  IMAD.MOV.U32 R40, RZ, RZ, R22 ;  /* 0x000000ffff287224 */ /* 0x000fc400078e0016 */
[----:B------:R-:W2:Y:S01]  /*188b0*/  LDL.LU R22, [R1+0x9c4] ;  /* 0x0009c40001167983 */ /* 0x000ea20000300800 */
[----:B------:R-:W-:-:S03]  /*188c0*/  IMAD.MOV.U32 R41, RZ, RZ, R23 ;  /* 0x000000ffff297224 */ /* 0x000fc600078e0017 */
[----:B------:R-:W2:Y:S01]  /*188d0*/  LDL.LU R23, [R1+0x9c0] ;  /* 0x0009c00001177983 */ /* 0x000ea20000300800 */
[----:B------:R-:W-:Y:S01]  /*188e0*/  HMMA.1688.F32.TF32 R44, R64, R30, R44 ;  /* 0x0000001e402c723c */ /* 0x000fe2000008102c */
[----:B------:R-:W-:-:S07]  /*188f0*/  IMAD.MOV.U32 R42, RZ, RZ, R37 ;  /* 0x000000ffff2a7224 */ /* 0x000fce00078e0025 */
[----:B------:R-:W-:Y:S01]  /*18900*/  HMMA.1688.F32.TF32 R204, R64, R34, R204 ;  /* 0x0000002240cc723c */ /* 0x000fe200000810cc */
[----:B------:R-:W-:-:S07]  /*18910*/  IMAD.MOV.U32 R43, RZ, RZ, R36 ;  /* 0x000000ffff2b7224 */ /* 0x000fce00078e0024 */
[C---:B------:R-:W-:Y:S08]  /*18920*/  HMMA.1688.F32.TF32 R208, R64.reuse, R38, R208 ;  /* 0x0000002640d0723c */ /* 0x040ff000000810d0 */
[C---:B------:R-:W-:Y:S08]  /*18930*/  HMMA.1688.F32.TF32 R212, R64.reuse, R58, R212 ;  /* 0x0000003a40d4723c */ /* 0x040ff000000810d4 */
[C---:B------:R-:W-:Y:S08]  /*18940*/  HMMA.1688.F32.TF32 R216, R64.reuse, R50, R216 ;  /* 0x0000003240d8723c */ /* 0x040ff000000810d8 */
[----:B------:R-:W-:Y:S07]  /*18950*/  HMMA.1688.F32.TF32 R220, R64, R54, R220 ;  /* 0x0000003640dc723c */ /* 0x000fee00000810dc */
[----:B------:R-:W-:-:S02]  /*18960*/  IMAD.MOV.U32 R64, RZ, RZ, R73 ;  /* 0x000000ffff407224 */ /* 0x000fc400078e0049 */
[----:B------:R-:W-:Y:S02]  /*18970*/  IMAD.MOV.U32 R65, RZ, RZ, R72 ;  /* 0x000000ffff417224 */ /* 0x000fe400078e0048 */
[----:B------:R-:W-:Y:S02]  /*18980*/  IMAD.MOV.U32 R72, RZ, RZ, R29 ;  /* 0x000000ffff487224 */ /* 0x000fe400078e001d */
[----:B------:R-:W-:Y:S02]  /*18990*/  IMAD.MOV.U32 R73, RZ, RZ, R28 ;  /* 0x000000ffff497224 */ /* 0x000fe400078e001c */
[----:B------:R-:W-:Y:S02]  /*189a0*/  IMAD.MOV.U32 R66, RZ, RZ, R33 ;  /* 0x000000ffff427224 */ /* 0x000fe400078e0021 */
[----:B------:R-:W-:Y:S02]  /*189b0*/  IMAD.MOV.U32 R67, RZ, RZ, R32 ;  /* 0x000000ffff437224 */ /* 0x000fe400078e0020 */
[----:B------:R-:W-:-:S02]  /*189c0*/  IMAD.MOV.U32 R134, RZ, RZ, R57 ;  /* 0x000000ffff867224 */ /* 0x000fc400078e0039 */
[----:B------:R-:W-:Y:S01]  /*189d0*/  IMAD.MOV.U32 R135, RZ, RZ, R56 ;  /* 0x000000ffff877224 */ /* 0x000fe200078e0038 */
[C---:B------:R-:W-:Y:S08]  /*189e0*/  HMMA.1688.F32.TF32 R36, R60.reuse, R38, R40 ;  /* 0x000000263c24723c */ /* 0x040ff00000081028 */
[----:B------:R-:W-:Y:S01]  /*189f0*/  HMMA.1688.F32.TF32 R32, R60, R34, R64 ;  /* 0x000000223c20723c */ /* 0x000fe20000081040 */
[----:B------:R-:W-:-:S07]  /*18a00*/  IMAD.MOV.U32 R126, RZ, RZ, R53 ;  /* 0x000000ffff7e7224 */ /* 0x000fce00078e0035 */
[----:B------:R-:W-:Y:S01]  /*18a10*/  HMMA.1688.F32.TF32 R40, R60, R58, R132 ;  /* 0x0000003a3c28723c */ /* 0x000fe20000081084 */
[----:B------:R-:W-:Y:S02]  /*18a20*/  IMAD.MOV.U32 R127, RZ, RZ, R52 ;  /* 0x000000ffff7f7224 */ /* 0x000fe400078e0034 */
[----:B------:R-:W-:Y:S02]  /*18a30*/  IMAD.MOV.U32 R130, RZ, RZ, R49 ;  /* 0x000000ffff827224 */ /* 0x000fe400078e0031 */
[----:B------:R-:W-:-:S03]  /*18a40*/  IMAD.MOV.U32 R131, RZ, RZ, R48 ;  /* 0x000000ffff837224 */ /* 0x000fc600078e0030 */
[C---:B---3--:R-:W-:Y:S08]  /*18a50*/  HMMA.1688.F32.TF32 R196, R92.reuse, R12, R196 ;  /* 0x0000000c5cc4723c */ /* 0x048ff000000810c4 */
[----:B----4-:R-:W-:Y:S08]  /*18a60*/  HMMA.1688.F32.TF32 R168, R92, R8, R168 ;  /* 0x000000085ca8723c */ /* 0x010ff000000810a8 */
[C---:B------:R-:W-:Y:S08]  /*18a70*/  HMMA.1688.F32.TF32 R48, R60.reuse, R50, R128 ;  /* 0x000000323c30723c */ /* 0x040ff00000081080 */
[----:B------:R-:W-:Y:S08]  /*18a80*/  HMMA.1688.F32.TF32 R52, R60, R54, R124 ;  /* 0x000000363c34723c */ /* 0x000ff0000008107c */
[C---:B-----5:R-:W-:Y:S08]  /*18a90*/  HMMA.1688.F32.TF32 R64, R192.reuse, R4, R68 ;  /* 0x00000004c040723c */ /* 0x060ff00000081044 */
[C---:B------:R-:W-:Y:S08]  /*18aa0*/  HMMA.1688.F32.TF32 R56, R192.reuse, R12, R120 ;  /* 0x0000000cc038723c */ /* 0x040ff00000081078 */
[C---:B------:R-:W-:Y:S08]  /*18ab0*/  HMMA.1688.F32.TF32 R68, R192.reuse, R176, R136 ;  /* 0x000000b0c044723c */ /* 0x040ff00000081088 */
[C---:B------:R-:W-:Y:S08]  /*18ac0*/  HMMA.1688.F32.TF32 R76, R192.reuse, R184, R76 ;  /* 0x000000b8c04c723c */ /* 0x040ff0000008104c */
[----:B------:R-:W-:Y:S08]  /*18ad0*/  HMMA.1688.F32.TF32 R172, R192, R188, R172 ;  /* 0x000000bcc0ac723c */ /* 0x000ff000000810ac */
[C---:B------:R-:W-:Y:S08]  /*18ae0*/  HMMA.1688.F32.TF32 R164, R92.reuse, R4, R164 ;  /* 0x000000045ca4723c */ /* 0x040ff000000810a4 */
[----:B------:R-:W-:Y:S01]  /*18af0*/  HMMA.1688.F32.TF32 R160, R92, R176, R160 ;  /* 0x000000b05ca0723c */ /* 0x000fe200000810a0 */
[----:B------:R-:W-:-:S07]  /*18b00*/  IMAD.MOV.U32 R120, RZ, RZ, R233 ;  /* 0x000000ffff787224 */ /* 0x000fce00078e00e9 */
[C---:B------:R-:W-:Y:S08]  /*18b10*/  HMMA.1688.F32.TF32 R156, R92.reuse, R180, R156 ;  /* 0x000000b45c9c723c */ /* 0x040ff0000008109c */
[----:B------:R-:W-:Y:S01]  /*18b20*/  HMMA.1688.F32.TF32 R152, R92, R184, R152 ;  /* 0x000000b85c98723c */ /* 0x000fe20000081098 */
[----:B------:R-:W-:Y:S02]  /*18b30*/  IMAD.MOV.U32 R121, RZ, RZ, R226 ;  /* 0x000000ffff797224 */ /* 0x000fe400078e00e2 */
[----:B------:R-:W-:Y:S01]  /*18b40*/  IMAD.MOV.U32 R122, RZ, RZ, R225 ;  /* 0x000000ffff7a7224 */ /* 0x000fe200078e00e1 */
[----:B------:R-:W-:Y:S01]  /*18b50*/  LDS R226, [R227+0x26900] ;  /* 0x02690000e3e27984 */ /* 0x000fe20000000800 */
[----:B------:R-:W-:-:S03]  /*18b60*/  IMAD.MOV.U32 R123, RZ, RZ, R224 ;  /* 0x000000ffff7b7224 */ /* 0x000fc600078e00e0 */
[----:B--2---:R-:W-:Y:S01]  /*18b70*/  HMMA.1688.F32.TF32 R20, R60, R74, R20 ;  /* 0x0000004a3c14723c */ /* 0x004fe20000081014 */
[----:B------:R-:W-:Y:S01]  /*18b80*/  IMAD.MOV.U32 R139, RZ, RZ, R228 ;  /* 0x000000ffff8b7224 */ /* 0x000fe200078e00e4 */
[----:B------:R-:W-:Y:S01]  /*18b90*/  LDS R224, [R227+0x26100] ;  /* 0x02610000e3e07984 */ /* 0x000fe20000000800 */
[----:B------:R-:W-:-:S03]  /*18ba0*/  IMAD.MOV.U32 R138, RZ, RZ, R229 ;  /* 0x000000ffff8a7224 */ /* 0x000fc600078e00e5 */
[----:B------:R-:W-:Y:S01]  /*18bb0*/  LDS R228, [R231+0x26100] ;  /* 0x02610000e7e47984 */ /* 0x000fe20000000800 */
[----:B------:R-:W-:Y:S02]  /*18bc0*/  IMAD.MOV.U32 R74, RZ, RZ, R25 ;  /* 0x000000ffff4a7224 */ /* 0x000fe400078e0019 */
[----:B------:R-:W-:Y:S01]  /*18bd0*/  IMAD.MOV.U32 R75, RZ, RZ, R24 ;  /* 0x000000ffff4b7224 */ /* 0x000fe200078e0018 */
[----:B------:R-:W-:Y:S01]  /*18be0*/  LDS R229, [R252+0x26100] ;  /* 0x02610000fce57984 */ /* 0x000fe20000000800 */
[C---:B------:R-:W-:Y:S03]  /*18bf0*/  HMMA.1688.F32.TF32 R24, R60.reuse, R26, R248 ;  /* 0x0000001a3c18723c */ /* 0x040fe600000810f8 */
[----:B------:R-:W-:Y:S05]  /*18c00*/  LDS R225, [R2+0x26100] ;  /* 0x0261000002e17984 */ /* 0x000fea0000000800 */
[----:B------:R-:W-:Y:S04]  /*18c10*/  HMMA.1688.F32.TF32 R28, R60, R30, R72 ;  /* 0x0000001e3c1c723c */ /* 0x000fe80000081048 */
[----:B------:R-:W-:Y:S04]  /*18c20*/  STL.64 [R1+0x940], R22 ;  /* 0x0009401601007387 */ /* 0x000fe80000100a00 */
[----:B------:R-:W-:Y:S01]  /*18c30*/  STL.64 [R1+0x938], R20 ;  /* 0x0009381401007387 */ /* 0x000fe20000100a00 */
[C---:B------:R-:W-:Y:S06]  /*18c40*/  HMMA.1688.F32.TF32 R60, R192.reuse, R8, R116 ;  /* 0x00000008c03c723c */ /* 0x040fec0000081074 */
[----:B------:R-:W-:Y:S02]  /*18c50*/  STL.64 [R1+0x950], R26 ;  /* 0x0009501a01007387 */ /* 0x000fe40000100a00 */
[C---:B------:R-:W-:Y:S02]  /*18c60*/  HMMA.1688.F32.TF32 R72, R192.reuse, R180, R140 ;  /* 0x000000b4c048723c */ /* 0x040fe4000008108c */
[----:B------:R-:W-:Y:S04]  /*18c70*/  STL.64 [R1+0x948], R24 ;  /* 0x0009481801007387 */ /* 0x000fe80000100a00 */
[----:B------:R-:W-:Y:S02]  /*18c80*/  STL.64 [R1+0x960], R30 ;  /* 0x0009601e01007387 */ /* 0x000fe40000100a00 */
[----:B------:R-:W-:Y:S02]  /*18c90*/  HMMA.1688.F32.TF32 R192, R192, R200, R112 ;  /* 0x000000c8c0c0723c */ /* 0x000fe40000081070 */
[----:B------:R-:W-:Y:S04]  /*18ca0*/  LDS R112, [R231+0x26080] ;  /* 0x02608000e7707984 */ /* 0x000fe80000000800 */
[----:B------:R-:W-:Y:S04]  /*18cb0*/  LDS R114, [R231+0x26880] ;  /* 0x02688000e7727984 */ /* 0x000fe80000000800 */
[----:B------:R-:W-:Y:S04]  /*18cc0*/  LDS R113, [R252+0x26080] ;  /* 0x02608000fc717984 */ /* 0x000fe80000000800 */
[----:B------:R-:W1:Y:S04]  /*18cd0*/  LDS R115, [R252+0x26880] ;  /* 0x02688000fc737984 */ /* 0x000e680000000800 */
[----:B------:R-:W-:Y:S04]  /*18ce0*/  STL.64 [R1+0x958], R28 ;  /* 0x0009581c01007387 */ /* 0x000fe80000100a00 */
[----:B------:R-:W-:Y:S04]  /*18cf0*/  STL.64 [R1+0x970], R34 ;  /* 0x0009702201007387 */ /* 0x000fe80000100a00 */
[----:B------:R-:W-:Y:S01]  /*18d00*/  STL.64 [R1+0x968], R32 ;  /* 0x0009682001007387 */ /* 0x000fe20000100a00 */
[----:B------:R-:W-:-:S03]  /*18d10*/  IMAD.MOV.U32 R116, RZ, RZ, R230 ;  /* 0x000000ffff747224 */ /* 0x000fc600078e00e6 */
[----:B------:R-:W-:Y:S01]  /*18d20*/  STL.64 [R1+0x980], R38 ;  /* 0x0009802601007387 */ /* 0x000fe20000100a00 */
[----:B------:R-:W-:-:S03]  /*18d30*/  IMAD.MOV.U32 R117, RZ, RZ, R232 ;  /* 0x000000ffff757224 */ /* 0x000fc600078e00e8 */
[----:B------:R2:W-:Y:S01]  /*18d40*/  STL.64 [R1+0x978], R36 ;  /* 0x0009782401007387 */ /* 0x0005e20000100a00 */
[----:B------:R-:W-:-:S03]  /*18d50*/  IMAD.MOV.U32 R118, RZ, RZ, R234 ;  /* 0x000000ffff767224 */ /* 0x000fc600078e00ea */
[----:B------:R-:W-:Y:S01]  /*18d60*/  STL.64 [R1+0x990], R42 ;  /* 0x0009902a01007387 */ /* 0x000fe20000100a00 */
[----:B------:R-:W-:-:S03]  /*18d70*/  IMAD.MOV.U32 R119, RZ, RZ, R235 ;  /* 0x000000ffff777224 */ /* 0x000fc600078e00eb */
[----:B------:R3:W-:Y:S04]  /*18d80*/  STL.64 [R1+0x988], R40 ;  /* 0x0009882801007387 */ /* 0x0007e80000100a00 */
[----:B------:R-:W4:Y:S04]  /*18d90*/  LDL.LU R230, [R1+0x9bc] ;  /* 0x0009bc0001e67983 */ /* 0x000f280000300800 */
[----:B------:R-:W5:Y:S04]  /*18da0*/  LDL.LU R232, [R1+0x9b8] ;  /* 0x0009b80001e87983 */ /* 0x000f680000300800 */
[----:B------:R-:W5:Y:S04]  /*18db0*/  LDL.LU R234, [R1+0x9b4] ;  /* 0x0009b40001ea7983 */ /* 0x000f680000300800 */
[----:B------:R-:W5:Y:S04]  /*18dc0*/  LDL.LU R235, [R1+0x9b0] ;  /* 0x0009b00001eb7983 */ /* 0x000f680000300800 */
[----:B------:R-:W5:Y:S04]  /*18dd0*/  LDL.LU R233, [R1+0x9ac] ;  /* 0x0009ac0001e97983 */ /* 0x000f680000300800 */
[----:B------:R-:W5:Y:S04]  /*18de0*/  LDL.LU R136, [R1+0x130] ;  /* 0x0001300001887983 */ /* 0x000f680000300800 */
[----:B------:R-:W-:Y:S04]  /*18df0*/  STL [R1+0x930], R197 ;  /* 0x000930c501007387 */ /* 0x000fe80000100800 */
[----:B------:R-:W-:Y:S04]  /*18e00*/  STL [R1+0x92c], R198 ;  /* 0x00092cc601007387 */ /* 0x000fe80000100800 */
[----:B------:R-:W-:Y:S04]  /*18e10*/  STL [R1+0x928], R199 ;  /* 0x000928c701007387 */ /* 0x000fe80000100800 */
[----:B------:R1:W-:Y:S04]  /*18e20*/  STL [R1+0x8ec], R168 ;  /* 0x0008eca801007387 */ /* 0x0003e80000100800 */
[----:B------:R1:W-:Y:S04]  /*18e30*/  STL [R1+0x8e8], R169 ;  /* 0x0008e8a901007387 */ /* 0x0003e80000100800 */
[----:B------:R1:W-:Y:S04]  /*18e40*/  STL [R1+0x8e4], R170 ;  /* 0x0008e4aa01007387 */ /* 0x0003e80000100800 */
[----:B------:R1:W-:Y:S04]  /*18e50*/  STL [R1+0x8e0], R171 ;  /* 0x0008e0ab01007387 */ /* 0x0003e80000100800 */
        /* <DEDUP_REMOVED lines=15> */
[----:B------:R-:W-:Y:S01]  /*18f50*/  STL [R1+0x918], R155 ;  /* 0x0009189b01007387 */ /* 0x000fe20000100800 */
[C---:B-1----:R-:W-:Y:S03]  /*18f60*/  HMMA.1688.F32.TF32 R132, R112.reuse, R4, R120 ;  /* 0x000000047084723c */ /* 0x042fe60000081078 */
[----:B------:R-:W5:Y:S04]  /*18f70*/  LDL.LU R124, [R1+0x100] ;  /* 0x00010000017c7983 */ /* 0x000f680000300800 */
[----:B------:R-:W5:Y:S04]  /*18f80*/  LDL.LU R125, [R1+0x104] ;  /* 0x00010400017d7983 */ /* 0x000f680000300800 */
[----:B------:R-:W5:Y:S04]  /*18f90*/  LDL.LU R126, [R1+0x108] ;  /* 0x00010800017e7983 */ /* 0x000f680000300800 */
[----:B------:R-:W5:Y:S01]  /*18fa0*/  LDL.LU R127, [R1+0x10c] ;  /* 0x00010c00017f7983 */ /* 0x000f620000300800 */
[----:B------:R-:W-:Y:S03]  /*18fb0*/  HMMA.1688.F32.TF32 R128, R112, R176, R116 ;  /* 0x000000b07080723c */ /* 0x000fe60000081074 */
        /* <DEDUP_REMOVED lines=8> */
[----:B--2---:R-:W2:Y:S04]  /*19040*/  LDL.LU R36, [R1+0x190] ;  /* 0x0001900001247983 */ /* 0x004ea80000300800 */
[----:B------:R-:W2:Y:S04]  /*19050*/  LDL.LU R37, [R1+0x194] ;  /* 0x0001940001257983 */ /* 0x000ea80000300800 */
[----:B------:R-:W2:Y:S04]  /*19060*/  LDL.LU R38, [R1+0x198] ;  /* 0x0001980001267983 */ /* 0x000ea80000300800 */
[----:B------:R-:W2:Y:S04]  /*19070*/  LDL.LU R39, [R1+0x19c] ;  /* 0x00019c0001277983 */ /* 0x000ea80000300800 */
[----:B---3--:R-:W3:Y:S04]  /*19080*/  LDL.LU R40, [R1+0x1b0] ;  /* 0x0001b00001287983 */ /* 0x008ee80000300800 */
        /* <DEDUP_REMOVED lines=14> */
[----:B------:R-:W-:-:S03]  /*19170*/  IMAD.MOV.U32 R31, RZ, RZ, R240 ;  /* 0x000000ffff1f7224 */ /* 0x000fc600078e00f0 */
[----:B------:R-:W3:Y:S01]  /*19180*/  LDL.LU R35, [R1+0x18c] ;  /* 0x00018c0001237983 */ /* 0x000ee20000300800 */
[----:B------:R-:W-:-:S03]  /*19190*/  IMAD.MOV.U32 R24, RZ, RZ, R241 ;  /* 0x000000ffff187224 */ /* 0x000fc600078e00f1 */
[----:B------:R-:W3:Y:S01]  /*191a0*/  LDL.LU R28, [R1+0x170] ;  /* 0x00017000011c7983 */ /* 0x000ee20000300800 */
[----:B------:R-:W-:-:S03]  /*191b0*/  IMAD.MOV.U32 R25, RZ, RZ, R242 ;  /* 0x000000ffff197224 */ /* 0x000fc600078e00f2 */
[----:B------:R-:W3:Y:S01]  /*191c0*/  LDL.LU R29, [R1+0x174] ;  /* 0x00017400011d7983 */ /* 0x000ee20000300800 */
[----:B------:R-:W-:-:S03]  /*191d0*/  IMAD.MOV.U32 R26, RZ, RZ, R243 ;  /* 0x000000ffff1a7224 */ /* 0x000fc600078e00f3 */
        /* <DEDUP_REMOVED lines=9> */
[----:B----4-:R-:W-:-:S03]  /*19270*/  IMAD.MOV.U32 R137, RZ, RZ, R230 ;  /* 0x000000ffff897224 */ /* 0x010fc600078e00e6 */
[----:B------:R-:W-:Y:S04]  /*19280*/  LDS R230, [R231+0x26900] ;  /* 0x02690000e7e67984 */ /* 0x000fe80000000800 */
[----:B------:R-:W-:Y:S01]  /*19290*/  LDS R231, [R252+0x26900] ;  /* 0x02690000fce77984 */ /* 0x000fe20000000800 */
[----:B-----5:R-:W-:Y:S02]  /*192a0*/  IMAD.MOV.U32 R143, RZ, RZ, R232 ;  /* 0x000000ffff8f7224 */ /* 0x020fe400078e00e8 */
[----:B------:R-:W-:Y:S01]  /*192b0*/  IMAD.MOV.U32 R141, RZ, RZ, R234 ;  /* 0x000000ffff8d7224 */ /* 0x000fe200078e00ea */
[----:B------:R-:W-:Y:S04]  /*192c0*/  LDS R232, [R227+0x26080] ;  /* 0x02608000e3e87984 */ /* 0x000fe80000000800 */
[----:B------:R-:W-:Y:S04]  /*192d0*/  LDS R234, [R227+0x26880] ;  /* 0x02688000e3ea7984 */ /* 0x000fe80000000800 */
[----:B------:R-:W-:Y:S01]  /*192e0*/  LDS R227, [R2+0x26900] ;  /* 0x0269000002e37984 */ /* 0x000fe20000000800 */
[----:B------:R-:W-:-:S02]  /*192f0*/  IMAD.MOV.U32 R23, RZ, RZ, R0 ;  /* 0x000000ffff177224 */ /* 0x000fc400078e0000 */
[----:B------:R-:W-:Y:S02]  /*19300*/  IMAD.MOV.U32 R140, RZ, RZ, R235 ;  /* 0x000000ffff8c7224 */ /* 0x000fe400078e00eb */
[----:B------:R-:W-:Y:S01]  /*19310*/  IMAD.MOV.U32 R142, RZ, RZ, R233 ;  /* 0x000000ffff8e7224 */ /* 0x000fe200078e00e9 */
[----:B------:R-:W-:Y:S04]  /*19320*/  LDS R235, [R2+0x26880] ;  /* 0x0268800002eb7984 */ /* 0x000fe80000000800 */
[----:B------:R-:W1:Y:S01]  /*19330*/  LDS R233, [R2+0x26080] ;  /* 0x0260800002e97984 */ /* 0x000e620000000800 */
[C---:B------:R-:W-:Y:S08]  /*19340*/  HMMA.1688.F32.TF32 R148, R92.reuse, R188, R148 ;  /* 0x000000bc5c94723c */ /* 0x040ff00000081094 */
[----:B------:R-:W-:Y:S08]  /*19350*/  HMMA.1688.F32.TF32 R144, R92, R200, R144 ;  /* 0x000000c85c90723c */ /* 0x000ff00000081090 */
[C---:B------:R-:W-:Y:S08]  /*19360*/  HMMA.1688.F32.TF32 R140, R112.reuse, R12, R140 ;  /* 0x0000000c708c723c */ /* 0x040ff0000008108c */
[----:B------:R-:W-:Y:S08]  /*19370*/  HMMA.1688.F32.TF32 R136, R112, R8, R136 ;  /* 0x000000087088723c */ /* 0x000ff00000081088 */
[----:B-1----:R-:W-:Y:S08]  /*19380*/  HMMA.1688.F32.TF32 R92, R232, R180, R236 ;  /* 0x000000b4e85c723c */ /* 0x002ff000000810ec */
[----:B------:R-:W-:Y:S08]  /*19390*/  HMMA.1688.F32.TF32 R16, R224, R8, R16 ;  /* 0x00000008e010723c */ /* 0x000ff00000081010 */
[----:B------:R-:W-:Y:S08]  /*193a0*/  HMMA.1688.F32.TF32 R108, R232, R12, R108 ;  /* 0x0000000ce86c723c */ /* 0x000ff0000008106c */
[C---:B------:R-:W-:Y:S08]  /*193b0*/  HMMA.1688.F32.TF32 R124, R112.reuse, R180, R124 ;  /* 0x000000b4707c723c */ /* 0x040ff0000008107c */
[----:B------:R-:W-:Y:S08]  /*193c0*/  HMMA.1688.F32.TF32 R120, R112, R184, R120 ;  /* 0x000000b87078723c */ /* 0x000ff00000081078 */
[----:B--2---:R-:W-:Y:S08]  /*193d0*/  HMMA.1688.F32.TF32 R36, R228, R176, R36 ;  /* 0x000000b0e424723c */ /* 0x004ff00000081024 */
[----:B------:R-:W-:Y:S11]  /*193e0*/  HMMA.1688.F32.TF32 R116, R112, R188, R116 ;  /* 0x000000bc7074723c */ /* 0x000ff60000081074 */
[----:B------:R-:W-:Y:S04]  /*193f0*/  @!UPT UIADD3 URZ, URZ, URZ, URZ ;  /* 0x0000003f3f3ff290 */ /* 0x000fe8000fffe03f */
[----:B------:R1:W-:Y:S01]  /*19400*/  STL.64 [R1], R36 ;  /* 0x0000002401007387 */ /* 0x0003e20000100a00 */
[C---:B---3--:R-:W-:Y:S08]  /*19410*/  HMMA.1688.F32.TF32 R236, R228.reuse, R12, R168 ;  /* 0x0000000ce4ec723c */ /* 0x048ff000000810a8 */
[C---:B------:R-:W-:Y:S08]  /*19420*/  HMMA.1688.F32.TF32 R248, R228.reuse, R4, R248 ;  /* 0x00000004e4f8723c */ /* 0x040ff000000810f8 */
[----:B------:R-:W-:Y:S11]  /*19430*/  HMMA.1688.F32.TF32 R20, R228, R200, R20 ;  /* 0x000000c8e414723c */ /* 0x000ff60000081014 */
[----:B------:R-:W-:Y:S11]  /*19440*/  @!UPT UIADD3 URZ, URZ, URZ, URZ ;  /* 0x0000003f3f3ff290 */ /* 0x000ff6000fffe03f */
[----:B------:R-:W-:Y:S02]  /*19450*/  @!UPT UIADD3 URZ, URZ, URZ, URZ ;  /* 0x0000003f3f3ff290 */ /* 0x000fe4000fffe03f */
[----:B------:R-:W-:Y:S02]  /*19460*/  IMAD.MOV.U32 R156, RZ, RZ, R20 ;  /* 0x000000ffff9c7224 */ /* 0x000fe400078e0014 */
[----:B------:R-:W-:Y:S02]  /*19470*/  IMAD.MOV.U32 R157, RZ, RZ, R21 ;  /* 0x000000ffff9d7224 */ /* 0x000fe400078e0015 */
[----:B------:R-:W-:Y:S02]  /*19480*/  IMAD.MOV.U32 R158, RZ, RZ, R22 ;  /* 0x000000ffff9e7224 */ /* 0x000fe400078e0016 */
[----:B------:R-:W-:Y:S02]  /*19490*/  IMAD.MOV.U32 R160, RZ, RZ, R23 ;  /* 0x000000ffffa07224 */ /* 0x000fe400078e0017 */
[----:B------:R-:W-:Y:S08]  /*194a0*/  HMMA.1688.F32.TF32 R20, R224, R12, R244 ;  /* 0x0000000ce014723c */ /* 0x000ff000000810f4 */
[----:B------:R-:W-:Y:S08]  /*194b0*/  HMMA.1688.F32.TF32 R112, R112, R200, R240 ;  /* 0x000000c87070723c */ /* 0x000ff000000810f0 */
[----:B------:R-:W-:Y:S08]  /*194c0*/  HMMA.1688.F32.TF32 R240, R228, R8, R40 ;  /* 0x00000008e4f0723c */ /* 0x000ff00000081028 */
[----:B------:R-:W-:-:S02]  /*194d0*/  IMAD.MOV.U32 R152, RZ, RZ, R20 ;  /* 0x000000ffff987224 */ /* 0x000fc400078e0014 */
[----:B------:R-:W-:Y:S01]  /*194e0*/  IMAD.MOV.U32 R153, RZ, RZ, R21 ;  /* 0x000000ffff997224 */ /* 0x000fe200078e0015 */
[----:B------:R-:W2:Y:S01]  /*194f0*/  LDL.LU R20, [R1+0x1d0] ;  /* 0x0001d00001147983 */ /* 0x000ea20000300800 */
[----:B------:R-:W-:Y:S01]  /*19500*/  IMAD.MOV.U32 R154, RZ, RZ, R22 ;  /* 0x000000ffff9a7224 */ /* 0x000fe200078e0016 */
[C---:B------:R-:W-:Y:S01]  /*19510*/  HMMA.1688.F32.TF32 R32, R228.reuse, R180, R32 ;  /* 0x000000b4e420723c */ /* 0x040fe20000081020 */
[----:B------:R-:W-:Y:S01]  /*19520*/  IMAD.MOV.U32 R155, RZ, RZ, R23 ;  /* 0x000000ffff9b7224 */ /* 0x000fe200078e0017 */
[----:B------:R-:W2:Y:S04]  /*19530*/  LDL.LU R21, [R1+0x1d4] ;  /* 0x0001d40001157983 */ /* 0x000ea80000300800 */
[----:B------:R-:W2:Y:S02]  /*19540*/  LDL.LU R22, [R1+0x1d8] ;  /* 0x0001d80001167983 */ /* 0x000ea40000300800 */
[C---:B------:R-:W-:Y:S02]  /*19550*/  HMMA.1688.F32.TF32 R28, R228.reuse, R184, R28 ;  /* 0x000000b8e41c723c */ /* 0x040fe4000008101c */
[----:B------:R-:W2:Y:S06]  /*19560*/  LDL.LU R23, [R1+0x1dc] ;  /* 0x0001dc0001177983 */ /* 0x000eac0000300800 */
[----:B------:R-:W-:Y:S01]  /*19570*/  HMMA.1688.F32.TF32 R24, R228, R188, R24 ;  /* 0x000000bce418723c */ /* 0x000fe20000081018 */
[----:B------:R-:W3:Y:S07]  /*19580*/  LDL R231, [R1+0x258] ;  /* 0x0002580001e77983 */ /* 0x000eee0000100800 */
[C---:B------:R-:W-:Y:S08]  /*19590*/  HMMA.1688.F32.TF32 R104, R232.reuse, R8, R104 ;  /* 0x00000008e868723c */ /* 0x040ff00000081068 */
[----:B------:R-:W-:Y:S01]  /*195a0*/  HMMA.1688.F32.TF32 R100, R232, R4, R100 ;  /* 0x00000004e864723c */ /* 0x000fe20000081064 */
[----:B------:R-:W-:Y:S01]  /*195b0*/  IMAD.MOV.U32 R165, RZ, RZ, R28 ;  /* 0x000000ffffa57224 */ /* 0x000fe200078e001c */
[----:B------:R-:W-:Y:S01]  /*195c0*/  LDS R229, [R252+0x27000] ;  /* 0x02700000fce57984 */ /* 0x000fe20000000800 */
[----:B------:R-:W-:-:S05]  /*195d0*/  IMAD.MOV.U32 R166, RZ, RZ, R29 ;  /* 0x000000ffffa67224 */ /* 0x000fca00078e001d */
[----:B------:R-:W-:Y:S02]  /*195e0*/  IMAD.MOV.U32 R161, RZ, RZ, R24 ;  /* 0x000000ffffa17224 */ /* 0x000fe400078e0018 */
[----:B------:R-:W-:Y:S01]  /*195f0*/  IMAD.MOV.U32 R162, RZ, RZ, R25 ;  /* 0x000000ffffa27224 */ /* 0x000fe200078e0019 */
[----:B------:R-:W4:Y:S01]  /*19600*/  LDL.LU R24, [R1+0x1e0] ;  /* 0x0001e00001187983 */ /* 0x000f220000300800 */
[----:B------:R-:W-:Y:S02]  /*19610*/  IMAD.MOV.U32 R163, RZ, RZ, R26 ;  /* 0x000000ffffa37224 */ /* 0x000fe400078e001a */
[----:B------:R-:W-:Y:S01]  /*19620*/  IMAD.MOV.U32 R164, RZ, RZ, R27 ;  /* 0x000000ffffa47224 */ /* 0x000fe200078e001b */
[----:B------:R-:W4:Y:S01]  /*19630*/  LDL.LU R25, [R1+0x1e4] ;  /* 0x0001e40001197983 */ /* 0x000f220000300800 */
[----:B------:R-:W-:Y:S03]  /*19640*/  HMMA.1688.F32.TF32 R96, R232, R176, R96 ;  /* 0x000000b0e860723c */ /* 0x000fe60000081060 */
[----:B------:R-:W4:Y:S01]  /*19650*/  LDL.LU R26, [R1+0x1e8] ;  /* 0x0001e800011a7983 */ /* 0x000f220000300800 */
[----:B------:R-:W-:-:S03]  /*19660*/  IMAD.MOV.U32 R168, RZ, RZ, R30 ;  /* 0x000000ffffa87224 */ /* 0x000fc600078e001e */
[----:B------:R-:W4:Y:S01]  /*19670*/  LDL.LU R27, [R1+0x1ec] ;  /* 0x0001ec00011b7983 */ /* 0x000f220000300800 */
[C---:B------:R-:W-:Y:S01]  /*19680*/  HMMA.1688.F32.TF32 R88, R232.reuse, R184, R88 ;  /* 0x000000b8e858723c */ /* 0x040fe20000081058 */
[----:B------:R-:W-:Y:S02]  /*19690*/  IMAD.MOV.U32 R169, RZ, RZ, R31 ;  /* 0x000000ffffa97224 */ /* 0x000fe400078e001f */
[----:B------:R-:W5:Y:S04]  /*196a0*/  LDL.LU R28, [R1+0x1f0] ;  /* 0x0001f000011c7983 */ /* 0x000f680000300800 */
[----:B------:R-:W5:Y:S01]  /*196b0*/  LDL.LU R29, [R1+0x1f4] ;  /* 0x0001f400011d7983 */ /* 0x000f620000300800 */
[C---:B------:R-:W-:Y:S03]  /*196c0*/  HMMA.1688.F32.TF32 R84, R232.reuse, R188, R84 ;  /* 0x000000bce854723c */ /* 0x040fe60000081054 */
[----:B------:R-:W5:Y:S04]  /*196d0*/  LDL.LU R30, [R1+0x1f8] ;  /* 0x0001f800011e7983 */ /* 0x000f680000300800 */
[----:B------:R-:W5:Y:S01]  /*196e0*/  LDL.LU R31, [R1+0x1fc] ;  /* 0x0001fc00011f7983 */ /* 0x000f620000300800 */
[----:B------:R-:W-:Y:S07]  /*196f0*/  HMMA.1688.F32.TF32 R80, R232, R200, R80 ;  /* 0x000000c8e850723c */ /* 0x000fee0000081050 */
[----:B------:R-:W-:-:S02]  /*19700*/  IMAD.MOV.U32 R235, RZ, RZ, R16 ;  /* 0x000000ffffeb7224 */ /* 0x000fc400078e0010 */
[----:B------:R-:W-:Y:S02]  /*19710*/  IMAD.MOV.U32 R234, RZ, RZ, R17 ;  /* 0x000000ffffea7224 */ /* 0x000fe400078e0011 */
[----:B------:R-:W-:Y:S02]  /*19720*/  IMAD.MOV.U32 R233, RZ, RZ, R18 ;  /* 0x000000ffffe97224 */ /* 0x000fe400078e0012 */
[----:B------:R-:W-:Y:S02]  /*19730*/  IMAD.MOV.U32 R232, RZ, RZ, R19 ;  /* 0x000000ffffe87224 */ /* 0x000fe400078e0013 */
[----:B------:R-:W-:Y:S01]  /*19740*/  HMMA.1688.F32.TF32 R16, R224, R4, R44 ;  /* 0x00000004e010723c */ /* 0x000fe2000008102c */
[----:B------:R-:W2:Y:S04]  /*19750*/  LDL.LU R44, [R1+0x240] ;  /* 0x00024000012c7983 */ /* 0x000ea80000300800 */
[----:B------:R-:W2:Y:S04]  /*19760*/  LDL.LU R45, [R1+0x244] ;  /* 0x00024400012d7983 */ /* 0x000ea80000300800 */
[----:B------:R-:W2:Y:S04]  /*19770*/  LDL.LU R46, [R1+0x248] ;  /* 0x00024800012e7983 */ /* 0x000ea80000300800 */
[----:B------:R-:W2:Y:S01]  /*19780*/  LDL.LU R47, [R1+0x24c] ;  /* 0x00024c00012f7983 */ /* 0x000ea20000300800 */
[----:B------:R-:W-:-:S02]  /*19790*/  IMAD.MOV.U32 R170, RZ, RZ, R32 ;  /* 0x000000ffffaa7224 */ /* 0x000fc400078e0020 */
[----:B------:R-:W-:Y:S01]  /*197a0*/  IMAD.MOV.U32 R171, RZ, RZ, R33 ;  /* 0x000000ffffab7224 */ /* 0x000fe200078e0021 */
[----:B------:R-:W4:Y:S01]  /*197b0*/  LDL.LU R32, [R1+0x200] ;  /* 0x0002000001207983 */ /* 0x000f220000300800 */
[----:B------:R-:W-:Y:S02]  /*197c0*/  IMAD.MOV.U32 R167, RZ, RZ, R34 ;  /* 0x000000ffffa77224 */ /* 0x000fe400078e0022 */
[----:B------:R-:W-:Y:S01]  /*197d0*/  IMAD.MOV.U32 R159, RZ, RZ, R35 ;  /* 0x000000ffff9f7224 */ /* 0x000fe200078e0023 */
[----:B------:R-:W4:Y:S04]  /*197e0*/  LDL.LU R33, [R1+0x204] ;  /* 0x0002040001217983 */ /* 0x000f280000300800 */
[----:B------:R-:W4:Y:S04]  /*197f0*/  LDL.LU R34, [R1+0x208] ;  /* 0x0002080001227983 */ /* 0x000f280000300800 */
[----:B------:R-:W4:Y:S04]  /*19800*/  LDL.LU R35, [R1+0x20c] ;  /* 0x00020c0001237983 */ /* 0x000f280000300800 */
[----:B------:R-:W4:Y:S04]  /*19810*/  LDL.LU R40, [R1+0x220] ;  /* 0x0002200001287983 */ /* 0x000f280000300800 */
[----:B------:R-:W4:Y:S01]  /*19820*/  LDL.LU R41, [R1+0x224] ;  /* 0x0002240001297983 */ /* 0x000f220000300800 */
[----:B------:R-:W-:-:S03]  /*19830*/  IMAD.MOV.U32 R0, RZ, RZ, R38 ;  /* 0x000000ffff007224 */ /* 0x000fc600078e0026 */
[----:B------:R-:W4:Y:S01]  /*19840*/  LDL.LU R42, [R1+0x228] ;  /* 0x00022800012a7983 */ /* 0x000f220000300800 */
[----:B------:R-:W-:-:S03]  /*19850*/  IMAD.MOV.U32 R3, RZ, RZ, R39 ;  /* 0x000000ffff037224 */ /* 0x000fc600078e0027 */
[----:B------:R-:W4:Y:S01]  /*19860*/  LDL.LU R43, [R1+0x22c] ;  /* 0x00022c00012b7983 */ /* 0x000f220000300800 */
[----:B------:R-:W-:Y:S03]  /*19870*/  HMMA.1688.F32.TF32 R244, R224, R176, R204 ;  /* 0x000000b0e0f4723c */ /* 0x000fe600000810cc */
[----:B-1----:R-:W4:Y:S04]  /*19880*/  LDL.LU R36, [R1+0x210] ;  /* 0x0002100001247983 */ /* 0x002f280000300800 */
[----:B------:R-:W4:Y:S04]  /*19890*/  LDL.LU R37, [R1+0x214] ;  /* 0x0002140001257983 */ /* 0x000f280000300800 */
[----:B------:R-:W4:Y:S04]  /*198a0*/  LDL.LU R38, [R1+0x218] ;  /* 0x0002180001267983 */ /* 0x000f280000300800 */
[----:B------:R-:W4:Y:S04]  /*198b0*/  LDL.LU R39, [R1+0x21c] ;  /* 0x00021c0001277983 */ /* 0x000f280000300800 */
[----:B------:R-:W4:Y:S01]  /*198c0*/  LDL R207, [R1+0x250] ;  /* 0x0002500001cf7983 */ /* 0x000f220000100800 */
[----:B------:R-:W-:-:S02]  /*198d0*/  IMAD.MOV.U32 R191, RZ, RZ, R16 ;  /* 0x000000ffffbf7224 */ /* 0x000fc400078e0010 */
[----:B------:R-:W-:Y:S01]  /*198e0*/  IMAD.MOV.U32 R197, RZ, RZ, R17 ;  /* 0x000000ffffc57224 */ /* 0x000fe200078e0011 */
[----:B------:R-:W-:Y:S01]  /*198f0*/  HMMA.1688.F32.TF32 R208, R224, R180, R208 ;  /* 0x000000b4e0d0723c */ /* 0x000fe200000810d0 */
[----:B------:R-:W-:Y:S01]  /*19900*/  IMAD.MOV.U32 R198, RZ, RZ, R18 ;  /* 0x000000ffffc67224 */ /* 0x000fe200078e0012 */
[----:B------:R-:W-:Y:S01]  /*19910*/  LDS R205, [R2+0x27000] ;  /* 0x0270000002cd7984 */ /* 0x000fe20000000800 */
[----:B------:R-:W-:-:S05]  /*19920*/  IMAD.MOV.U32 R199, RZ, RZ, R19 ;  /* 0x000000ffffc77224 */ /* 0x000fca00078e0013 */
[C---:B------:R-:W-:Y:S01]  /*19930*/  HMMA.1688.F32.TF32 R16, R224.reuse, R200, R220 ;  /* 0x000000c8e010723c */ /* 0x040fe200000810dc */
[----:B------:R-:W-:Y:S04]  /*19940*/  LDS R221, [R252+0x26180] ;  /* 0x02618000fcdd7984 */ /* 0x000fe80000000800 */
[----:B------:R-:W-:Y:S03]  /*19950*/  LDS R223, [R252+0x26980] ;  /* 0x02698000fcdf7984 */ /* 0x000fe60000000800 */
[C---:B------:R-:W-:Y:S08]  /*19960*/  HMMA.1688.F32.TF32 R212, R224.reuse, R184, R212 ;  /* 0x000000b8e0d4723c */ /* 0x040ff000000810d4 */
[----:B------:R-:W-:Y:S01]  /*19970*/  HMMA.1688.F32.TF32 R216, R224, R188, R216 ;  /* 0x000000bce0d8723c */ /* 0x000fe200000810d8 */
[----:B------:R-:W-:Y:S04]  /*19980*/  LDS R225, [R2+0x26180] ;  /* 0x0261800002e17984 */ /* 0x000fe80000000800 */
[----:B------:R-:W-:Y:S04]  /*19990*/  LDS R227, [R2+0x26980] ;  /* 0x0269800002e37984 */ /* 0x000fe80000000800 */
[----:B---3--:R-:W-:Y:S04]  /*199a0*/  LDS R220, [R231+0x26180] ;  /* 0x02618000e7dc7984 */ /* 0x008fe80000000800 */
[----:B------:R-:W2:Y:S04]  /*199b0*/  LDS R222, [R231+0x26980] ;  /* 0x02698000e7de7984 */ /* 0x000ea80000000800 */
[----:B------:R-:W-:Y:S04]  /*199c0*/  LDS R228, [R231+0x27000] ;  /* 0x02700000e7e47984 */ /* 0x000fe80000000800 */
[----:B------:R-:W-:Y:S04]  /*199d0*/  LDS R230, [R231+0x27800] ;  /* 0x02780000e7e67984 */ /* 0x000fe80000000800 */
[----:B------:R-:W-:Y:S01]  /*199e0*/  LDS R231, [R252+0x27800] ;  /* 0x02780000fce77984 */ /* 0x000fe20000000800 */
[C---:B--2---:R-:W-:Y:S03]  /*199f0*/  HMMA.1688.F32.TF32 R44, R220.reuse, R12, R44 ;  /* 0x0000000cdc2c723c */ /* 0x044fe6000008102c */
[----:B----4-:R-:W-:Y:S04]  /*19a00*/  LDS R224, [R207+0x26180] ;  /* 0x02618000cfe07984 */ /* 0x010fe80000000800 */
[----:B------:R-:W1:Y:S04]  /*19a10*/  LDS R226, [R207+0x26980] ;  /* 0x02698000cfe27984 */ /* 0x000e680000000800 */
[----:B------:R-:W-:Y:S04]  /*19a20*/  LDS R204, [R207+0x27000] ;  /* 0x02700000cfcc7984 */ /* 0x000fe80000000800 */
[----:B------:R-:W-:Y:S04]  /*19a30*/  LDS R206, [R207+0x27800] ;  /* 0x02780000cfce7984 */ /* 0x000fe80000000800 */
[----:B------:R2:W3:Y:S04]  /*19a40*/  LDS R207, [R2+0x27800] ;  /* 0x0278000002cf7984 */ /* 0x0004e80000000800 */
[----:B--2---:R-:W2:Y:S04]  /*19a50*/  LDL.LU R2, [R1+0x998] ;  /* 0x0009980001027983 */ /* 0x004ea80000300800 */
[----:B------:R4:W-:Y:S04]  /*19a60*/  STL [R1+0x8d0], R44 ;  /* 0x0008d02c01007387 */ /* 0x0009e80000100800 */
[----:B------:R1:W-:Y:S04]  /*19a70*/  STL [R1+0x8cc], R45 ;  /* 0x0008cc2d01007387 */ /* 0x0003e80000100800 */
[----:B------:R1:W-:Y:S04]  /*19a80*/  STL [R1+0x8c8], R46 ;  /* 0x0008c82e01007387 */ /* 0x0003e80000100800 */
[----:B------:R2:W-:Y:S04]  /*19a90*/  STL [R1+0x8c4], R47 ;  /* 0x0008c42f01007387 */ /* 0x0005e80000100800 */
[----:B----4-:R-:W4:Y:S04]  /*19aa0*/  LDL.LU R44, [R1+0x230] ;  /* 0x00023000012c7983 */ /* 0x010f280000300800 */
[----:B-1----:R-:W4:Y:S04]  /*19ab0*/  LDL.LU R45, [R1+0x234] ;  /* 0x00023400012d7983 */ /* 0x002f280000300800 */
[----:B------:R-:W4:Y:S01]  /*19ac0*/  LDL.LU R46, [R1+0x238] ;  /* 0x00023800012e7983 */ /* 0x000f220000300800 */
[C---:B------:R-:W-:Y:S08]  /*19ad0*/  HMMA.1688.F32.TF32 R40, R220.reuse, R4, R40 ;  /* 0x00000004dc28723c */ /* 0x040ff00000081028 */
[C---:B------:R-:W-:Y:S08]  /*19ae0*/  HMMA.1688.F32.TF32 R36, R220.reuse, R176, R36 ;  /* 0x000000b0dc24723c */ /* 0x040ff00000081024 */
[C---:B------:R-:W-:Y:S08]  /*19af0*/  HMMA.1688.F32.TF32 R32, R220.reuse, R180, R32 ;  /* 0x000000b4dc20723c */ /* 0x040ff00000081020 */
[C---:B-----5:R-:W-:Y:S08]  /*19b00*/  HMMA.1688.F32.TF32 R28, R220.reuse, R184, R28 ;  /* 0x000000b8dc1c723c */ /* 0x060ff0000008101c */
[----:B------:R-:W-:Y:S01]  /*19b10*/  HMMA.1688.F32.TF32 R24, R220, R188, R24 ;  /* 0x000000bcdc18723c */ /* 0x000fe20000081018 */
[----:B--2---:R-:W-:-:S07]  /*19b20*/  IMAD.MOV.U32 R47, RZ, RZ, R2 ;  /* 0x000000ffff2f7224 */ /* 0x004fce00078e0002 */
[----:B----4-:R-:W-:Y:S11]  /*19b30*/  HMMA.1688.F32.TF32 R44, R220, R8, R44 ;  /* 0x00000008dc2c723c */ /* 0x010ff6000008102c */
[----:B------:R-:W-:Y:S11]  /*19b40*/  @!UPT UIADD3 URZ, URZ, URZ, URZ ;  /* 0x0000003f3f3ff290 */ /* 0x000ff6000fffe03f */
[----:B------:R-:W-:Y:S01]  /*19b50*/  @!UPT UIADD3 URZ, URZ, URZ, URZ ;  /* 0x0000003f3f3ff290 */ /* 0x000fe2000fffe03f */
[----:B------:R1:W-:Y:S04]  /*19b60*/  STL.64 [R1+0x50], R44 ;  /* 0x0000502c01007387 */ /* 0x0003e80000100a00 */
[----:B------:R2:W-:Y:S01]  /*19b70*/  STL.64 [R1+0x58], R46 ;  /* 0x0000582e01007387 */ /* 0x0005e20000100a00 */
[----:B-1----:R-:W-:Y:S02]  /*19b80*/  IMAD.MOV.U32 R44, RZ, RZ, R40 ;  /* 0x000000ffff2c7224 */ /* 0x002fe400078e0028 */
[----:B------:R-:W-:Y:S02]  /*19b90*/  IMAD.MOV.U32 R45, RZ, RZ, R41 ;  /* 0x000000ffff2d7224 */ /* 0x000fe400078e0029 */
[----:B--2---:R-:W-:Y:S02]  /*19ba0*/  IMAD.MOV.U32 R46, RZ, RZ, R42 ;  /* 0x000000ffff2e7224 */ /* 0x004fe400078e002a */
[----:B------:R-:W-:-:S02]  /*19bb0*/  IMAD.MOV.U32 R47, RZ, RZ, R43 ;  /* 0x000000ffff2f7224 */ /* 0x000fc400078e002b */
[----:B------:R-:W2:Y:S04]  /*19bc0*/  LDL.LU.64 R42, [R1+0x990] ;  /* 0x00099000012a7983 */ /* 0x000ea80000300a00 */
[----:B------:R-:W2:Y:S04]  /*19bd0*/  LDL.LU.64 R40, [R1+0x988] ;  /* 0x0009880001287983 */ /* 0x000ea80000300a00 */
[----:B------:R-:W-:Y:S04]  /*19be0*/  STL.64 [R1+0xf0], R36 ;  /* 0x0000f02401007387 */ /* 0x000fe80000100a00 */
[----:B------:R1:W-:Y:S04]  /*19bf0*/  STL.64 [R1+0xf8], R38 ;  /* 0x0000f82601007387 */ /* 0x0003e80000100a00 */
[----:B-1----:R-:W4:Y:S04]  /*19c00*/  LDL.LU.64 R38, [R1+0x980] ;  /* 0x0009800001267983 */ /* 0x002f280000300a00 */
[----:B------:R-:W4:Y:S04]  /*19c10*/  LDL.LU.64 R36, [R1+0x978] ;  /* 0x0009780001247983 */ /* 0x000f280000300a00 */
[----:B------:R-:W-:Y:S04]  /*19c20*/  STL.64 [R1+0x110], R32 ;  /* 0x0001102001007387 */ /* 0x000fe80000100a00 */
[----:B------:R1:W-:Y:S01]  /*19c30*/  STL.64 [R1+0x118], R34 ;  /* 0x0001182201007387 */ /* 0x0003e20000100a00 */
[----:B------:R-:W-:Y:S03]  /*19c40*/  HMMA.1688.F32.TF32 R220, R220, R200, R20 ;  /* 0x000000c8dcdc723c */ /* 0x000fe60000081014 */
        /* <DEDUP_REMOVED lines=10> */
[----:B------:R-:W3:Y:S04]  /*19cf0*/  LDL.LU.64 R22, [R1+0x940] ;  /* 0x0009400001167983 */ /* 0x000ee80000300a00 */
[----:B------:R-:W3:Y:S04]  /*19d00*/  LDL.LU.64 R20, [R1+0x938] ;  /* 0x0009380001147983 */ /* 0x000ee80000300a00 */
[----:B------:R-:W-:Y:S04]  /*19d10*/  STL.64 [R1+0x190], R220 ;  /* 0x000190dc01007387 */ /* 0x000fe80000100a00 */
[----:B------:R-:W-:Y:S01]  /*19d20*/  STL.64 [R1+0x198], R222 ;  /* 0x000198de01007387 */ /* 0x000fe20000100a00 */
[C---:B--2---:R-:W-:Y:S08]  /*19d30*/  HMMA.1688.F32.TF32 R24, R224.reuse, R8, R24 ;  /* 0x00000008e018723c */ /* 0x044ff00000081018 */
[----:B---3--:R-:W-:Y:S11]  /*19d40*/  HMMA.1688.F32.TF32 R20, R224, R12, R20 ;  /* 0x0000000ce014723c */ /* 0x008ff60000081014 */
[----:B------:R-:W-:Y:S04]  /*19d50*/  @!UPT UIADD3 URZ, URZ, URZ, URZ ;  /* 0x0000003f3f3ff290 */ /* 0x000fe8000fffe03f */
[----:B------:R-:W-:Y:S01]  /*19d60*/  STL.64 [R1+0x170], R24 ;  /* 0x0001701801007387 */ /* 0x000fe20000100a00 */
[----:B------:R-:W-:-:S07]  /*19d70*/  IMAD.MOV.U32 R13, RZ, RZ, R27 ;  /* 0x000000ffff0d7224 */ /* 0x000fce00078e001b */
[----:B------:R-:W-:Y:S04]  /*19d80*/  STL.64 [R1+0x180], R20 ;  /* 0x0001801401007387 */ /* 0x000fe80000100a00 */
[----:B------:R-:W-:Y:S04]  /*19d90*/  STL.64 [R1+0x188], R22 ;  /* 0x0001881601007387 */ /* 0x000fe80000100a00 */
[----:B------:R1:W-:Y:S02]  /*19da0*/  STL [R1+0x178], R26 ;  /* 0x0001781a01007387 */ /* 0x0003e40000100800 */
[C---:B-1----:R-:W-:Y:S08]  /*19db0*/  HMMA.1688.F32.TF32 R24, R224.reuse, R4, R28 ;  /* 0x00000004e018723c */ /* 0x042ff0000008101c */
[C---:B-----5:R-:W-:Y:S01]  /*19dc0*/  HMMA.1688.F32.TF32 R20, R224.reuse, R176, R32 ;  /* 0x000000b0e014723c */ /* 0x060fe20000081020 */
[----:B------:R-:W2:Y:S11]  /*19dd0*/  LDL.LU R177, [R1+0x258] ;  /* 0x0002580001b17983 */ /* 0x000eb60000300800 */
[----:B------:R-:W-:Y:S03]  /*19de0*/  @!UPT UIADD3 URZ, URZ, URZ, URZ ;  /* 0x0000003f3f3ff290 */ /* 0x000fe6000fffe03f */
[----:B------:R-:W-:Y:S04]  /*19df0*/  STL.64 [R1+0x160], R24 ;  /* 0x0001601801007387 */ /* 0x000fe80000100a00 */
[----:B------:R4:W-:Y:S04]  /*19e00*/  STL.64 [R1+0x168], R26 ;  /* 0x0001681a01007387 */ /* 0x0009e80000100a00 */
[----:B------:R-:W3:Y:S04]  /*19e10*/  LDL.LU R32, [R1+0x250] ;  /* 0x0002500001207983 */ /* 0x000ee80000300800 */
[----:B------:R-:W-:Y:S01]  /*19e20*/  STL.64 [R1+0x150], R20 ;  /* 0x0001501401007387 */ /* 0x000fe20000100a00 */
[C---:B----4-:R-:W-:Y:S03]  /*19e30*/  HMMA.1688.F32.TF32 R24, R224.reuse, R180, R36 ;  /* 0x000000b4e018723c */ /* 0x050fe60000081024 */
[----:B------:R1:W-:Y:S04]  /*19e40*/  STL.64 [R1+0x158], R22 ;  /* 0x0001581601007387 */ /* 0x0003e80000100a00 */
[----:B------:R-:W4:Y:S01]  /*19e50*/  LDL.LU R33, [R1+0x254] ;  /* 0x0002540001217983 */ /* 0x000f220000300800 */
[----:B-1----:R-:W-:Y:S08]  /*19e60*/  HMMA.1688.F32.TF32 R20, R224, R184, R40 ;  /* 0x000000b8e014723c */ /* 0x002ff00000081028 */
[C---:B------:R-:W-:Y:S07]  /*19e70*/  HMMA.1688.F32.TF32 R28, R228.reuse, R14, R56 ;  /* 0x0000000ee41c723c */ /* 0x040fee0000081038 */
[----:B------:R-:W-:Y:S04]  /*19e80*/  STL.64 [R1+0x140], R24 ;  /* 0x0001401801007387 */ /* 0x000fe80000100a00 */
[----:B------:R1:W-:Y:S04]  /*19e90*/  STL.64 [R1+0x148], R26 ;  /* 0x0001481a01007387 */ /* 0x0003e80000100a00 */
[----:B------:R5:W-:Y:S01]  /*19ea0*/  STL [R1+0x130], R20 ;  /* 0x0001301401007387 */ /* 0x000be20000100800 */
[----:B------:R-:W-:Y:S01]  /*19eb0*/  IMAD.MOV.U32 R2, RZ, RZ, R21 ;  /* 0x000000ffff027224 */ /* 0x000fe200078e0015 */
[----:B-1----:R-:W-:Y:S01]  /*19ec0*/  HMMA.1688.F32.TF32 R24, R228, R10, R60 ;  /* 0x0000000ae418723c */ /* 0x002fe2000008103c */
[----:B------:R-:W-:-:S02]  /*19ed0*/  IMAD.MOV.U32 R185, RZ, RZ, R22 ;  /* 0x000000ffffb97224 */ /* 0x000fc400078e0016 */
[----:B------:R-:W-:-:S05]  /*19ee0*/  IMAD.MOV.U32 R184, RZ, RZ, R23 ;  /* 0x000000ffffb87224 */ /* 0x000fca00078e0017 */
[C---:B-----5:R-:W-:Y:S01]  /*19ef0*/  HMMA.1688.F32.TF32 R20, R228.reuse, R6, R64 ;  /* 0x00000006e414723c */ /* 0x060fe20000081040 */
[----:B------:R-:W-:Y:S04]  /*19f00*/  STL.64 [R1+0x100], R28 ;  /* 0x0001001c01007387 */ /* 0x000fe80000100a00 */
[----:B------:R1:W-:Y:S10]  /*19f10*/  STL.64 [R1+0x108], R30 ;  /* 0x0001081e01007387 */ /* 0x0003f40000100a00 */
[----:B------:R-:W-:Y:S01]  /*19f20*/  STL.64 [R1+0xe0], R24 ;  /* 0x0000e01801007387 */ /* 0x000fe20000100a00 */
[C---:B-1----:R-:W-:Y:S03]  /*19f30*/  HMMA.1688.F32.TF32 R28, R228.reuse, R178, R68 ;  /* 0x000000b2e41c723c */ /* 0x042fe60000081044 */
[----:B------:R1:W-:Y:S04]  /*19f40*/  STL.64 [R1+0xe8], R26 ;  /* 0x0000e81a01007387 */ /* 0x0003e80000100a00 */
[----:B------:R-:W-:Y:S04]  /*19f50*/  STL.64 [R1+0xc0], R20 ;  /* 0x0000c01401007387 */ /* 0x000fe80000100a00 */
[----:B------:R5:W-:Y:S01]  /*19f60*/  STL.64 [R1+0xc8], R22 ;  /* 0x0000c81601007387 */ /* 0x000be20000100a00 */
[C---:B-1----:R-:W-:Y:S08]  /*19f70*/  HMMA.1688.F32.TF32 R24, R228.reuse, R182, R72 ;  /* 0x000000b6e418723c */ /* 0x042ff00000081048 */
[----:B-----5:R-:W-:Y:S03]  /*19f80*/  HMMA.1688.F32.TF32 R20, R228, R186, R76 ;  /* 0x000000bae414723c */ /* 0x020fe6000008104c */
[----:B------:R-:W-:Y:S01]  /*19f90*/  STL.64 [R1+0xb0], R28 ;  /* 0x0000b01c01007387 */ /* 0x000fe20000100a00 */
[----:B------:R-:W-:-:S03]  /*19fa0*/  IMAD.MOV.U32 R36, RZ, RZ, R191 ;  /* 0x000000ffff247224 */ /* 0x000fc600078e00bf */
[----:B------:R-:W-:Y:S01]  /*19fb0*/  STL.64 [R1+0xb8], R30 ;  /* 0x0000b81e01007387 */ /* 0x000fe20000100a00 */
[----:B------:R-:W-:Y:S02]  /*19fc0*/  IMAD.MOV.U32 R37, RZ, RZ, R197 ;  /* 0x000000ffff257224 */ /* 0x000fe400078e00c5 */
[----:B------:R-:W-:Y:S01]  /*19fd0*/  IMAD.MOV.U32 R38, RZ, RZ, R198 ;  /* 0x000000ffff267224 */ /* 0x000fe200078e00c6 */
[----:B------:R-:W-:Y:S01]  /*19fe0*/  HMMA.1688.F32.TF32 R220, R224, R188, R48 ;  /* 0x000000bce0dc723c */ /* 0x000fe20000081030 */
[----:B------:R-:W-:Y:S01]  /*19ff0*/  IMAD.MOV.U32 R39, RZ, RZ, R199 ;  /* 0x000000ffff277224 */ /* 0x000fe200078e00c7 */
[----:B------:R-:W-:Y:S04]  /*1a000*/  LDS R29, [R252+0x27080] ;  /* 0x02708000fc1d7984 */ /* 0x000fe80000000800 */
[----:B------:R-:W-:Y:S04]  /*1a010*/  STL.64 [R1+0x30], R24 ;  /* 0x0000301801007387 */ /* 0x000fe80000100a00 */
[----:B------:R-:W-:Y:S04]  /*1a020*/  STL.64 [R1+0x38], R26 ;  /* 0x0000381a01007387 */ /* 0x000fe80000100a00 */
[----:B------:R-:W5:Y:S04]  /*1a030*/  LDL.LU R191, [R1+0x934] ;  /* 0x0009340001bf7983 */ /* 0x000f680000300800 */
[----:B------:R-:W-:Y:S04]  /*1a040*/  STL.64 [R1+0x20], R20 ;  /* 0x0000201401007387 */ /* 0x000fe80000100a00 */
[----:B------:R-:W-:Y:S04]  /*1a050*/  STL.64 [R1+0x28], R22 ;  /* 0x0000281601007387 */ /* 0x000fe80000100a00 */
[----:B------:R-:W5:Y:S04]  /*1a060*/  LDL.LU R197, [R1+0x930] ;  /* 0x0009300001c57983 */ /* 0x000f680000300800 */
[----:B------:R-:W5:Y:S04]  /*1a070*/  LDL.LU R198, [R1+0x92c] ;  /* 0x00092c0001c67983 */ /* 0x000f680000300800 */
[----:B------:R-:W5:Y:S01]  /*1a080*/  LDL.LU R199, [R1+0x928] ;  /* 0x0009280001c77983 */ /* 0x000f620000300800 */
[----:B------:R-:W-:-:S02]  /*1a090*/  IMAD.MOV.U32 R40, RZ, RZ, R235 ;  /* 0x000000ffff287224 */ /* 0x000fc400078e00eb */
[----:B------:R-:W-:Y:S02]  /*1a0a0*/  IMAD.MOV.U32 R41, RZ, RZ, R234 ;  /* 0x000000ffff297224 */ /* 0x000fe400078e00ea */
[----:B------:R-:W-:Y:S02]  /*1a0b0*/  IMAD.MOV.U32 R42, RZ, RZ, R233 ;  /* 0x000000ffff2a7224 */ /* 0x000fe400078e00e9 */
[----:B------:R-:W-:Y:S01]  /*1a0c0*/  IMAD.MOV.U32 R43, RZ, RZ, R232 ;  /* 0x000000ffff2b7224 */ /* 0x000fe200078e00e8 */
[----:B------:R-:W-:Y:S01]  /*1a0d0*/  HMMA.1688.F32.TF32 R224, R224, R200, R52 ;  /* 0x000000c8e0e0723c */ /* 0x000fe20000081034 */
[----:B------:R-:W-:Y:S01]  /*1a0e0*/  IMAD.MOV.U32 R56, RZ, RZ, R165 ;  /* 0x000000ffff387224 */ /* 0x000fe200078e00a5 */
[----:B------:R-:W-:Y:S01]  /*1a0f0*/  LDS R31, [R252+0x27880] ;  /* 0x02788000fc1f7984 */ /* 0x000fe20000000800 */
[----:B------:R-:W-:Y:S02]  /*1a100*/  IMAD.MOV.U32 R57, RZ, RZ, R166 ;  /* 0x000000ffff397224 */ /* 0x000fe400078e00a6 */
[----:B------:R-:W-:Y:S01]  /*1a110*/  IMAD.MOV.U32 R58, RZ, RZ, R168 ;  /* 0x000000ffff3a7224 */ /* 0x000fe200078e00a8 */
[----:B------:R-:W-:Y:S01]  /*1a120*/  LDS R49, [R252+0x27100] ;  /* 0x02710000fc317984 */ /* 0x000fe20000000800 */
[----:B------:R-:W-:-:S02]  /*1a130*/  IMAD.MOV.U32 R52, RZ, RZ, R161 ;  /* 0x000000ffff347224 */ /* 0x000fc400078e00a1 */
[----:B------:R-:W-:Y:S01]  /*1a140*/  IMAD.MOV.U32 R53, RZ, RZ, R162 ;  /* 0x000000ffff357224 */ /* 0x000fe200078e00a2 */
[----:B------:R-:W-:Y:S01]  /*1a150*/  HMMA.1688.F32.TF32 R144, R204, R202, R144 ;  /* 0x000000cacc90723c */ /* 0x000fe20000081090 */
[----:B------:R-:W-:Y:S01]  /*1a160*/  IMAD.MOV.U32 R54, RZ, RZ, R163 ;  /* 0x000000ffff367224 */ /* 0x000fe200078e00a3 */
[----:B------:R-:W-:Y:S01]  /*1a170*/  LDS R51, [R252+0x27900] ;  /* 0x02790000fc337984 */ /* 0x000fe20000000800 */
[----:B------:R-:W-:Y:S02]  /*1a180*/  IMAD.MOV.U32 R55, RZ, RZ, R164 ;  /* 0x000000ffff377224 */ /* 0x000fe400078e00a4 */
[----:B------:R-:W-:Y:S02]  /*1a190*/  IMAD.MOV.U32 R59, RZ, RZ, R169 ;  /* 0x000000ffff3b7224 */ /* 0x000fe400078e00a9 */
[----:B------:R-:W-:Y:S02]  /*1a1a0*/  IMAD.MOV.U32 R60, RZ, RZ, R170 ;  /* 0x000000ffff3c7224 */ /* 0x000fe400078e00aa */
[----:B------:R-:W-:-:S02]  /*1a1b0*/  IMAD.MOV.U32 R61, RZ, RZ, R171 ;  /* 0x000000ffff3d7224 */ /* 0x000fc400078e00ab */
[----:B------:R-:W-:Y:S02]  /*1a1c0*/  IMAD.MOV.U32 R62, RZ, RZ, R167 ;  /* 0x000000ffff3e7224 */ /* 0x000fe400078e00a7 */
[----:B------:R-:W-:Y:S02]  /*1a1d0*/  IMAD.MOV.U32 R63, RZ, RZ, R159 ;  /* 0x000000ffff3f7224 */ /* 0x000fe400078e009f */
[----:B------:R-:W-:Y:S02]  /*1a1e0*/  IMAD.MOV.U32 R66, RZ, RZ, R0 ;  /* 0x000000ffff427224 */ /* 0x000fe400078e0000 */
[----:B------:R-:W-:Y:S01]  /*1a1f0*/  IMAD.MOV.U32 R9, RZ, RZ, 0x3f ;  /* 0x0000003fff097424 */ /* 0x000fe200078e00ff */
[----:B--2---:R-:W-:Y:S04]  /*1a200*/  LDS R28, [R177+0x27080] ;  /* 0x02708000b11c7984 */ /* 0x004fe80000000800 */
[----:B------:R-:W-:Y:S01]  /*1a210*/  LDS R30, [R177+0x27880] ;  /* 0x02788000b11e7984 */ /* 0x000fe20000000800 */
[----:B------:R-:W-:-:S03]  /*1a220*/  IMAD.MOV.U32 R67, RZ, RZ, R3 ;  /* 0x000000ffff437224 */ /* 0x000fc600078e0003 */
[----:B------:R-:W-:Y:S04]  /*1a230*/  LDS R48, [R177+0x27100] ;  /* 0x02710000b1307984 */ /* 0x000fe80000000800 */
[----:B------:R-:W-:Y:S04]  /*1a240*/  LDS R50, [R177+0x27900] ;  /* 0x02790000b1327984 */ /* 0x000fe80000000800 */
[----:B---3--:R-:W-:Y:S04]  /*1a250*/  LDS R24, [R32+0x27080] ;  /* 0x0270800020187984 */ /* 0x008fe80000000800 */
[----:B------:R-:W-:Y:S04]  /*1a260*/  LDS R26, [R32+0x27880] ;  /* 0x02788000201a7984 */ /* 0x000fe80000000800 */
[----:B------:R-:W-:Y:S04]  /*1a270*/  LDS R20, [R32+0x27100] ;  /* 0x0271000020147984 */ /* 0x000fe80000000800 */
[----:B------:R-:W-:Y:S04]  /*1a280*/  LDS R22, [R32+0x27900] ;  /* 0x0279000020167984 */ /* 0x000fe80000000800 */
[----:B----4-:R-:W-:Y:S04]  /*1a290*/  LDS R25, [R33+0x27080] ;  /* 0x0270800021197984 */ /* 0x010fe80000000800 */
[----:B------:R-:W1:Y:S04]  /*1a2a0*/  LDS R27, [R33+0x27880] ;  /* 0x02788000211b7984 */ /* 0x000e680000000800 */
[----:B------:R-:W-:Y:S04]  /*1a2b0*/  LDS R21, [R33+0x27100] ;  /* 0x0271000021157984 */ /* 0x000fe80000000800 */
[----:B------:R-:W2:Y:S01]  /*1a2c0*/  LDS R23, [R33+0x27900] ;  /* 0x0279000021177984 */ /* 0x000ea20000000800 */
[C---:B-----5:R-:W-:Y:S08]  /*1a2d0*/  HMMA.1688.F32.TF32 R232, R228.reuse, R190, R172 ;  /* 0x000000bee4e8723c */ /* 0x060ff000000810ac */
[----:B------:R-:W-:Y:S07]  /*1a2e0*/  HMMA.1688.F32.TF32 R228, R228, R202, R192 ;  /* 0x000000cae4e4723c */ /* 0x000fee00000810c0 */
[----:B------:R-:W-:-:S02]  /*1a2f0*/  IMAD.MOV.U32 R192, RZ, RZ, R152 ;  /* 0x000000ffffc07224 */ /* 0x000fc400078e0098 */
[----:B------:R-:W3:Y:S01]  /*1a300*/  LDL.LU R152, [R1+0x924] ;  /* 0x0009240001987983 */ /* 0x000ee20000300800 */
[----:B------:R-:W-:Y:S02]  /*1a310*/  IMAD.MOV.U32 R193, RZ, RZ, R153 ;  /* 0x000000ffffc17224 */ /* 0x000fe400078e0099 */
[----:B------:R-:W-:Y:S01]  /*1a320*/  IMAD.MOV.U32 R194, RZ, RZ, R154 ;  /* 0x000000ffffc27224 */ /* 0x000fe200078e009a */
[----:B------:R-:W3:Y:S01]  /*1a330*/  LDL.LU R153, [R1+0x920] ;  /* 0x0009200001997983 */ /* 0x000ee20000300800 */
[----:B------:R-:W-:Y:S01]  /*1a340*/  IMAD.MOV.U32 R195, RZ, RZ, R155 ;  /* 0x000000ffffc37224 */ /* 0x000fe200078e009b */
[----:B------:R-:W-:Y:S02]  /*1a350*/  HMMA.1688.F32.TF32 R172, R204, R14, R196 ;  /* 0x0000000eccac723c */ /* 0x000fe400000810c4 */
[----:B------:R-:W3:Y:S04]  /*1a360*/  LDL.LU R154, [R1+0x91c] ;  /* 0x00091c00019a7983 */ /* 0x000ee80000300800 */
[----:B------:R-:W3:Y:S01]  /*1a370*/  LDL.LU R155, [R1+0x918] ;  /* 0x00091800019b7983 */ /* 0x000ee20000300800 */
[----:B------:R-:W-:-:S02]  /*1a380*/  IMAD.MOV.U32 R196, RZ, RZ, R156 ;  /* 0x000000ffffc47224 */ /* 0x000fc400078e009c */
[----:B------:R-:W-:Y:S01]  /*1a390*/  IMAD.MOV.U32 R197, RZ, RZ, R157 ;  /* 0x000000ffffc57224 */ /* 0x000fe200078e009d */
[----:B------:R-:W4:Y:S01]  /*1a3a0*/  LDL.LU R156, [R1+0x914] ;  /* 0x00091400019c7983 */ /* 0x000f220000300800 */
[----:B------:R-:W-:Y:S02]  /*1a3b0*/  IMAD.MOV.U32 R198, RZ, RZ, R158 ;  /* 0x000000ffffc67224 */ /* 0x000fe400078e009e */
[----:B------:R-:W-:Y:S01]  /*1a3c0*/  IMAD.MOV.U32 R199, RZ, RZ, R160 ;  /* 0x000000ffffc77224 */ /* 0x000fe200078e00a0 */
[----:B------:R-:W4:Y:S04]  /*1a3d0*/  LDL.LU R157, [R1+0x910] ;  /* 0x00091000019d7983 */ /* 0x000f280000300800 */
[----:B------:R-:W4:Y:S04]  /*1a3e0*/  LDL.LU R158, [R1+0x90c] ;  /* 0x00090c00019e7983 */ /* 0x000f280000300800 */
[----:B------:R-:W5:Y:S04]  /*1a3f0*/  LDL.LU R160, [R1+0x908] ;  /* 0x0009080001a07983 */ /* 0x000f680000300800 */
        /* <DEDUP_REMOVED lines=12> */
[C---:B-1----:R-:W-:Y:S03]  /*1a4c0*/  HMMA.1688.F32.TF32 R108, R24.reuse, R14, R108 ;  /* 0x0000000e186c723c */ /* 0x042fe6000008106c */
[----:B------:R-:W4:Y:S04]  /*1a4d0*/  LDL.LU R64, [R1] ;  /* 0x0000000001407983 */ /* 0x000f280000300800 */
[----:B------:R-:W4:Y:S01]  /*1a4e0*/  LDL.LU R65, [R1+0x4] ;  /* 0x0000040001417983 */ /* 0x000f220000300800 */
[C---:B------:R-:W-:Y:S03]  /*1a4f0*/  HMMA.1688.F32.TF32 R104, R24.reuse, R10, R104 ;  /* 0x0000000a1868723c */ /* 0x040fe60000081068 */
[----:B------:R-:W4:Y:S05]  /*1a500*/  LDL.LU R0, [R1+0x8d4] ;  /* 0x0008d40001007983 */ /* 0x000f2a0000300800 */
[C---:B------:R-:W-:Y:S08]  /*1a510*/  HMMA.1688.F32.TF32 R100, R24.reuse, R6, R100 ;  /* 0x000000061864723c */ /* 0x040ff00000081064 */
[C---:B------:R-:W-:Y:S08]  /*1a520*/  HMMA.1688.F32.TF32 R96, R24.reuse, R178, R96 ;  /* 0x000000b21860723c */ /* 0x040ff00000081060 */
[C---:B------:R-:W-:Y:S08]  /*1a530*/  HMMA.1688.F32.TF32 R92, R24.reuse, R182, R92 ;  /* 0x000000b6185c723c */ /* 0x040ff0000008105c */
[C---:B------:R-:W-:Y:S08]  /*1a540*/  HMMA.1688.F32.TF32 R88, R24.reuse, R186, R88 ;  /* 0x000000ba1858723c */ /* 0x040ff00000081058 */
[C---:B------:R-:W-:Y:S08]  /*1a550*/  HMMA.1688.F32.TF32 R84, R24.reuse, R190, R84 ;  /* 0x000000be1854723c */ /* 0x040ff00000081054 */
[----:B------:R-:W-:Y:S08]  /*1a560*/  HMMA.1688.F32.TF32 R80, R24, R202, R80 ;  /* 0x000000ca1850723c */ /* 0x000ff00000081050 */
[-C--:B--2---:R-:W-:Y:S08]  /*1a570*/  HMMA.1688.F32.TF32 R24, R20, R14.reuse, R192 ;  /* 0x0000000e1418723c */ /* 0x084ff000000810c0 */
[C---:B------:R-:W-:Y:S08]  /*1a580*/  HMMA.1688.F32.TF32 R140, R28.reuse, R14, R140 ;  /* 0x0000000e1c8c723c */ /* 0x040ff0000008108c */
[C---:B------:R-:W-:Y:S08]  /*1a590*/  HMMA.1688.F32.TF32 R136, R28.reuse, R10, R136 ;  /* 0x0000000a1c88723c */ /* 0x040ff00000081088 */
[C---:B------:R-:W-:Y:S08]  /*1a5a0*/  HMMA.1688.F32.TF32 R132, R28.reuse, R6, R132 ;  /* 0x000000061c84723c */ /* 0x040ff00000081084 */
[C---:B------:R-:W-:Y:S08]  /*1a5b0*/  HMMA.1688.F32.TF32 R128, R28.reuse, R178, R128 ;  /* 0x000000b21c80723c */ /* 0x040ff00000081080 */
[C---:B------:R-:W-:Y:S08]  /*1a5c0*/  HMMA.1688.F32.TF32 R124, R28.reuse, R182, R124 ;  /* 0x000000b61c7c723c */ /* 0x040ff0000008107c */
[C---:B------:R-:W-:Y:S08]  /*1a5d0*/  HMMA.1688.F32.TF32 R120, R28.reuse, R186, R120 ;  /* 0x000000ba1c78723c */ /* 0x040ff00000081078 */
[C---:B------:R-:W-:Y:S08]  /*1a5e0*/  HMMA.1688.F32.TF32 R116, R28.reuse, R190, R116 ;  /* 0x000000be1c74723c */ /* 0x040ff00000081074 */
[----:B------:R-:W-:Y:S08]  /*1a5f0*/  HMMA.1688.F32.TF32 R112, R28, R202, R112 ;  /* 0x000000ca1c70723c */ /* 0x000ff00000081070 */
[----:B------:R-:W-:Y:S01]  /*1a600*/  HMMA.1688.F32.TF32 R148, R204, R190, R148 ;  /* 0x000000becc94723c */ /* 0x000fe20000081094 */
[----:B------:R-:W-:Y:S01]  /*1a610*/  IADD3 R9, R9, c[0x0][0x180], RZ ;  /* 0x0000600009097a10 */ /* 0x000fe20007ffe0ff */
[----:B------:R-:W-:Y:S01]  /*1a620*/  IMAD.MOV.U32 R3, RZ, RZ, c[0x0][0x180] ;  /* 0x00006000ff037624 */ /* 0x000fe200078e00ff */
[----:B------:R-:W1:Y:S04]  /*1a630*/  S2R R34, SR_TID.X ;  /* 0x0000000000227919 */ /* 0x000e680000002100 */
[----:B------:R-:W-:Y:S01]  /*1a640*/  LDS R192, [R32+0x27180] ;  /* 0x0271800020c07984 */ /* 0x000fe20000000800 */
[----:B------:R-:W-:Y:S01]  /*1a650*/  HMMA.1688.F32.TF32 R28, R20, R10, R40 ;  /* 0x0000000a141c723c */ /* 0x000fe20000081028 */
[----:B------:R-:W-:-:S02]  /*1a660*/  SHF.R.S32.HI R4, RZ, 0x1f, R9 ;  /* 0x0000001fff047819 */ /* 0x000fc40000011409 */
[----:B------:R-:W-:Y:S02]  /*1a670*/  LDS R194, [R32+0x27980] ;  /* 0x0279800020c27984 */ /* 0x000fe40000000800 */
[----:B------:R-:W-:-:S03]  /*1a680*/  LEA.HI R4, R4, R9, RZ, 0x6 ;  /* 0x0000000904047211 */ /* 0x000fc600078f30ff */
[C---:B---3--:R-:W-:Y:S08]  /*1a690*/  HMMA.1688.F32.TF32 R152, R204.reuse, R186, R152 ;  /* 0x000000bacc98723c */ /* 0x048ff00000081098 */
[C---:B-----5:R-:W-:Y:S08]  /*1a6a0*/  HMMA.1688.F32.TF32 R160, R204.reuse, R178, R160 ;  /* 0x000000b2cca0723c */ /* 0x060ff000000810a0 */
[C---:B----4-:R-:W-:Y:S08]  /*1a6b0*/  HMMA.1688.F32.TF32 R168, R204.reuse, R10, R168 ;  /* 0x0000000acca8723c */ /* 0x050ff000000810a8 */
[C---:B------:R-:W-:Y:S08]  /*1a6c0*/  HMMA.1688.F32.TF32 R164, R204.reuse, R6, R164 ;  /* 0x00000006cca4723c */ /* 0x040ff000000810a4 */
[----:B------:R-:W-:Y:S01]  /*1a6d0*/  HMMA.1688.F32.TF32 R156, R204, R182, R156 ;  /* 0x000000b6cc9c723c */ /* 0x000fe2000008109c */
[----:B------:R-:W2:Y:S04]  /*1a6e0*/  LDL.LU R207, [R1+0x278] ;  /* 0x0002780001cf7983 */ /* 0x000ea80000300800 */
[----:B------:R-:W3:Y:S04]  /*1a6f0*/  LDL.LU R12, [R1+0x264] ;  /* 0x00026400010c7983 */ /* 0x000ee80000300800 */
[----:B------:R-:W-:Y:S04]  /*1a700*/  STL.64 [R1+0x1f0], R24 ;  /* 0x0001f01801007387 */ /* 0x000fe80000100a00 */
[----:B------:R4:W-:Y:S04]  /*1a710*/  STL.64 [R1+0x1f8], R26 ;  /* 0x0001f81a01007387 */ /* 0x0009e80000100a00 */
[----:B------:R-:W5:Y:S04]  /*1a720*/  LDL.LU R8, [R1+0x280] ;  /* 0x0002800001087983 */ /* 0x000f680000300800 */
[----:B------:R-:W-:Y:S01]  /*1a730*/  STL.64 [R1+0x1e0], R28 ;  /* 0x0001e01c01007387 */ /* 0x000fe20000100a00 */
[C---:B----4-:R-:W-:Y:S03]  /*1a740*/  HMMA.1688.F32.TF32 R24, R20.reuse, R6, R36 ;  /* 0x000000061418723c */ /* 0x050fe60000081024 */
[----:B------:R4:W-:Y:S04]  /*1a750*/  STL.64 [R1+0x1e8], R30 ;  /* 0x0001e81e01007387 */ /* 0x0009e80000100a00 */
[----:B------:R-:W-:Y:S04]  /*1a760*/  LDS R193, [R33+0x27180] ;  /* 0x0271800021c17984 */ /* 0x000fe80000000800 */
[----:B------:R-:W-:Y:S01]  /*1a770*/  LDS R195, [R33+0x27980] ;  /* 0x0279800021c37984 */ /* 0x000fe20000000800 */
[C---:B----4-:R-:W-:Y:S11]  /*1a780*/  HMMA.1688.F32.TF32 R28, R20.reuse, R178, R244 ;  /* 0x000000b2141c723c */ /* 0x050ff600000810f4 */
[----:B------:R4:W-:Y:S04]  /*1a790*/  STL.64 [R1+0x1d0], R24 ;  /* 0x0001d01801007387 */ /* 0x0009e80000100a00 */
[----:B------:R-:W-:Y:S04]  /*1a7a0*/  STL.64 [R1+0x1d8], R26 ;  /* 0x0001d81a01007387 */ /* 0x000fe80000100a00 */
[----:B----4-:R-:W4:Y:S04]  /*1a7b0*/  LDL.LU R24, [R1+0x2a0] ;  /* 0x0002a00001187983 */ /* 0x010f280000300800 */
[----:B------:R-:W-:Y:S04]  /*1a7c0*/  STL.64 [R1+0x90], R28 ;  /* 0x0000901c01007387 */ /* 0x000fe80000100a00 */
[----:B------:R1:W-:Y:S04]  /*1a7d0*/  STL.64 [R1+0x98], R30 ;  /* 0x0000981e01007387 */ /* 0x0003e80000100a00 */
[----:B------:R-:W4:Y:S01]  /*1a7e0*/  LDL.LU R9, [R1+0x27c] ;  /* 0x00027c0001097983 */ /* 0x000f220000300800 */
[C---:B-1----:R-:W-:Y:S11]  /*1a7f0*/  HMMA.1688.F32.TF32 R28, R20.reuse, R182, R208 ;  /* 0x000000b6141c723c */ /* 0x042ff600000810d0 */
[----:B------:R-:W-:Y:S11]  /*1a800*/  @!UPT UIADD3 URZ, URZ, URZ, URZ ;  /* 0x0000003f3f3ff290 */ /* 0x000ff6000fffe03f */
[----:B------:R-:W-:Y:S01]  /*1a810*/  @!UPT UIADD3 URZ, URZ, URZ, URZ ;  /* 0x0000003f3f3ff290 */ /* 0x000fe2000fffe03f */
[----:B------:R-:W-:Y:S04]  /*1a820*/  STL.64 [R1+0x10], R28 ;  /* 0x0000101c01007387 */ /* 0x000fe80000100a00 */
[----:B------:R1:W-:Y:S02]  /*1a830*/  STL.64 [R1+0x18], R30 ;  /* 0x0000181e01007387 */ /* 0x0003e40000100a00 */
[C---:B-1----:R-:W-:Y:S11]  /*1a840*/  HMMA.1688.F32.TF32 R28, R20.reuse, R186, R212 ;  /* 0x000000ba141c723c */ /* 0x042ff600000810d4 */
[----:B------:R-:W-:Y:S11]  /*1a850*/  @!UPT UIADD3 URZ, URZ, URZ, URZ ;  /* 0x0000003f3f3ff290 */ /* 0x000ff6000fffe03f */
[----:B------:R-:W-:Y:S01]  /*1a860*/  @!UPT UIADD3 URZ, URZ, URZ, URZ ;  /* 0x0000003f3f3ff290 */ /* 0x000fe2000fffe03f */
[----:B------:R1:W-:Y:S04]  /*1a870*/  STL.64 [R1], R28 ;  /* 0x0000001c01007387 */ /* 0x0003e80000100a00 */
[----:B------:R-:W-:Y:S04]  /*1a880*/  STL.64 [R1+0x8], R30 ;  /* 0x0000081e01007387 */ /* 0x000fe80000100a00 */
[----:B------:R-:W4:Y:S01]  /*1a890*/  LDL.LU R27, [R1+0x29c] ;  /* 0x00029c00011b7983 */ /* 0x000f220000300800 */
[----:B------:R-:W-:Y:S02]  /*1a8a0*/  IADD3 R3, R3, -0x80, RZ ;  /* 0xffffff8003037810 */ /* 0x000fe40007ffe0ff */
[----:B------:R-:W-:Y:S01]  /*1a8b0*/  SHF.R.S32.HI R4, RZ, 0x6, R4 ;  /* 0x00000006ff047819 */ /* 0x000fe20000011404 */
[----:B------:R-:W-:Y:S01]  /*1a8c0*/  IMAD.MOV.U32 R206, RZ, RZ, c[0x0][0x188] ;  /* 0x00006200ffce7624 */ /* 0x000fe200078e00ff */
[----:B-1----:R-:W4:Y:S02]  /*1a8d0*/  LDL.LU R28, [R1+0x2bc] ;  /* 0x0002bc00011c7983 */ /* 0x002f240000300800 */
[----:B------:R-:W-:Y:S01]  /*1a8e0*/  IADD3 R4, R4, -0x2, RZ ;  /* 0xfffffffe04047810 */ /* 0x000fe20007ffe0ff */
[----:B------:R-:W-:Y:S01]  /*1a8f0*/  IMAD.SHL.U32 R206, R206, 0x40, RZ ;  /* 0x00000040cece7824 */ /* 0x000fe200078e00ff */
[----:B------:R-:W4:Y:S03]  /*1a900*/  LDL.LU R26, [R1+0x2c0] ;  /* 0x0002c000011a7983 */ /* 0x000f260000300800 */
[----:B------:R-:W-:Y:S01]  /*1a910*/  IMAD.SHL.U32 R206, R206, 0x4, RZ ;  /* 0x00000004cece7824 */ /* 0x000fe200078e00ff */
[----:B------:R-:W-:Y:S01]  /*1a920*/  HMMA.1688.F32.TF32 R244, R20, R202, R16 ;  /* 0x000000ca14f4723c */ /* 0x000fe20000081010 */
[----:B------:R-:W4:Y:S04]  /*1a930*/  LDL.LU R25, [R1+0x2e0] ;  /* 0x0002e00001197983 */ /* 0x000f280000300800 */
[----:B------:R-:W-:Y:S04]  /*1a940*/  LDS R16, [R177+0x27180] ;  /* 0x02718000b1107984 */ /* 0x000fe80000000800 */
[----:B------:R-:W-:Y:S01]  /*1a950*/  LDS R18, [R177+0x27980] ;  /* 0x02798000b1127984 */ /* 0x000fe20000000800 */
[----:B------:R-:W-:Y:S03]  /*1a960*/  HMMA.1688.F32.TF32 R68, R48, R6, R248 ;  /* 0x000000063044723c */ /* 0x000fe600000810f8 */
[----:B------:R-:W-:Y:S04]  /*1a970*/  LDS R17, [R252+0x27180] ;  /* 0x02718000fc117984 */ /* 0x000fe80000000800 */
[----:B------:R-:W1:Y:S01]  /*1a980*/  LDS R19, [R252+0x27980] ;  /* 0x02798000fc137984 */ /* 0x000e620000000800 */
[----:B------:R-:W-:Y:S01]  /*1a990*/  HMMA.1688.F32.TF32 R248, R20, R190, R216 ;  /* 0x000000be14f8723c */ /* 0x000fe200000810d8 */
[----:B------:R-:W-:Y:S01]  /*1a9a0*/  LOP3.LUT R35, R34, 0x7f, RZ, 0xc0, !PT ;  /* 0x0000007f22237812 */ /* 0x000fe200078ec0ff */
[C---:B--2---:R-:W-:Y:S01]  /*1a9b0*/  IMAD R3, R207.reuse, -0x40, R3 ;  /* 0xffffffc0cf037824 */ /* 0x044fe200078e0203 */
[----:B------:R-:W-:-:S04]  /*1a9c0*/  ISETP.GE.AND P1, PT, R207, R4, PT ;  /* 0x00000004cf00720c */ /* 0x000fc80003f26270 */
[----:B------:R-:W-:-:S04]  /*1a9d0*/  ISETP.GT.AND P0, PT, R3, RZ, PT ;  /* 0x000000ff0300720c */ /* 0x000fc80003f04270 */
[----:B------:R-:W-:-:S04]  /*1a9e0*/  SEL R4, RZ, 0x4, !P0 ;  /* 0x00000004ff047807 */ /* 0x000fc80004000000 */
[----:B------:R-:W-:Y:S02]  /*1a9f0*/  SEL R4, R4, RZ, !P1 ;  /* 0x000000ff04047207 */ /* 0x000fe40004800000 */
[----:B------:R-:W-:Y:S02]  /*1aa00*/  ISETP.GT.AND P0, PT, R3, 0x4, PT ;  /* 0x000000040300780c */ /* 0x000fe40003f04270 */
[----:B------:R-:W-:Y:S02]  /*1aa10*/  ISETP.NE.U32.AND P2, PT, R4, RZ, PT ;  /* 0x000000ff0400720c */ /* 0x000fe40003f45070 */
[----:B---3--:R-:W-:Y:S02]  /*1aa20*/  IADD3 R4, R12, 0x1, RZ ;  /* 0x000000010c047810 */ /* 0x008fe40007ffe0ff */
[----:B------:R-:W-:Y:S02]  /*1aa30*/  SEL R5, RZ, 0x4, !P0 ;  /* 0x00000004ff057807 */ /* 0x000fe40004000000 */
[----:B------:R-:W-:-:S02]  /*1aa40*/  ISETP.GT.AND P0, PT, R4, 0x1, PT ;  /* 0x000000010400780c */ /* 0x000fc40003f04270 */
[----:B-----5:R-:W-:Y:S02]  /*1aa50*/  IADD3 R8, P4, R8, R206, RZ ;  /* 0x000000ce08087210 */ /* 0x020fe40007f9e0ff */
[----:B------:R-:W-:-:S03]  /*1aa60*/  SEL R204, R4, RZ, !P0 ;  /* 0x000000ff04cc7207 */ /* 0x000fc60004000000 */
[----:B------:R2:W-:Y:S04]  /*1aa70*/  STL [R1+0x280], R8 ;  /* 0x0002800801007387 */ /* 0x0005e80000100800 */
[----:B------:R-:W-:Y:S01]  /*1aa80*/  STL [R1+0x264], R204 ;  /* 0x000264cc01007387 */ /* 0x000fe20000100800 */
[----:B------:R-:W-:Y:S01]  /*1aa90*/  IMAD.SHL.U32 R12, R35, 0x4, RZ ;  /* 0x00000004230c7824 */ /* 0x000fe200078e00ff */
[----:B----4-:R-:W-:-:S05]  /*1aaa0*/  IADD3 R24, P0, R24, R206, RZ ;  /* 0x000000ce18187210 */ /* 0x010fca0007f1e0ff */
[----:B------:R-:W-:Y:S01]  /*1aab0*/  STL [R1+0x2a0], R24 ;  /* 0x0002a01801007387 */ /* 0x000fe20000100800 */
[----:B------:R-:W-:-:S05]  /*1aac0*/  IMAD.X R9, R9, 0x1, R0, P4 ;  /* 0x0000000109097824 */ /* 0x000fca00020e0600 */
[----:B------:R3:W-:Y:S04]  /*1aad0*/  STL [R1+0x27c], R9 ;  /* 0x00027c0901007387 */ /* 0x0007e80000100800 */
[----:B------:R-:W4:Y:S01]  /*1aae0*/  LDL.LU R21, [R1+0x2dc] ;  /* 0x0002dc0001157983 */ /* 0x000f220000300800 */
[----:B------:R-:W-:-:S03]  /*1aaf0*/  IMAD R4, R204, 0x8000, R12 ;  /* 0x00008000cc047824 */ /* 0x000fc600078e020c */
[----:B------:R-:W-:Y:S06]  /*1ab00*/  BAR.SYNC.DEFER_BLOCKING 0x0 ;  /* 0x0000000000007b1d */ /* 0x000fec0000010000 */
[----:B------:R-:W-:Y:S01]  /*1ab10*/  @!PT LDS RZ, [RZ] ;  /* 0x00000000fffff984 */ /* 0x000fe20000000800 */
[----:B------:R-:W-:Y:S01]  /*1ab20*/  @!PT LDS RZ, [RZ] ;  /* 0x00000000fffff984 */ /* 0x000fe20000000800 */
[----:B------:R-:W-:Y:S01]  /*1ab30*/  @!PT LDS RZ, [RZ] ;  /* 0x00000000fffff984 */ /* 0x000fe20000000800 */
[----:B------:R2:W-:Y:S02]  /*1ab40*/  LDGSTS.E [R4+0x20000], [R8.64], P2 ;  /* 0x2000000008047fae */ /* 0x0005e40009121844 */
[----:B--2---:R-:W-:Y:S02]  /*1ab50*/  IMAD.MOV.U32 R8, RZ, RZ, R24 ;  /* 0x000000ffff087224 */ /* 0x004fe400078e0018 */
[----:B------:R-:W-:-:S04]  /*1ab60*/  IMAD.X R27, R27, 0x1, R0, P0 ;  /* 0x000000011b1b7824 */ /* 0x000fc800000e0600 */
[----:B---3--:R-:W-:Y:S01]  /*1ab70*/  IMAD.MOV.U32 R9, RZ, RZ, R27 ;  /* 0x000000ffff097224 */ /* 0x008fe200078e001b */
[----:B------:R2:W-:Y:S04]  /*1ab80*/  STL [R1+0x29c], R27 ;  /* 0x00029c1b01007387 */ /* 0x0005e80000100800 */
[----:B--2---:R-:W2:Y:S04]  /*1ab90*/  LDL.LU R27, [R1+0x2fc] ;  /* 0x0002fc00011b7983 */ /* 0x004ea80000300800 */
[----:B------:R-:W3:Y:S04]  /*1aba0*/  LDL.LU R24, [R1+0x300] ;  /* 0x0003000001187983 */ /* 0x000ee80000300800 */
[----:B------:R-:W5:Y:S04]  /*1abb0*/  LDL.LU R23, [R1+0x31c] ;  /* 0x00031c0001177983 */ /* 0x000f680000300800 */
[----:B------:R-:W5:Y:S01]  /*1abc0*/  LDL.LU R20, [R1+0x320] ;  /* 0x0003200001147983 */ /* 0x000f620000300800 */
[----:B------:R-:W-:-:S02]  /*1abd0*/  SEL R5, R5, RZ, !P1 ;  /* 0x000000ff05057207 */ /* 0x000fc40004800000 */
[----:B------:R-:W-:Y:S02]  /*1abe0*/  ISETP.GT.AND P0, PT, R3, 0x8, PT ;  /* 0x000000080300780c */ /* 0x000fe40003f04270 */
[----:B------:R-:W-:Y:S02]  /*1abf0*/  ISETP.NE.U32.AND P3, PT, R5, RZ, PT ;  /* 0x000000ff0500720c */ /* 0x000fe40003f65070 */
[----:B------:R-:W-:Y:S02]  /*1ac00*/  SEL R5, RZ, 0x4, !P0 ;  /* 0x00000004ff057807 */ /* 0x000fe40004000000 */
[----:B------:R-:W-:Y:S02]  /*1ac10*/  ISETP.GT.AND P0, PT, R3, 0xc, PT ;  /* 0x0000000c0300780c */ /* 0x000fe40003f04270 */
[----:B------:R-:W-:-:S04]  /*1ac20*/  SEL R5, R5, RZ, !P1 ;  /* 0x000000ff05057207 */ /* 0x000fc80004800000 */
[----:B------:R-:W-:Y:S02]  /*1ac30*/  ISETP.NE.U32.AND P2, PT, R5, RZ, PT ;  /* 0x000000ff0500720c */ /* 0x000fe40003f45070 */
[----:B------:R-:W-:Y:S01]  /*1ac40*/  SEL R5, RZ, 0x4, !P0 ;  /* 0x00000004ff057807 */ /* 0x000fe20004000000 */
[----:B------:R1:W-:Y:S01]  /*1ac50*/  LDGSTS.E [R4+0x20800], [R8.64], P3 ;  /* 0x2080000008047fae */ /* 0x0003e20009921844 */
[----:B------:R-:W-:-:S05]  /*1ac60*/  IADD3 R26, P0, R26, R206, RZ ;  /* 0x000000ce1a1a7210 */ /* 0x000fca0007f1e0ff */
[----:B------:R-:W-:Y:S01]  /*1ac70*/  IMAD.X R28, R28, 0x1, R0, P0 ;  /* 0x000000011c1c7824 */ /* 0x000fe200000e0600 */
[----:B------:R-:W-:Y:S01]  /*1ac80*/  IADD3 R25, P0, R25, R206, RZ ;  /* 0x000000ce19197210 */ /* 0x000fe20007f1e0ff */
[----:B------:R4:W-:Y:S01]  /*1ac90*/  STL [R1+0x2c0], R26 ;  /* 0x0002c01a01007387 */ /* 0x0009e20000100800 */
[----:B-1----:R-:W-:Y:S02]  /*1aca0*/  IMAD.MOV.U32 R8, RZ, RZ, R26 ;  /* 0x000000ffff087224 */ /* 0x002fe400078e001a */
[----:B------:R-:W-:Y:S01]  /*1acb0*/  IMAD.MOV.U32 R9, RZ, RZ, R28 ;  /* 0x000000ffff097224 */ /* 0x000fe200078e001c */
[----:B------:R-:W-:Y:S04]  /*1acc0*/  STL [R1+0x2bc], R28 ;  /* 0x0002bc1c01007387 */ /* 0x000fe80000100800 */
[----:B------:R1:W-:Y:S01]  /*1acd0*/  STL [R1+0x2e0], R25 ;  /* 0x0002e01901007387 */ /* 0x0003e20000100800 */
[----:B------:R-:W-:-:S03]  /*1ace0*/  SEL R5, R5, RZ, !P1 ;  /* 0x000000ff05057207 */ /* 0x000fc60004800000 */
[----:B------:R1:W-:Y:S01]  /*1acf0*/  LDGSTS.E [R4+0x21000], [R8.64], P2 ;  /* 0x2100000008047fae */ /* 0x0003e20009121844 */
[----:B------:R-:W-:Y:S01]  /*1ad00*/  ISETP.NE.U32.AND P3, PT, R5, RZ, PT ;  /* 0x000000ff0500720c */ /* 0x000fe20003f65070 */
[----:B-1----:R-:W-:Y:S02]  /*1ad10*/  IMAD.MOV.U32 R8, RZ, RZ, R25 ;  /* 0x000000ffff087224 */ /* 0x002fe400078e0019 */
[----:B----4-:R-:W-:Y:S01]  /*1ad20*/  IMAD.X R21, R21, 0x1, R0, P0 ;  /* 0x0000000115157824 */ /* 0x010fe200000e0600 */
[----:B------:R-:W-:-:S04]  /*1ad30*/  ISETP.GT.AND P0, PT, R3, 0x10, PT ;  /* 0x000000100300780c */ /* 0x000fc80003f04270 */
[----:B------:R1:W-:Y:S04]  /*1ad40*/  STL [R1+0x2dc], R21 ;  /* 0x0002dc1501007387 */ /* 0x0003e80000100800 */
[----:B------:R-:W4:Y:S04]  /*1ad50*/  LDL.LU R26, [R1+0x33c] ;  /* 0x00033c00011a7983 */ /* 0x000f280000300800 */
[----:B------:R-:W4:Y:S01]  /*1ad60*/  LDL.LU R25, [R1+0x340] ;  /* 0x0003400001197983 */ /* 0x000f220000300800 */
[----:B------:R-:W-:Y:S01]  /*1ad70*/  IMAD.MOV.U32 R9, RZ, RZ, R21 ;  /* 0x000000ffff097224 */ /* 0x000fe200078e0015 */
[----:B------:R-:W-:-:S02]  /*1ad80*/  SEL R5, RZ, 0x4, !P0 ;  /* 0x00000004ff057807 */ /* 0x000fc40004000000 */
[----:B------:R-:W4:Y:S04]  /*1ad90*/  LDL.LU R22, [R1+0x35c] ;  /* 0x00035c0001167983 */ /* 0x000f280000300800 */
[----:B-1----:R-:W4:Y:S01]  /*1ada0*/  LDL.LU R21, [R1+0x360] ;  /* 0x0003600001157983 */ /* 0x002f220000300800 */
[----:B------:R-:W-:Y:S02]  /*1adb0*/  SEL R5, R5, RZ, !P1 ;  /* 0x000000ff05057207 */ /* 0x000fe40004800000 */
[----:B------:R-:W-:Y:S01]  /*1adc0*/  ISETP.GT.AND P0, PT, R3, 0x14, PT ;  /* 0x000000140300780c */ /* 0x000fe20003f04270 */
[----:B------:R1:W-:Y:S01]  /*1add0*/  LDGSTS.E [R4+0x21800], [R8.64], P3 ;  /* 0x2180000008047fae */ /* 0x0003e20009921844 */
[----:B------:R-:W-:Y:S02]  /*1ade0*/  ISETP.NE.U32.AND P2, PT, R5, RZ, PT ;  /* 0x000000ff0500720c */ /* 0x000fe40003f45070 */
[----:B------:R-:W-:-:S02]  /*1adf0*/  SEL R5, RZ, 0x4, !P0 ;  /* 0x00000004ff057807 */ /* 0x000fc40004000000 */
[----:B---3--:R-:W-:-:S05]  /*1ae00*/  IADD3 R24, P0, R24, R206, RZ ;  /* 0x000000ce18187210 */ /* 0x008fca0007f1e0ff */
[--C-:B--2---:R-:W-:Y:S01]  /*1ae10*/  IMAD.X R27, R27, 0x1, R0.reuse, P0 ;  /* 0x000000011b1b7824 */ /* 0x104fe200000e0600 */
[----:B-----5:R-:W-:Y:S01]  /*1ae20*/  IADD3 R20, P0, R20, R206, RZ ;  /* 0x000000ce14147210 */ /* 0x020fe20007f1e0ff */
[----:B------:R-:W-:Y:S04]  /*1ae30*/  STL [R1+0x300], R24 ;  /* 0x0003001801007387 */ /* 0x000fe80000100800 */
[----:B------:R-:W-:Y:S01]  /*1ae40*/  IMAD.X R23, R23, 0x1, R0, P0 ;  /* 0x0000000117177824 */ /* 0x000fe200000e0600 */
[----:B------:R2:W-:Y:S01]  /*1ae50*/  STL [R1+0x2fc], R27 ;  /* 0x0002fc1b01007387 */ /* 0x0005e20000100800 */
[----:B-1----:R-:W-:Y:S02]  /*1ae60*/  IMAD.MOV.U32 R8, RZ, RZ, R24 ;  /* 0x000000ffff087224 */ /* 0x002fe400078e0018 */
[----:B------:R-:W-:Y:S01]  /*1ae70*/  IMAD.MOV.U32 R9, RZ, RZ, R27 ;  /* 0x000000ffff097224 */ /* 0x000fe200078e001b */
[----:B------:R-:W-:Y:S04]  /*1ae80*/  STL [R1+0x320], R20 ;  /* 0x0003201401007387 */ /* 0x000fe80000100800 */
[----:B------:R1:W-:Y:S04]  /*1ae90*/  STL [R1+0x31c], R23 ;  /* 0x00031c1701007387 */ /* 0x0003e80000100800 */
[----:B--2---:R-:W2:Y:S04]  /*1aea0*/  LDL.LU R27, [R1+0x37c] ;  /* 0x00037c00011b7983 */ /* 0x004ea80000300800 */
[----:B------:R-:W3:Y:S04]  /*1aeb0*/  LDL.LU R24, [R1+0x380] ;  /* 0x0003800001187983 */ /* 0x000ee80000300800 */
[----:B------:R5:W-:Y:S02]  /*1aec0*/  LDGSTS.E [R4+0x22000], [R8.64], P2 ;  /* 0x2200000008047fae */ /* 0x000be40009121844 */
[----:B-----5:R-:W-:-:S02]  /*1aed0*/  IMAD.MOV.U32 R9, RZ, RZ, R23 ;  /* 0x000000ffff097224 */ /* 0x020fc400078e0017 */
[----:B------:R-:W-:Y:S01]  /*1aee0*/  IMAD.MOV.U32 R8, RZ, RZ, R20 ;  /* 0x000000ffff087224 */ /* 0x000fe200078e0014 */
[----:B-1----:R-:W5:Y:S04]  /*1aef0*/  LDL.LU R23, [R1+0x39c] ;  /* 0x00039c0001177983 */ /* 0x002f680000300800 */
[----:B------:R-:W5:Y:S01]  /*1af00*/  LDL.LU R20, [R1+0x3a0] ;  /* 0x0003a00001147983 */ /* 0x000f620000300800 */
[----:B------:R-:W-:Y:S02]  /*1af10*/  SEL R5, R5, RZ, !P1 ;  /* 0x000000ff05057207 */ /* 0x000fe40004800000 */
[----:B------:R-:W-:Y:S02]  /*1af20*/  ISETP.GT.AND P0, PT, R3, 0x18, PT ;  /* 0x000000180300780c */ /* 0x000fe40003f04270 */
[----:B------:R-:W-:-:S02]  /*1af30*/  ISETP.NE.U32.AND P3, PT, R5, RZ, PT ;  /* 0x000000ff0500720c */ /* 0x000fc40003f65070 */
[----:B------:R-:W-:Y:S02]  /*1af40*/  SEL R5, RZ, 0x4, !P0 ;  /* 0x00000004ff057807 */ /* 0x000fe40004000000 */
[----:B------:R-:W-:Y:S02]  /*1af50*/  ISETP.GT.AND P0, PT, R3, 0x1c, PT ;  /* 0x0000001c0300780c */ /* 0x000fe40003f04270 */
[----:B------:R-:W-:-:S04]  /*1af60*/  SEL R5, R5, RZ, !P1 ;  /* 0x000000ff05057207 */ /* 0x000fc80004800000 */
[----:B------:R-:W-:Y:S02]  /*1af70*/  ISETP.NE.U32.AND P2, PT, R5, RZ, PT ;  /* 0x000000ff0500720c */ /* 0x000fe40003f45070 */
[----:B------:R-:W-:Y:S01]  /*1af80*/  SEL R5, RZ, 0x4, !P0 ;  /* 0x00000004ff057807 */ /* 0x000fe20004000000 */
[----:B------:R1:W-:Y:S03]  /*1af90*/  LDGSTS.E [R4+0x22800], [R8.64], P3 ;  /* 0x2280000008047fae */ /* 0x0003e60009921844 */
[----:B------:R-:W-:-:S04]  /*1afa0*/  SEL R5, R5, RZ, !P1 ;  /* 0x000000ff05057207 */ /* 0x000fc80004800000 */
[----:B------:R-:W-:Y:S02]  /*1afb0*/  ISETP.NE.U32.AND P3, PT, R5, RZ, PT ;  /* 0x000000ff0500720c */ /* 0x000fe40003f65070 */
[----:B----4-:R-:W-:-:S05]  /*1afc0*/  IADD3 R25, P0, R25, R206, RZ ;  /* 0x000000ce19197210 */ /* 0x010fca0007f1e0ff */
[--C-:B------:R-:W-:Y:S01]  /*1afd0*/  IMAD.X R26, R26, 0x1, R0.reuse, P0 ;  /* 0x000000011a1a7824 */ /* 0x100fe200000e0600 */
[----:B------:R-:W-:Y:S01]  /*1afe0*/  IADD3 R21, P0, R21, R206, RZ ;  /* 0x000000ce15157210 */ /* 0x000fe20007f1e0ff */
[----:B------:R-:W-:Y:S04]  /*1aff0*/  STL [R1+0x340], R25 ;  /* 0x0003401901007387 */ /* 0x000fe80000100800 */
[----:B------:R-:W-:Y:S01]  /*1b000*/  IMAD.X R22, R22, 0x1, R0, P0 ;  /* 0x0000000116167824 */ /* 0x000fe200000e0600 */
[----:B------:R4:W-:Y:S01]  /*1b010*/  STL [R1+0x33c], R26 ;  /* 0x00033c1a01007387 */ /* 0x0009e20000100800 */
[----:B-1----:R-:W-:Y:S02]  /*1b020*/  IMAD.MOV.U32 R8, RZ, RZ, R25 ;  /* 0x000000ffff087224 */ /* 0x002fe400078e0019 */
[----:B------:R-:W-:Y:S01]  /*1b030*/  IMAD.MOV.U32 R9, RZ, RZ, R26 ;  /* 0x000000ffff097224 */ /* 0x000fe200078e001a */
[----:B------:R-:W-:Y:S04]  /*1b040*/  STL [R1+0x360], R21 ;  /* 0x0003601501007387 */ /* 0x000fe80000100800 */
[----:B------:R1:W-:Y:S01]  /*1b050*/  STL [R1+0x35c], R22 ;  /* 0x00035c1601007387 */ /* 0x0003e20000100800 */
[----:B------:R-:W-:-:S03]  /*1b060*/  ISETP.GT.AND P0, PT, R3, 0x20, PT ;  /* 0x000000200300780c */ /* 0x000fc60003f04270 */
[----:B----4-:R-:W4:Y:S04]  /*1b070*/  LDL.LU R26, [R1+0x3bc] ;  /* 0x0003bc00011a7983 */ /* 0x010f280000300800 */
[----:B------:R-:W4:Y:S01]  /*1b080*/  LDL.LU R25, [R1+0x3c0] ;  /* 0x0003c00001197983 */ /* 0x000f220000300800 */
[----:B------:R-:W-:-:S03]  /*1b090*/  SEL R5, RZ, 0x4, !P0 ;  /* 0x00000004ff057807 */ /* 0x000fc60004000000 */
[----:B------:R1:W-:Y:S01]  /*1b0a0*/  LDGSTS.E [R4+0x23000], [R8.64], P2 ;  /* 0x2300000008047fae */ /* 0x0003e20009121844 */
[----:B------:R-:W-:Y:S02]  /*1b0b0*/  SEL R5, R5, RZ, !P1 ;  /* 0x000000ff05057207 */ /* 0x000fe40004800000 */
[----:B------:R-:W-:Y:S01]  /*1b0c0*/  ISETP.GT.AND P0, PT, R3, 0x24, PT ;  /* 0x000000240300780c */ /* 0x000fe20003f04270 */
[----:B-1----:R-:W-:Y:S02]  /*1b0d0*/  IMAD.MOV.U32 R9, RZ, RZ, R22 ;  /* 0x000000ffff097224 */ /* 0x002fe400078e0016 */
[----:B------:R-:W-:Y:S01]  /*1b0e0*/  IMAD.MOV.U32 R8, RZ, RZ, R21 ;  /* 0x000000ffff087224 */ /* 0x000fe200078e0015 */
[----:B------:R-:W4:Y:S04]  /*1b0f0*/  LDL.LU R22, [R1+0x3dc] ;  /* 0x0003dc0001167983 */ /* 0x000f280000300800 */
[----:B------:R-:W4:Y:S01]  /*1b100*/  LDL.LU R21, [R1+0x3e0] ;  /* 0x0003e00001157983 */ /* 0x000f220000300800 */
[----:B------:R-:W-:-:S02]  /*1b110*/  ISETP.NE.U32.AND P2, PT, R5, RZ, PT ;  /* 0x000000ff0500720c */ /* 0x000fc40003f45070 */
[----:B------:R-:W-:Y:S01]  /*1b120*/  SEL R5, RZ, 0x4, !P0 ;  /* 0x00000004ff057807 */ /* 0x000fe20004000000 */
[----:B------:R1:W-:Y:S01]  /*1b130*/  LDGSTS.E [R4+0x23800], [R8.64], P3 ;  /* 0x2380000008047fae */ /* 0x0003e20009921844 */
[----:B---3--:R-:W-:-:S05]  /*1b140*/  IADD3 R24, P0, R24, R206, RZ ;  /* 0x000000ce18187210 */ /* 0x008fca0007f1e0ff */
[----:B--2---:R-:W-:Y:S01]  /*1b150*/  IMAD.X R27, R27, 0x1, R0, P0 ;  /* 0x000000011b1b7824 */ /* 0x004fe200000e0600 */
[----:B------:R-:W-:Y:S01]  /*1b160*/  STL [R1+0x380], R24 ;  /* 0x0003801801007387 */ /* 0x000fe20000100800 */
[----:B-1----:R-:W-:-:S03]  /*1b170*/  IMAD.MOV.U32 R8, RZ, RZ, R24 ;  /* 0x000000ffff087224 */ /* 0x002fc600078e0018 */
[----:B------:R1:W-:Y:S01]  /*1b180*/  STL [R1+0x37c], R27 ;  /* 0x00037c1b01007387 */ /* 0x0003e20000100800 */
[----:B------:R-:W-:-:S05]  /*1b190*/  IMAD.MOV.U32 R9, RZ, RZ, R27 ;  /* 0x000000ffff097224 */ /* 0x000fca00078e001b */
[----:B------:R2:W-:Y:S01]  /*1b1a0*/  LDGSTS.E [R4+0x24000], [R8.64], P2 ;  /* 0x2400000008047fae */ /* 0x0005e20009121844 */
[----:B-----5:R-:W-:-:S05]  /*1b1b0*/  IADD3 R20, P0, R20, R206, RZ ;  /* 0x000000ce14147210 */ /* 0x020fca0007f1e0ff */
[----:B------:R-:W-:Y:S01]  /*1b1c0*/  IMAD.X R23, R23, 0x1, R0, P0 ;  /* 0x0000000117177824 */ /* 0x000fe200000e0600 */
[----:B------:R-:W-:Y:S04]  /*1b1d0*/  STL [R1+0x3a0], R20 ;  /* 0x0003a01401007387 */ /* 0x000fe80000100800 */
[----:B------:R3:W-:Y:S04]  /*1b1e0*/  STL [R1+0x39c], R23 ;  /* 0x00039c1701007387 */ /* 0x0007e80000100800 */
[----:B-1----:R-:W5:Y:S04]  /*1b1f0*/  LDL.LU R27, [R1+0x81c] ;  /* 0x00081c00011b7983 */ /* 0x002f680000300800 */
[----:B------:R-:W5:Y:S01]  /*1b200*/  LDL.LU R24, [R1+0x820] ;  /* 0x0008200001187983 */ /* 0x000f620000300800 */
[----:B--2---:R-:W-:-:S02]  /*1b210*/  IMAD.MOV.U32 R9, RZ, RZ, R23 ;  /* 0x000000ffff097224 */ /* 0x004fc400078e0017 */
[----:B------:R-:W-:Y:S01]  /*1b220*/  IMAD.MOV.U32 R8, RZ, RZ, R20 ;  /* 0x000000ffff087224 */ /* 0x000fe200078e0014 */
[----:B---3--:R-:W3:Y:S04]  /*1b230*/  LDL.LU R23, [R1+0x834] ;  /* 0x0008340001177983 */ /* 0x008ee80000300800 */
[----:B------:R-:W3:Y:S01]  /*1b240*/  LDL.LU R20, [R1+0x838] ;  /* 0x0008380001147983 */ /* 0x000ee20000300800 */
        /* <DEDUP_REMOVED lines=12> */
[----:B------:R-:W-:Y:S01]  /*1b310*/  IMAD.X R26, R26, 0x1, R0, P0 ;  /* 0x000000011a1a7824 */ /* 0x000fe200000e0600 */
[----:B------:R-:W-:Y:S01]  /*1b320*/  STL [R1+0x3c0], R25 ;  /* 0x0003c01901007387 */ /* 0x000fe20000100800 */
[----:B-1----:R-:W-:Y:S02]  /*1b330*/  IMAD.MOV.U32 R8, RZ, RZ, R25 ;  /* 0x000000ffff087224 */ /* 0x002fe400078e0019 */
[----:B------:R-:W-:Y:S01]  /*1b340*/  IMAD.MOV.U32 R9, RZ, RZ, R26 ;  /* 0x000000ffff097224 */ /* 0x000fe200078e001a */
[----:B------:R1:W-:Y:S04]  /*1b350*/  STL [R1+0x3bc], R26 ;  /* 0x0003bc1a01007387 */ /* 0x0003e80000100800 */
[----:B------:R4:W-:Y:S01]  /*1b360*/  LDGSTS.E [R4+0x25000], [R8.64], P2 ;  /* 0x2500000008047fae */ /* 0x0009e20009121844 */
[----:B------:R-:W-:-:S05]  /*1b370*/  IADD3 R21, P0, R21, R206, RZ ;  /* 0x000000ce15157210 */ /* 0x000fca0007f1e0ff */
[----:B------:R-:W-:Y:S01]  /*1b380*/  IMAD.X R22, R22, 0x1, R0, P0 ;  /* 0x0000000116167824 */ /* 0x000fe200000e0600 */
[----:B------:R-:W-:Y:S01]  /*1b390*/  STL [R1+0x3e0], R21 ;  /* 0x0003e01501007387 */ /* 0x000fe20000100800 */
[----:B----4-:R-:W-:-:S03]  /*1b3a0*/  IMAD.MOV.U32 R8, RZ, RZ, R21 ;  /* 0x000000ffff087224 */ /* 0x010fc600078e0015 */
[----:B------:R4:W-:Y:S01]  /*1b3b0*/  STL [R1+0x3dc], R22 ;  /* 0x0003dc1601007387 */ /* 0x0009e20000100800 */
[----:B------:R-:W-:-:S03]  /*1b3c0*/  IMAD.MOV.U32 R9, RZ, RZ, R22 ;  /* 0x000000ffff097224 */ /* 0x000fc600078e0016 */
[----:B-1----:R-:W2:Y:S01]  /*1b3d0*/  LDL.LU R26, [R1+0x85c] ;  /* 0x00085c00011a7983 */ /* 0x002ea20000300800 */
[----:B------:R-:W-:-:S03]  /*1b3e0*/  ISETP.GT.AND P0, PT, R3, 0x30, PT ;  /* 0x000000300300780c */ /* 0x000fc60003f04270 */
[----:B------:R-:W2:Y:S04]  /*1b3f0*/  LDL.LU R25, [R1+0x860] ;  /* 0x0008600001197983 */ /* 0x000ea80000300800 */
[----:B----4-:R-:W4:Y:S04]  /*1b400*/  LDL.LU R22, [R1+0x86c] ;  /* 0x00086c0001167983 */ /* 0x010f280000300800 */
[----:B------:R-:W4:Y:S01]  /*1b410*/  LDL.LU R21, [R1+0x870] ;  /* 0x0008700001157983 */ /* 0x000f220000300800 */
[----:B------:R-:W-:Y:S02]  /*1b420*/  SEL R5, RZ, 0x4, !P0 ;  /* 0x00000004ff057807 */ /* 0x000fe40004000000 */
[----:B------:R-:W-:Y:S01]  /*1b430*/  ISETP.GT.AND P0, PT, R3, 0x34, PT ;  /* 0x000000340300780c */ /* 0x000fe20003f04270 */
[----:B------:R1:W-:Y:S01]  /*1b440*/  LDGSTS.E [R4+0x25800], [R8.64], P3 ;  /* 0x2580000008047fae */ /* 0x0003e20009921844 */
[----:B------:R-:W-:-:S04]  /*1b450*/  SEL R5, R5, RZ, !P1 ;  /* 0x000000ff05057207 */ /* 0x000fc80004800000 */
[----:B------:R-:W-:Y:S02]  /*1b460*/  ISETP.NE.U32.AND P2, PT, R5, RZ, PT ;  /* 0x000000ff0500720c */ /* 0x000fe40003f45070 */
[----:B------:R-:W-:Y:S02]  /*1b470*/  SEL R5, RZ, 0x4, !P0 ;  /* 0x00000004ff057807 */ /* 0x000fe40004000000 */
[----:B-----5:R-:W-:-:S05]  /*1b480*/  IADD3 R24, P0, R24, R206, RZ ;  /* 0x000000ce18187210 */ /* 0x020fca0007f1e0ff */
[--C-:B------:R-:W-:Y:S01]  /*1b490*/  IMAD.X R27, R27, 0x1, R0.reuse, P0 ;  /* 0x000000011b1b7824 */ /* 0x100fe200000e0600 */
[----:B---3--:R-:W-:Y:S01]  /*1b4a0*/  IADD3 R20, P0, R20, R206, RZ ;  /* 0x000000ce14147210 */ /* 0x008fe20007f1e0ff */
[----:B------:R-:W-:Y:S04]  /*1b4b0*/  STL [R1+0x820], R24 ;  /* 0x0008201801007387 */ /* 0x000fe80000100800 */
[----:B------:R-:W-:Y:S01]  /*1b4c0*/  IMAD.X R23, R23, 0x1, R0, P0 ;  /* 0x0000000117177824 */ /* 0x000fe200000e0600 */
[----:B------:R3:W-:Y:S01]  /*1b4d0*/  STL [R1+0x81c], R27 ;  /* 0x00081c1b01007387 */ /* 0x0007e20000100800 */
[----:B-1----:R-:W-:Y:S02]  /*1b4e0*/  IMAD.MOV.U32 R8, RZ, RZ, R24 ;  /* 0x000000ffff087224 */ /* 0x002fe400078e0018 */
[----:B------:R-:W-:Y:S01]  /*1b4f0*/  IMAD.MOV.U32 R9, RZ, RZ, R27 ;  /* 0x000000ffff097224 */ /* 0x000fe200078e001b */
[----:B------:R-:W-:Y:S04]  /*1b500*/  STL [R1+0x838], R20 ;  /* 0x0008381401007387 */ /* 0x000fe80000100800 */
[----:B------:R1:W-:Y:S04]  /*1b510*/  STL [R1+0x834], R23 ;  /* 0x0008341701007387 */ /* 0x0003e80000100800 */
[----:B---3--:R-:W3:Y:S04]  /*1b520*/  LDL.LU R27, [R1+0x284] ;  /* 0x00028400011b7983 */ /* 0x008ee80000300800 */
[----:B------:R-:W5:Y:S04]  /*1b530*/  LDL.LU R24, [R1+0x288] ;  /* 0x0002880001187983 */ /* 0x000f680000300800 */
[----:B------:R1:W-:Y:S02]  /*1b540*/  LDGSTS.E [R4+0x26000], [R8.64], P2 ;  /* 0x2600000008047fae */ /* 0x0003e40009121844 */
[----:B-1----:R-:W-:-:S02]  /*1b550*/  IMAD.MOV.U32 R9, RZ, RZ, R23 ;  /* 0x000000ffff097224 */ /* 0x002fc400078e0017 */
[----:B------:R-:W-:Y:S01]  /*1b560*/  IMAD.MOV.U32 R8, RZ, RZ, R20 ;  /* 0x000000ffff087224 */ /* 0x000fe200078e0014 */
[----:B------:R-:W3:Y:S04]  /*1b570*/  LDL.LU R23, [R1+0x2a4] ;  /* 0x0002a40001177983 */ /* 0x000ee80000300800 */
[----:B------:R-:W3:Y:S01]  /*1b580*/  LDL.LU R20, [R1+0x2a8] ;  /* 0x0002a80001147983 */ /* 0x000ee20000300800 */
[----:B------:R-:W-:-:S04]  /*1b590*/  SEL R5, R5, RZ, !P1 ;  /* 0x000000ff05057207 */ /* 0x000fc80004800000 */
[----:B------:R-:W-:Y:S02]  /*1b5a0*/  ISETP.NE.U32.AND P3, PT, R5, RZ, PT ;  /* 0x000000ff0500720c */ /* 0x000fe40003f65070 */
[----:B------:R-:W-:-:S04]  /*1b5b0*/  ISETP.GT.AND P0, PT, R3, 0x38, PT ;  /* 0x000000380300780c */ /* 0x000fc80003f04270 */
[----:B------:R-:W-:-:S04]  /*1b5c0*/  SEL R5, RZ, 0x4, !P0 ;  /* 0x00000004ff057807 */ /* 0x000fc80004000000 */
[----:B------:R-:W-:-:S03]  /*1b5d0*/  SEL R5, R5, RZ, !P1 ;  /* 0x000000ff05057207 */ /* 0x000fc60004800000 */
[----:B------:R1:W-:Y:S01]  /*1b5e0*/  LDGSTS.E [R4+0x26800], [R8.64], P3 ;  /* 0x2680000008047fae */ /* 0x0003e20009921844 */
[----:B------:R-:W-:Y:S02]  /*1b5f0*/  ISETP.GT.AND P0, PT, R3, 0x3c, PT ;  /* 0x0000003c0300780c */ /* 0x000fe40003f04270 */
[----:B------:R-:W-:Y:S02]  /*1b600*/  ISETP.NE.U32.AND P2, PT, R5, RZ, PT ;  /* 0x000000ff0500720c */ /* 0x000fe40003f45070 */
[----:B------:R-:W-:-:S04]  /*1b610*/  SEL R5, RZ, 0x4, !P0 ;  /* 0x00000004ff057807 */ /* 0x000fc80004000000 */
[----:B------:R-:W-:-:S04]  /*1b620*/  SEL R5, R5, RZ, !P1 ;  /* 0x000000ff05057207 */ /* 0x000fc80004800000 */
[----:B------:R-:W-:Y:S02]  /*1b630*/  ISETP.NE.U32.AND P0, PT, R5, RZ, PT ;  /* 0x000000ff0500720c */ /* 0x000fe40003f05070 */
[----:B------:R-:W-:-:S05]  /*1b640*/  LOP3.LUT R34, R34, 0x7f, RZ, 0xc0, !PT ;  /* 0x0000007f22227812 */ /* 0x000fca00078ec0ff */
[----:B------:R-:W-:-:S05]  /*1b650*/  IMAD.SHL.U32 R34, R34, 0x4, RZ ;  /* 0x0000000422227824 */ /* 0x000fca00078e00ff */
[----:B------:R-:W-:Y:S02]  /*1b660*/  LOP3.LUT R28, R34, 0x20, RZ, 0x3c, !PT ;  /* 0x00000020221c7812 */ /* 0x000fe400078e3cff */
[----:B--2---:R-:W-:-:S05]  /*1b670*/  IADD3 R25, P3, R25, R206, RZ ;  /* 0x000000ce19197210 */ /* 0x004fca0007f7e0ff */
[--C-:B------:R-:W-:Y:S01]  /*1b680*/  IMAD.X R26, R26, 0x1, R0.reuse, P3 ;  /* 0x000000011a1a7824 */ /* 0x100fe200018e0600 */
[----:B----4-:R-:W-:Y:S01]  /*1b690*/  IADD3 R21, P4, R21, R206, RZ ;  /* 0x000000ce15157210 */ /* 0x010fe20007f9e0ff */
        /* <DEDUP_REMOVED lines=8> */
[----:B------:R-:W4:Y:S04]  /*1b720*/  LDL.LU R25, [R1+0x2c8] ;  /* 0x0002c80001197983 */ /* 0x000f280000300800 */
[----:B------:R1:W-:Y:S02]  /*1b730*/  LDGSTS.E [R4+0x27000], [R8.64], P2 ;  /* 0x2700000008047fae */ /* 0x0003e40009121844 */
[----:B-1----:R-:W-:-:S02]  /*1b740*/  IMAD.MOV.U32 R9, RZ, RZ, R22 ;  /* 0x000000ffff097224 */ /* 0x002fc400078e0016 */
[----:B------:R-:W-:Y:S01]  /*1b750*/  IMAD.MOV.U32 R8, RZ, RZ, R21 ;  /* 0x000000ffff087224 */ /* 0x000fe200078e0015 */
[----:B------:R-:W2:Y:S04]  /*1b760*/  LDL.LU R22, [R1+0x2e4] ;  /* 0x0002e40001167983 */ /* 0x000ea80000300800 */
[----:B------:R-:W2:Y:S04]  /*1b770*/  LDL.LU R21, [R1+0x2e8] ;  /* 0x0002e80001157983 */ /* 0x000ea80000300800 */
[----:B------:R1:W-:Y:S01]  /*1b780*/  LDGSTS.E [R4+0x27800], [R8.64], P0 ;  /* 0x2780000008047fae */ /* 0x0003e20008121844 */
[----:B------:R-:W-:-:S04]  /*1b790*/  ISETP.GT.AND P0, PT, R3, 0x1, PT ;  /* 0x000000010300780c */ /* 0x000fc80003f04270 */
[----:B-1----:R-:W-:Y:S02]  /*1b7a0*/  SEL R4, RZ, 0x4, !P0 ;  /* 0x00000004ff047807 */ /* 0x002fe40004000000 */
[----:B------:R-:W-:Y:S02]  /*1b7b0*/  ISETP.GT.AND P0, PT, R3, 0x5, PT ;  /* 0x000000050300780c */ /* 0x000fe40003f04270 */
[----:B------:R-:W-:Y:S02]  /*1b7c0*/  SEL R4, R4, RZ, !P1 ;  /* 0x000000ff04047207 */ /* 0x000fe40004800000 */
[----:B------:R-:W-:Y:S02]  /*1b7d0*/  SEL R5, RZ, 0x4, !P0 ;  /* 0x00000004ff057807 */ /* 0x000fe40004000000 */
[----:B------:R-:W-:Y:S02]  /*1b7e0*/  ISETP.NE.U32.AND P0, PT, R4, RZ, PT ;  /* 0x000000ff0400720c */ /* 0x000fe40003f05070 */
[----:B------:R-:W-:-:S04]  /*1b7f0*/  SEL R4, R5, RZ, !P1 ;  /* 0x000000ff05047207 */ /* 0x000fc80004800000 */
[----:B------:R-:W-:Y:S01]  /*1b800*/  ISETP.NE.U32.AND P2, PT, R4, RZ, PT ;  /* 0x000000ff0400720c */ /* 0x000fe20003f45070 */
[----:B------:R-:W-:Y:S01]  /*1b810*/  IMAD R4, R204, 0x8000, R28 ;  /* 0x00008000cc047824 */ /* 0x000fe200078e021c */
[----:B-----5:R-:W-:-:S05]  /*1b820*/  IADD3 R24, P3, R24, R206, RZ ;  /* 0x000000ce18187210 */ /* 0x020fca0007f7e0ff */
[----:B---3--:R-:W-:Y:S01]  /*1b830*/  IMAD.X R27, R27, 0x1, R0, P3 ;  /* 0x000000011b1b7824 */ /* 0x008fe200018e0600 */
[----:B------:R-:W-:Y:S01]  /*1b840*/  STL [R1+0x288], R24 ;  /* 0x0002881801007387 */ /* 0x000fe20000100800 */
[----:B------:R-:W-:-:S03]  /*1b850*/  IMAD.MOV.U32 R8, RZ, RZ, R24 ;  /* 0x000000ffff087224 */ /* 0x000fc600078e0018 */
[----:B------:R1:W-:Y:S01]  /*1b860*/  STL [R1+0x284], R27 ;  /* 0x0002841b01007387 */ /* 0x0003e20000100800 */
[----:B------:R-:W-:-:S05]  /*1b870*/  IMAD.MOV.U32 R9, RZ, RZ, R27 ;  /* 0x000000ffff097224 */ /* 0x000fca00078e001b */
[----:B------:R3:W-:Y:S01]  /*1b880*/  LDGSTS.E [R4+0x20200], [R8.64], P0 ;  /* 0x2020000008047fae */ /* 0x0007e20008121844 */
[----:B------:R-:W-:-:S05]  /*1b890*/  IADD3 R20, P3, R20, R206, RZ ;  /* 0x000000ce14147210 */ /* 0x000fca0007f7e0ff */
[----:B------:R-:W-:Y:S01]  /*1b8a0*/  IMAD.X R23, R23, 0x1, R0, P3 ;  /* 0x0000000117177824 */ /* 0x000fe200018e0600 */
[----:B------:R-:W-:Y:S04]  /*1b8b0*/  STL [R1+0x2a8], R20 ;  /* 0x0002a81401007387 */ /* 0x000fe80000100800 */
[----:B------:R5:W-:Y:S04]  /*1b8c0*/  STL [R1+0x2a4], R23 ;  /* 0x0002a41701007387 */ /* 0x000be80000100800 */
[----:B-1----:R-:W2:Y:S04]  /*1b8d0*/  LDL.LU R27, [R1+0x304] ;  /* 0x00030400011b7983 */ /* 0x002ea80000300800 */
[----:B------:R-:W2:Y:S01]  /*1b8e0*/  LDL.LU R24, [R1+0x308] ;  /* 0x0003080001187983 */ /* 0x000ea20000300800 */
[----:B---3--:R-:W-:-:S02]  /*1b8f0*/  IMAD.MOV.U32 R9, RZ, RZ, R23 ;  /* 0x000000ffff097224 */ /* 0x008fc400078e0017 */
[----:B------:R-:W-:Y:S01]  /*1b900*/  IMAD.MOV.U32 R8, RZ, RZ, R20 ;  /* 0x000000ffff087224 */ /* 0x000fe200078e0014 */
[----:B-----5:R-:W5:Y:S04]  /*1b910*/  LDL.LU R23, [R1+0x324] ;  /* 0x0003240001177983 */ /* 0x020f680000300800 */
[----:B------:R-:W5:Y:S01]  /*1b920*/  LDL.LU R20, [R1+0x328] ;  /* 0x0003280001147983 */ /* 0x000f620000300800 */
[----:B------:R-:W-:-:S03]  /*1b930*/  ISETP.GT.AND P0, PT, R3, 0x9, PT ;  /* 0x000000090300780c */ /* 0x000fc60003f04270 */
[----:B------:R1:W-:Y:S01]  /*1b940*/  LDGSTS.E [R4+0x20a00], [R8.64], P2 ;  /* 0x20a0000008047fae */ /* 0x0003e20009121844 */
[----:B------:R-:W-:Y:S02]  /*1b950*/  SEL R5, RZ, 0x4, !P0 ;  /* 0x00000004ff057807 */ /* 0x000fe40004000000 */
[----:B------:R-:W-:Y:S02]  /*1b960*/  ISETP.GT.AND P0, PT, R3, 0xd, PT ;  /* 0x0000000d0300780c */ /* 0x000fe40003f04270 */
[----:B------:R-:W-:-:S04]  /*1b970*/  SEL R5, R5, RZ, !P1 ;  /* 0x000000ff05057207 */ /* 0x000fc80004800000 */
[----:B------:R-:W-:Y:S02]  /*1b980*/  ISETP.NE.U32.AND P2, PT, R5, RZ, PT ;  /* 0x000000ff0500720c */ /* 0x000fe40003f45070 */
[----:B------:R-:W-:-:S04]  /*1b990*/  SEL R5, RZ, 0x4, !P0 ;  /* 0x00000004ff057807 */ /* 0x000fc80004000000 */
[----:B------:R-:W-:-:S04]  /*1b9a0*/  SEL R5, R5, RZ, !P1 ;  /* 0x000000ff05057207 */ /* 0x000fc80004800000 */
[----:B------:R-:W-:Y:S02]  /*1b9b0*/  ISETP.NE.U32.AND P3, PT, R5, RZ, PT ;  /* 0x000000ff0500720c */ /* 0x000fe40003f65070 */
[----:B----4-:R-:W-:-:S05]  /*1b9c0*/  IADD3 R25, P0, R25, R206, RZ ;  /* 0x000000ce19197210 */ /* 0x010fca0007f1e0ff */
[----:B--2---:R-:W-:Y:S01]  /*1b9d0*/  IMAD.X R26, R26, 0x1, R0, P0 ;  /* 0x000000011a1a7824 */ /* 0x004fe200000e0600 */
[----:B------:R-:W-:Y:S01]  /*1b9e0*/  STL [R1+0x2c8], R25 ;  /* 0x0002c81901007387 */ /* 0x000fe20000100800 */
[----:B-1----:R-:W-:-:S03]  /*1b9f0*/  IMAD.MOV.U32 R8, RZ, RZ, R25 ;  /* 0x000000ffff087224 */ /* 0x002fc600078e0019 */
[----:B------:R1:W-:Y:S01]  /*1ba00*/  STL [R1+0x2c4], R26 ;  /* 0x0002c41a01007387 */ /* 0x0003e20000100800 */
[----:B------:R-:W-:-:S05]  /*1ba10*/  IMAD.MOV.U32 R9, RZ, RZ, R26 ;  /* 0x000000ffff097224 */ /* 0x000fca00078e001a */
[----:B------:R2:W-:Y:S01]  /*1ba20*/  LDGSTS.E [R4+0x21200], [R8.64], P2 ;  /* 0x2120000008047fae */ /* 0x0005e20009121844 */
[----:B------:R-:W-:-:S05]  /*1ba30*/  IADD3 R21, P0, R21, R206, RZ ;  /* 0x000000ce15157210 */ /* 0x000fca0007f1e0ff */
[----:B------:R-:W-:Y:S01]  /*1ba40*/  IMAD.X R22, R22, 0x1, R0, P0 ;  /* 0x0000000116167824 */ /* 0x000fe200000e0600 */
[----:B------:R-:W-:Y:S04]  /*1ba50*/  STL [R1+0x2e8], R21 ;  /* 0x0002e81501007387 */ /* 0x000fe80000100800 */
[----:B------:R4:W-:Y:S04]  /*1ba60*/  STL [R1+0x2e4], R22 ;  /* 0x0002e41601007387 */ /* 0x0009e80000100800 */
[----:B-1----:R-:W3:Y:S04]  /*1ba70*/  LDL.LU R26, [R1+0x344] ;  /* 0x00034400011a7983 */ /* 0x002ee80000300800 */
[----:B------:R-:W3:Y:S01]  /*1ba80*/  LDL.LU R25, [R1+0x348] ;  /* 0x0003480001197983 */ /* 0x000ee20000300800 */
[----:B--2---:R-:W-:Y:S01]  /*1ba90*/  IMAD.MOV.U32 R9, RZ, RZ, R22 ;  /* 0x000000ffff097224 */ /* 0x004fe200078e0016 */
[----:B------:R-:W-:Y:S01]  /*1baa0*/  ISETP.GT.AND P0, PT, R3, 0x11, PT ;  /* 0x000000110300780c */ /* 0x000fe20003f04270 */
[----:B------:R-:W-:Y:S01]  /*1bab0*/  IMAD.MOV.U32 R8, RZ, RZ, R21 ;  /* 0x000000ffff087224 */ /* 0x000fe200078e0015 */
[----:B----4-:R-:W2:Y:S04]  /*1bac0*/  LDL.LU R22, [R1+0x364] ;  /* 0x0003640001167983 */ /* 0x010ea80000300800 */
[----:B------:R-:W4:Y:S01]  /*1bad0*/  LDL.LU R21, [R1+0x368] ;  /* 0x0003680001157983 */ /* 0x000f220000300800 */
[----:B------:R-:W-:-:S02]  /*1bae0*/  SEL R5, RZ, 0x4, !P0 ;  /* 0x00000004ff057807 */ /* 0x000fc40004000000 */
[----:B------:R-:W-:Y:S01]  /*1baf0*/  ISETP.GT.AND P0, PT, R3, 0x15, PT ;  /* 0x000000150300780c */ /* 0x000fe20003f04270 */
[----:B------:R1:W-:Y:S01]  /*1bb00*/  LDGSTS.E [R4+0x21a00], [R8.64], P3 ;  /* 0x21a0000008047fae */ /* 0x0003e20009921844 */
[----:B------:R-:W-:-:S04]  /*1bb10*/  SEL R5, R5, RZ, !P1 ;  /* 0x000000ff05057207 */ /* 0x000fc80004800000 */
[----:B------:R-:W-:Y:S02]  /*1bb20*/  ISETP.NE.U32.AND P2, PT, R5, RZ, PT ;  /* 0x000000ff0500720c */ /* 0x000fe40003f45070 */
[----:B------:R-:W-:Y:S02]  /*1bb30*/  SEL R5, RZ, 0x4, !P0 ;  /* 0x00000004ff057807 */ /* 0x000fe40004000000 */
[----:B------:R-:W-:-:S05]  /*1bb40*/  IADD3 R24, P0, R24, R206, RZ ;  /* 0x000000ce18187210 */ /* 0x000fca0007f1e0ff */
[--C-:B------:R-:W-:Y:S01]  /*1bb50*/  IMAD.X R27, R27, 0x1, R0.reuse, P0 ;  /* 0x000000011b1b7824 */ /* 0x100fe200000e0600 */
        /* <DEDUP_REMOVED lines=8> */
[----:B-----5:R-:W5:Y:S04]  /*1bbe0*/  LDL.LU R27, [R1+0x384] ;  /* 0x00038400011b7983 */ /* 0x020f680000300800 */
[----:B------:R-:W5:Y:S04]  /*1bbf0*/  LDL.LU R24, [R1+0x388] ;  /* 0x0003880001187983 */ /* 0x000f680000300800 */
[----:B------:R1:W-:Y:S02]  /*1bc00*/  LDGSTS.E [R4+0x22200], [R8.64], P2 ;  /* 0x2220000008047fae */ /* 0x0003e40009121844 */
[----:B-1----:R-:W-:-:S02]  /*1bc10*/  IMAD.MOV.U32 R9, RZ, RZ, R23 ;  /* 0x000000ffff097224 */ /* 0x002fc400078e0017 */
[----:B------:R-:W-:Y:S01]  /*1bc20*/  IMAD.MOV.U32 R8, RZ, RZ, R20 ;  /* 0x000000ffff087224 */ /* 0x000fe200078e0014 */
[----:B------:R-:W5:Y:S04]  /*1bc30*/  LDL.LU R23, [R1+0x3a4] ;  /* 0x0003a40001177983 */ /* 0x000f680000300800 */
        /* <DEDUP_REMOVED lines=12> */
[----:B---3--:R-:W-:-:S05]  /*1bd00*/  IADD3 R25, P0, R25, R206, RZ ;  /* 0x000000ce19197210 */ /* 0x008fca0007f1e0ff */
[--C-:B------:R-:W-:Y:S01]  /*1bd10*/  IMAD.X R26, R26, 0x1, R0.reuse, P0 ;  /* 0x000000011a1a7824 */ /* 0x100fe200000e0600 */
[----:B----4-:R-:W-:Y:S01]  /*1bd20*/  IADD3 R21, P0, R21, R206, RZ ;  /* 0x000000ce15157210 */ /* 0x010fe20007f1e0ff */
[----:B------:R-:W-:Y:S04]  /*1bd30*/  STL [R1+0x348], R25 ;  /* 0x0003481901007387 */ /* 0x000fe80000100800 */
[----:B--2---:R-:W-:Y:S01]  /*1bd40*/  IMAD.X R22, R22, 0x1, R0, P0 ;  /* 0x0000000116167824 */ /* 0x004fe200000e0600 */
[----:B------:R2:W-:Y:S01]  /*1bd50*/  STL [R1+0x344], R26 ;  /* 0x0003441a01007387 */ /* 0x0005e20000100800 */
[----:B-1----:R-:W-:Y:S02]  /*1bd60*/  IMAD.MOV.U32 R8, RZ, RZ, R25 ;  /* 0x000000ffff087224 */ /* 0x002fe400078e0019 */
[----:B------:R-:W-:Y:S01]  /*1bd70*/  IMAD.MOV.U32 R9, RZ, RZ, R26 ;  /* 0x000000ffff097224 */ /* 0x000fe200078e001a */
[----:B------:R-:W-:Y:S04]  /*1bd80*/  STL [R1+0x368], R21 ;  /* 0x0003681501007387 */ /* 0x000fe80000100800 */
[----:B------:R1:W-:Y:S04]  /*1bd90*/  STL [R1+0x364], R22 ;  /* 0x0003641601007387 */ /* 0x0003e80000100800 */
[----:B--2---:R-:W2:Y:S04]  /*1bda0*/  LDL.LU R26, [R1+0x3c4] ;  /* 0x0003c400011a7983 */ /* 0x004ea80000300800 */
[----:B------:R-:W3:Y:S01]  /*1bdb0*/  LDL.LU R25, [R1+0x3c8] ;  /* 0x0003c80001197983 */ /* 0x000ee20000300800 */
[----:B------:R-:W-:-:S03]  /*1bdc0*/  ISETP.GT.AND P0, PT, R3, 0x21, PT ;  /* 0x000000210300780c */ /* 0x000fc60003f04270 */
[----:B------:R4:W-:Y:S01]  /*1bdd0*/  LDGSTS.E [R4+0x23200], [R8.64], P2 ;  /* 0x2320000008047fae */ /* 0x0009e20009121844 */
[----:B------:R-:W-:Y:S01]  /*1bde0*/  SEL R5, RZ, 0x4, !P0 ;  /* 0x00000004ff057807 */ /* 0x000fe20004000000 */
[----:B----4-:R-:W-:Y:S02]  /*1bdf0*/  IMAD.MOV.U32 R9, RZ, RZ, R22 ;  /* 0x000000ffff097224 */ /* 0x010fe400078e0016 */
[----:B------:R-:W-:Y:S01]  /*1be00*/  IMAD.MOV.U32 R8, RZ, RZ, R21 ;  /* 0x000000ffff087224 */ /* 0x000fe200078e0015 */
[----:B-1----:R-:W4:Y:S04]  /*1be10*/  LDL.LU R22, [R1+0x3e4] ;  /* 0x0003e40001167983 */ /* 0x002f280000300800 */
[----:B------:R-:W4:Y:S01]  /*1be20*/  LDL.LU R21, [R1+0x3e8] ;  /* 0x0003e80001157983 */ /* 0x000f220000300800 */
[----:B------:R-:W-:-:S02]  /*1be30*/  SEL R5, R5, RZ, !P1 ;  /* 0x000000ff05057207 */ /* 0x000fc40004800000 */
[----:B------:R-:W-:Y:S01]  /*1be40*/  ISETP.GT.AND P0, PT, R3, 0x25, PT ;  /* 0x000000250300780c */ /* 0x000fe20003f04270 */
[----:B------:R1:W-:Y:S01]  /*1be50*/  LDGSTS.E [R4+0x23a00], [R8.64], P3 ;  /* 0x23a0000008047fae */ /* 0x0003e20009921844 */
[----:B------:R-:W-:Y:S02]  /*1be60*/  ISETP.NE.U32.AND P2, PT, R5, RZ, PT ;  /* 0x000000ff0500720c */ /* 0x000fe40003f45070 */
[----:B------:R-:W-:Y:S02]  /*1be70*/  SEL R5, RZ, 0x4, !P0 ;  /* 0x00000004ff057807 */ /* 0x000fe40004000000 */
[----:B-----5:R-:W-:-:S05]  /*1be80*/  IADD3 R24, P0, R24, R206, RZ ;  /* 0x000000ce18187210 */ /* 0x020fca0007f1e0ff */
[----:B------:R-:W-:Y:S01]  /*1be90*/  IMAD.X R27, R27, 0x1, R0, P0 ;  /* 0x000000011b1b7824 */ /* 0x000fe200000e0600 */
[----:B------:R-:W-:Y:S01]  /*1bea0*/  STL [R1+0x388], R24 ;  /* 0x0003881801007387 */ /* 0x000fe20000100800 */
[----:B-1----:R-:W-:-:S03]  /*1beb0*/  IMAD.MOV.U32 R8, RZ, RZ, R24 ;  /* 0x000000ffff087224 */ /* 0x002fc600078e0018 */
[----:B------:R1:W-:Y:S01]  /*1bec0*/  STL [R1+0x384], R27 ;  /* 0x0003841b01007387 */ /* 0x0003e20000100800 */
[----:B------:R-:W-:Y:S01]  /*1bed0*/  IMAD.MOV.U32 R9, RZ, RZ, R27 ;  /* 0x000000ffff097224 */ /* 0x000fe200078e001b */
[----:B------:R-:W-:Y:S02]  /*1bee0*/  SEL R5, R5, RZ, !P1 ;  /* 0x000000ff05057207 */ /* 0x000fe40004800000 */
[----:B------:R-:W-:Y:S02]  /*1bef0*/  IADD3 R20, P0, R20, R206, RZ ;  /* 0x000000ce14147210 */ /* 0x000fe40007f1e0ff */
[----:B------:R5:W-:Y:S03]  /*1bf00*/  LDGSTS.E [R4+0x24200], [R8.64], P2 ;  /* 0x2420000008047fae */ /* 0x000be60009121844 */
[----:B------:R-:W-:Y:S01]  /*1bf10*/  IMAD.X R23, R23, 0x1, R0, P0 ;  /* 0x0000000117177824 */ /* 0x000fe200000e0600 */
[----:B------:R-:W-:Y:S04]  /*1bf20*/  STL [R1+0x3a8], R20 ;  /* 0x0003a81401007387 */ /* 0x000fe80000100800 */
[----:B------:R5:W-:Y:S04]  /*1bf30*/  STL [R1+0x3a4], R23 ;  /* 0x0003a41701007387 */ /* 0x000be80000100800 */
[----:B-1----:R-:W4:Y:S04]  /*1bf40*/  LDL.LU R27, [R1+0x824] ;  /* 0x00082400011b7983 */ /* 0x002f280000300800 */
[----:B------:R-:W4:Y:S01]  /*1bf50*/  LDL.LU R24, [R1+0x828] ;  /* 0x0008280001187983 */ /* 0x000f220000300800 */
[----:B------:R-:W-:-:S02]  /*1bf60*/  ISETP.GT.AND P0, PT, R3, 0x29, PT ;  /* 0x000000290300780c */ /* 0x000fc40003f04270 */
[----:B------:R-:W-:Y:S02]  /*1bf70*/  ISETP.NE.U32.AND P3, PT, R5, RZ, PT ;  /* 0x000000ff0500720c */ /* 0x000fe40003f65070 */
[----:B------:R-:W-:Y:S01]  /*1bf80*/  SEL R5, RZ, 0x4, !P0 ;  /* 0x00000004ff057807 */ /* 0x000fe20004000000 */
[----:B-----5:R-:W-:Y:S01]  /*1bf90*/  IMAD.MOV.U32 R9, RZ, RZ, R23 ;  /* 0x000000ffff097224 */ /* 0x020fe200078e0017 */
[----:B------:R-:W-:Y:S01]  /*1bfa0*/  ISETP.GT.AND P0, PT, R3, 0x2d, PT ;  /* 0x0000002d0300780c */ /* 0x000fe20003f04270 */
[----:B------:R-:W-:Y:S01]  /*1bfb0*/  IMAD.MOV.U32 R8, RZ, RZ, R20 ;  /* 0x000000ffff087224 */ /* 0x000fe200078e0014 */
[----:B------:R-:W-:Y:S01]  /*1bfc0*/  SEL R5, R5, RZ, !P1 ;  /* 0x000000ff05057207 */ /* 0x000fe20004800000 */
[----:B------:R-:W5:Y:S03]  /*1bfd0*/  LDL.LU R23, [R1+0x854] ;  /* 0x0008540001177983 */ /* 0x000f660000300800 */
[----:B------:R-:W-:Y:S01]  /*1bfe0*/  ISETP.NE.U32.AND P2, PT, R5, RZ, PT ;  /* 0x000000ff0500720c */ /* 0x000fe20003f45070 */
[----:B------:R-:W5:Y:S01]  /*1bff0*/  LDL.LU R20, [R1+0x858] ;  /* 0x0008580001147983 */ /* 0x000f620000300800 */
[----:B------:R-:W-:-:S03]  /*1c000*/  SEL R5, RZ, 0x4, !P0 ;  /* 0x00000004ff057807 */ /* 0x000fc60004000000 */
[----:B------:R1:W-:Y:S01]  /*1c010*/  LDGSTS.E [R4+0x24a00], [R8.64], P3 ;  /* 0x24a0000008047fae */ /* 0x0003e20009921844 */
[----:B------:R-:W-:-:S04]  /*1c020*/  SEL R5, R5, RZ, !P1 ;  /* 0x000000ff05057207 */ /* 0x000fc80004800000 */
[----:B------:R-:W-:Y:S02]  /*1c030*/  ISETP.NE.U32.AND P3, PT, R5, RZ, PT ;  /* 0x000000ff0500720c */ /* 0x000fe40003f65070 */
[----:B---3--:R-:W-:-:S05]  /*1c040*/  IADD3 R25, P0, R25, R206, RZ ;  /* 0x000000ce19197210 */ /* 0x008fca0007f1e0ff */
[----:B--2---:R-:W-:Y:S02]  /*1c050*/  IMAD.X R26, R26, 0x1, R0, P0 ;  /* 0x000000011a1a7824 */ /* 0x004fe400000e0600 */
[----:B-1----:R-:W-:Y:S02]  /*1c060*/  IMAD.MOV.U32 R8, RZ, RZ, R25 ;  /* 0x000000ffff087224 */ /* 0x002fe400078e0019 */
[----:B------:R-:W-:Y:S01]  /*1c070*/  IMAD.MOV.U32 R9, RZ, RZ, R26 ;  /* 0x000000ffff097224 */ /* 0x000fe200078e001a */
[----:B------:R-:W-:Y:S04]  /*1c080*/  STL [R1+0x3c8], R25 ;  /* 0x0003c81901007387 */ /* 0x000fe80000100800 */
[----:B------:R-:W-:Y:S04]  /*1c090*/  STL [R1+0x3c4], R26 ;  /* 0x0003c41a01007387 */ /* 0x000fe80000100800 */
[----:B------:R1:W-:Y:S01]  /*1c0a0*/  LDGSTS.E [R4+0x25200], [R8.64], P2 ;  /* 0x2520000008047fae */ /* 0x0003e20009121844 */
[----:B----4-:R-:W-:-:S05]  /*1c0b0*/  IADD3 R21, P0, R21, R206, RZ ;  /* 0x000000ce15157210 */ /* 0x010fca0007f1e0ff */
[----:B------:R-:W-:Y:S01]  /*1c0c0*/  IMAD.X R22, R22, 0x1, R0, P0 ;  /* 0x0000000116167824 */ /* 0x000fe200000e0600 */
[----:B------:R-:W-:Y:S03]  /*1c0d0*/  STL [R1+0x3e8], R21 ;  /* 0x0003e81501007387 */ /* 0x000fe60000100800 */
[----:B-1----:R-:W-:Y:S01]  /*1c0e0*/  IMAD.MOV.U32 R9, RZ, RZ, R22 ;  /* 0x000000ffff097224 */ /* 0x002fe200078e0016 */
[----:B------:R1:W-:Y:S04]  /*1c0f0*/  STL [R1+0x3e4], R22 ;  /* 0x0003e41601007387 */ /* 0x0003e80000100800 */
[----:B------:R-:W2:Y:S04]  /*1c100*/  LDL.LU R28, [R1+0x864] ;  /* 0x00086400011c7983 */ /* 0x000ea80000300800 */
[----:B-1----:R-:W3:Y:S01]  /*1c110*/  LDL.LU R22, [R1+0x868] ;  /* 0x0008680001167983 */ /* 0x002ee20000300800 */
[----:B------:R-:W-:-:S03]  /*1c120*/  ISETP.GT.AND P0, PT, R3, 0x31, PT ;  /* 0x000000310300780c */ /* 0x000fc60003f04270 */
[----:B------:R-:W4:Y:S04]  /*1c130*/  LDL.LU R26, [R1+0x874] ;  /* 0x00087400011a7983 */ /* 0x000f280000300800 */
[----:B------:R-:W4:Y:S01]  /*1c140*/  LDL.LU R25, [R1+0x878] ;  /* 0x0008780001197983 */ /* 0x000f220000300800 */
[----:B------:R-:W-:Y:S02]  /*1c150*/  SEL R5, RZ, 0x4, !P0 ;  /* 0x00000004ff057807 */ /* 0x000fe40004000000 */
[----:B------:R-:W-:Y:S02]  /*1c160*/  ISETP.GT.AND P0, PT, R3, 0x35, PT ;  /* 0x000000350300780c */ /* 0x000fe40003f04270 */
[----:B------:R-:W-:-:S04]  /*1c170*/  SEL R5, R5, RZ, !P1 ;  /* 0x000000ff05057207 */ /* 0x000fc80004800000 */
[----:B------:R-:W-:Y:S02]  /*1c180*/  ISETP.NE.U32.AND P2, PT, R5, RZ, PT ;  /* 0x000000ff0500720c */ /* 0x000fe40003f45070 */
[----:B------:R-:W-:Y:S01]  /*1c190*/  SEL R5, RZ, 0x4, !P0 ;  /* 0x00000004ff057807 */ /* 0x000fe20004000000 */
[----:B------:R-:W-:Y:S02]  /*1c1a0*/  IMAD.MOV.U32 R8, RZ, RZ, R21 ;  /* 0x000000ffff087224 */ /* 0x000fe400078e0015 */
[----:B------:R-:W4:Y:S04]  /*1c1b0*/  LDL.LU R21, [R1+0x290] ;  /* 0x0002900001157983 */ /* 0x000f280000300800 */
[----:B------:R1:W-:Y:S01]  /*1c1c0*/  LDGSTS.E [R4+0x25a00], [R8.64], P3 ;  /* 0x25a0000008047fae */ /* 0x0003e20009921844 */
[----:B------:R-:W-:-:S05]  /*1c1d0*/  IADD3 R24, P0, R24, R206, RZ ;  /* 0x000000ce18187210 */ /* 0x000fca0007f1e0ff */
[----:B------:R-:W-:Y:S01]  /*1c1e0*/  IMAD.X R27, R27, 0x1, R0, P0 ;  /* 0x000000011b1b7824 */ /* 0x000fe200000e0600 */
[----:B------:R5:W-:Y:S01]  /*1c1f0*/  STL [R1+0x828], R24 ;  /* 0x0008281801007387 */ /* 0x000be20000100800 */
[----:B-1----:R-:W-:-:S03]  /*1c200*/  IMAD.MOV.U32 R8, RZ, RZ, R24 ;  /* 0x000000ffff087224 */ /* 0x002fc600078e0018 */
[----:B------:R1:W-:Y:S04]  /*1c210*/  STL [R1+0x824], R27 ;  /* 0x0008241b01007387 */ /* 0x0003e80000100800 */
[----:B-----5:R-:W5:Y:S01]  /*1c220*/  LDL.LU R24, [R1+0x28c] ;  /* 0x00028c0001187983 */ /* 0x020f620000300800 */
[----:B------:R-:W-:Y:S02]  /*1c230*/  IADD3 R20, P0, R20, R206, RZ ;  /* 0x000000ce14147210 */ /* 0x000fe40007f1e0ff */
[----:B------:R-:W-:-:S03]  /*1c240*/  SEL R5, R5, RZ, !P1 ;  /* 0x000000ff05057207 */ /* 0x000fc60004800000 */
[----:B------:R-:W-:Y:S01]  /*1c250*/  IMAD.X R23, R23, 0x1, R0, P0 ;  /* 0x0000000117177824 */ /* 0x000fe200000e0600 */
[----:B------:R-:W-:Y:S02]  /*1c260*/  ISETP.NE.U32.AND P3, PT, R5, RZ, PT ;  /* 0x000000ff0500720c */ /* 0x000fe40003f65070 */
[----:B------:R-:W-:Y:S01]  /*1c270*/  ISETP.GT.AND P0, PT, R3, 0x39, PT ;  /* 0x000000390300780c */ /* 0x000fe20003f04270 */
[----:B------:R-:W-:-:S03]  /*1c280*/  IMAD.MOV.U32 R9, RZ, RZ, R27 ;  /* 0x000000ffff097224 */ /* 0x000fc600078e001b */
[----:B------:R-:W-:Y:S02]  /*1c290*/  SEL R5, RZ, 0x4, !P0 ;  /* 0x00000004ff057807 */ /* 0x000fe40004000000 */
[----:B------:R1:W-:Y:S01]  /*1c2a0*/  LDGSTS.E [R4+0x26200], [R8.64], P2 ;  /* 0x2620000008047fae */ /* 0x0003e20009121844 */
[----:B------:R-:W-:Y:S02]  /*1c2b0*/  ISETP.GT.AND P0, PT, R3, 0x3d, PT ;  /* 0x0000003d0300780c */ /* 0x000fe40003f04270 */
[----:B------:R-:W-:-:S04]  /*1c2c0*/  SEL R5, R5, RZ, !P1 ;  /* 0x000000ff05057207 */ /* 0x000fc80004800000 */
[----:B------:R-:W-:Y:S01]  /*1c2d0*/  ISETP.NE.U32.AND P2, PT, R5, RZ, PT ;  /* 0x000000ff0500720c */ /* 0x000fe20003f45070 */
[----:B-1----:R-:W-:Y:S02]  /*1c2e0*/  IMAD.MOV.U32 R8, RZ, RZ, R20 ;  /* 0x000000ffff087224 */ /* 0x002fe400078e0014 */
[----:B------:R-:W-:Y:S01]  /*1c2f0*/  IMAD.MOV.U32 R9, RZ, RZ, R23 ;  /* 0x000000ffff097224 */ /* 0x000fe200078e0017 */
[----:B------:R-:W-:-:S04]  /*1c300*/  SEL R5, RZ, 0x4, !P0 ;  /* 0x00000004ff057807 */ /* 0x000fc80004000000 */
[----:B------:R1:W-:Y:S01]  /*1c310*/  LDGSTS.E [R4+0x26a00], [R8.64], P3 ;  /* 0x26a0000008047fae */ /* 0x0003e20009921844 */
[----:B------:R-:W-:-:S03]  /*1c320*/  SEL R5, R5, RZ, !P1 ;  /* 0x000000ff05057207 */ /* 0x000fc60004800000 */
[----:B------:R-:W-:Y:S01]  /*1c330*/  STL [R1+0x858], R20 ;  /* 0x0008581401007387 */ /* 0x000fe20000100800 */
[----:B------:R-:W-:-:S03]  /*1c340*/  ISETP.NE.U32.AND P0, PT, R5, RZ, PT ;  /* 0x000000ff0500720c */ /* 0x000fc60003f05070 */
[----:B------:R1:W-:Y:S04]  /*1c350*/  STL [R1+0x854], R23 ;  /* 0x0008541701007387 */ /* 0x0003e80000100800 */
[----:B------:R-:W5:Y:S04]  /*1c360*/  LDL.LU R27, [R1+0x2ac] ;  /* 0x0002ac00011b7983 */ /* 0x000f680000300800 */
[----:B-1----:R-:W5:Y:S04]  /*1c370*/  LDL.LU R23, [R1+0x2b0] ;  /* 0x0002b00001177983 */ /* 0x002f680000300800 */
[----:B------:R-:W5:Y:S01]  /*1c380*/  LDL.LU R20, [R1+0x2d0] ;  /* 0x0002d00001147983 */ /* 0x000f620000300800 */
[----:B------:R-:W-:Y:S01]  /*1c390*/  IMAD.SHL.U32 R35, R35, 0x4, RZ ;  /* 0x0000000423237824 */ /* 0x000fe200078e00ff */
[----:B---3--:R-:W-:-:S05]  /*1c3a0*/  IADD3 R22, P3, R22, R206, RZ ;  /* 0x000000ce16167210 */ /* 0x008fca0007f7e0ff */
[----:B--2---:R-:W-:Y:S01]  /*1c3b0*/  IMAD.X R28, R28, 0x1, R0, P3 ;  /* 0x000000011c1c7824 */ /* 0x004fe200018e0600 */
[----:B----4-:R-:W-:Y:S01]  /*1c3c0*/  IADD3 R25, P4, R25, R206, RZ ;  /* 0x000000ce19197210 */ /* 0x010fe20007f9e0ff */
[----:B------:R-:W-:Y:S02]  /*1c3d0*/  IMAD.MOV.U32 R8, RZ, RZ, R22 ;  /* 0x000000ffff087224 */ /* 0x000fe400078e0016 */
[----:B------:R-:W-:Y:S02]  /*1c3e0*/  IMAD.MOV.U32 R9, RZ, RZ, R28 ;  /* 0x000000ffff097224 */ /* 0x000fe400078e001c */
[----:B------:R-:W-:Y:S01]  /*1c3f0*/  IMAD.X R26, R26, 0x1, R0, P4 ;  /* 0x000000011a1a7824 */ /* 0x000fe200020e0600 */
[----:B------:R1:W-:Y:S04]  /*1c400*/  STL [R1+0x868], R22 ;  /* 0x0008681601007387 */ /* 0x0003e80000100800 */
[----:B------:R2:W-:Y:S04]  /*1c410*/  LDGSTS.E [R4+0x27200], [R8.64], P2 ;  /* 0x2720000008047fae */ /* 0x0005e80009121844 */
[----:B------:R-:W-:Y:S04]  /*1c420*/  STL [R1+0x864], R28 ;  /* 0x0008641c01007387 */ /* 0x000fe80000100800 */
[----:B------:R3:W-:Y:S01]  /*1c430*/  STL [R1+0x878], R25 ;  /* 0x0008781901007387 */ /* 0x0007e20000100800 */
[----:B--2---:R-:W-:-:S03]  /*1c440*/  IMAD.MOV.U32 R8, RZ, RZ, R25 ;  /* 0x000000ffff087224 */ /* 0x004fc600078e0019 */
[----:B-1----:R-:W2:Y:S01]  /*1c450*/  LDL.LU R22, [R1+0x2cc] ;  /* 0x0002cc0001167983 */ /* 0x002ea20000300800 */
[----:B------:R-:W-:-:S05]  /*1c460*/  IMAD.MOV.U32 R9, RZ, RZ, R26 ;  /* 0x000000ffff097224 */ /* 0x000fca00078e001a */
[----:B------:R1:W-:Y:S01]  /*1c470*/  LDGSTS.E [R4+0x27a00], [R8.64], P0 ;  /* 0x27a0000008047fae */ /* 0x0003e20008121844 */
[----:B------:R-:W-:Y:S02]  /*1c480*/  ISETP.GT.AND P0, PT, R3, 0x2, PT ;  /* 0x000000020300780c */ /* 0x000fe40003f04270 */
[----:B---3--:R-:W-:Y:S02]  /*1c490*/  LOP3.LUT R25, R35, 0x40, RZ, 0x3c, !PT ;  /* 0x0000004023197812 */ /* 0x008fe400078e3cff */
[----:B-1----:R-:W-:Y:S02]  /*1c4a0*/  SEL R4, RZ, 0x4, !P0 ;  /* 0x00000004ff047807 */ /* 0x002fe40004000000 */
[----:B------:R-:W-:Y:S02]  /*1c4b0*/  IADD3 R21, P0, R21, R206, RZ ;  /* 0x000000ce15157210 */ /* 0x000fe40007f1e0ff */
[----:B------:R-:W-:Y:S01]  /*1c4c0*/  SEL R4, R4, RZ, !P1 ;  /* 0x000000ff04047207 */ /* 0x000fe20004800000 */
[----:B------:R1:W-:Y:S03]  /*1c4d0*/  STL [R1+0x874], R26 ;  /* 0x0008741a01007387 */ /* 0x0003e60000100800 */
[----:B------:R-:W-:Y:S01]  /*1c4e0*/  ISETP.NE.U32.AND P2, PT, R4, RZ, PT ;  /* 0x000000ff0400720c */ /* 0x000fe20003f45070 */
[----:B------:R-:W-:Y:S01]  /*1c4f0*/  STL [R1+0x290], R21 ;  /* 0x0002901501007387 */ /* 0x000fe20000100800 */
[----:B------:R-:W-:-:S02]  /*1c500*/  IMAD R4, R204, 0x8000, R25 ;  /* 0x00008000cc047824 */ /* 0x000fc400078e0219 */
[----:B------:R-:W-:Y:S02]  /*1c510*/  IMAD.MOV.U32 R8, RZ, RZ, R21 ;  /* 0x000000ffff087224 */ /* 0x000fe400078e0015 */
[----:B-----5:R-:W-:-:S05]  /*1c520*/  IMAD.X R24, R24, 0x1, R0, P0 ;  /* 0x0000000118187824 */ /* 0x020fca00000e0600 */
[----:B------:R3:W-:Y:S04]  /*1c530*/  STL [R1+0x28c], R24 ;  /* 0x00028c1801007387 */ /* 0x0007e80000100800 */
[----:B-1----:R-:W4:Y:S04]  /*1c540*/  LDL.LU R26, [R1+0x2ec] ;  /* 0x0002ec00011a7983 */ /* 0x002f280000300800 */
[----:B------:R-:W5:Y:S01]  /*1c550*/  LDL.LU R25, [R1+0x2f0] ;  /* 0x0002f00001197983 */ /* 0x000f620000300800 */
[----:B------:R-:W-:-:S03]  /*1c560*/  IMAD.MOV.U32 R9, RZ, RZ, R24 ;  /* 0x000000ffff097224 */ /* 0x000fc600078e0018 */
[----:B---3--:R-:W3:Y:S04]  /*1c570*/  LDL.LU R24, [R1+0x30c] ;  /* 0x00030c0001187983 */ /* 0x008ee80000300800 */
[----:B------:R-:W3:Y:S01]  /*1c580*/  LDL.LU R21, [R1+0x310] ;  /* 0x0003100001157983 */ /* 0x000ee20000300800 */
[----:B------:R-:W-:-:S03]  /*1c590*/  ISETP.GT.AND P0, PT, R3, 0x6, PT ;  /* 0x000000060300780c */ /* 0x000fc60003f04270 */
[----:B------:R1:W-:Y:S01]  /*1c5a0*/  LDGSTS.E [R4+0x20400], [R8.64], P2 ;  /* 0x2040000008047fae */ /* 0x0003e20009121844 */
[----:B------:R-:W-:Y:S02]  /*1c5b0*/  SEL R5, RZ, 0x4, !P0 ;  /* 0x00000004ff057807 */ /* 0x000fe40004000000 */
[----:B------:R-:W-:Y:S02]  /*1c5c0*/  ISETP.GT.AND P0, PT, R3, 0xa, PT ;  /* 0x0000000a0300780c */ /* 0x000fe40003f04270 */
[----:B------:R-:W-:-:S04]  /*1c5d0*/  SEL R5, R5, RZ, !P1 ;  /* 0x000000ff05057207 */ /* 0x000fc80004800000 */
[----:B------:R-:W-:Y:S02]  /*1c5e0*/  ISETP.NE.U32.AND P2, PT, R5, RZ, PT ;  /* 0x000000ff0500720c */ /* 0x000fe40003f45070 */
[----:B------:R-:W-:Y:S02]  /*1c5f0*/  SEL R5, RZ, 0x4, !P0 ;  /* 0x00000004ff057807 */ /* 0x000fe40004000000 */
[----:B------:R-:W-:-:S05]  /*1c600*/  IADD3 R23, P0, R23, R206, RZ ;  /* 0x000000ce17177210 */ /* 0x000fca0007f1e0ff */
[----:B------:R-:W-:Y:S01]  /*1c610*/  IMAD.X R27, R27, 0x1, R0, P0 ;  /* 0x000000011b1b7824 */ /* 0x000fe200000e0600 */
[----:B------:R-:W-:Y:S01]  /*1c620*/  IADD3 R20, P0, R20, R206, RZ ;  /* 0x000000ce14147210 */ /* 0x000fe20007f1e0ff */
[----:B------:R-:W-:Y:S01]  /*1c630*/  STL [R1+0x2b0], R23 ;  /* 0x0002b01701007387 */ /* 0x000fe20000100800 */
[----:B-1----:R-:W-:-:S03]  /*1c640*/  IMAD.MOV.U32 R8, RZ, RZ, R23 ;  /* 0x000000ffff087224 */ /* 0x002fc600078e0017 */
[----:B------:R1:W-:Y:S01]  /*1c650*/  STL [R1+0x2ac], R27 ;  /* 0x0002ac1b01007387 */ /* 0x0003e20000100800 */
[----:B------:R-:W-:Y:S01]  /*1c660*/  IMAD.MOV.U32 R9, RZ, RZ, R27 ;  /* 0x000000ffff097224 */ /* 0x000fe200078e001b */
[----:B------:R-:W-:Y:S02]  /*1c670*/  SEL R5, R5, RZ, !P1 ;  /* 0x000000ff05057207 */ /* 0x000fe40004800000 */
[----:B------:R-:W-:Y:S02]  /*1c680*/  STL [R1+0x2d0], R20 ;  /* 0x0002d01401007387 */ /* 0x000fe40000100800 */
[----:B------:R-:W-:Y:S02]  /*1c690*/  ISETP.NE.U32.AND P3, PT, R5, RZ, PT ;  /* 0x000000ff0500720c */ /* 0x000fe40003f65070 */
[----:B------:R1:W-:Y:S02]  /*1c6a0*/  LDGSTS.E [R4+0x20c00], [R8.64], P2 ;  /* 0x20c0000008047fae */ /* 0x0003e40009121844 */
[----:B-1----:R-:W-:-:S02]  /*1c6b0*/  IMAD.MOV.U32 R8, RZ, RZ, R20 ;  /* 0x000000ffff087224 */ /* 0x002fc400078e0014 */
[----:B--2---:R-:W-:Y:S01]  /*1c6c0*/  IMAD.X R22, R22, 0x1, R0, P0 ;  /* 0x0000000116167824 */ /* 0x004fe200000e0600 */
[----:B------:R-:W-:-:S04]  /*1c6d0*/  ISETP.GT.AND P0, PT, R3, 0xe, PT ;  /* 0x0000000e0300780c */ /* 0x000fc80003f04270 */
[----:B------:R1:W-:Y:S04]  /*1c6e0*/  STL [R1+0x2cc], R22 ;  /* 0x0002cc1601007387 */ /* 0x0003e80000100800 */
[----:B------:R-:W2:Y:S04]  /*1c6f0*/  LDL.LU R27, [R1+0x32c] ;  /* 0x00032c00011b7983 */ /* 0x000ea80000300800 */
[----:B------:R-:W2:Y:S01]  /*1c700*/  LDL.LU R23, [R1+0x330] ;  /* 0x0003300001177983 */ /* 0x000ea20000300800 */
[----:B------:R-:W-:Y:S01]  /*1c710*/  IMAD.MOV.U32 R9, RZ, RZ, R22 ;  /* 0x000000ffff097224 */ /* 0x000fe200078e0016 */
[----:B------:R-:W-:-:S02]  /*1c720*/  SEL R5, RZ, 0x4, !P0 ;  /* 0x00000004ff057807 */ /* 0x000fc40004000000 */
[----:B-1----:R-:W2:Y:S01]  /*1c730*/  LDL.LU R22, [R1+0x34c] ;  /* 0x00034c0001167983 */ /* 0x002ea20000300800 */
[----:B------:R-:W-:-:S03]  /*1c740*/  ISETP.GT.AND P0, PT, R3, 0x12, PT ;  /* 0x000000120300780c */ /* 0x000fc60003f04270 */
[----:B------:R-:W2:Y:S01]  /*1c750*/  LDL.LU R20, [R1+0x350] ;  /* 0x0003500001147983 */ /* 0x000ea20000300800 */
[----:B------:R-:W-:-:S03]  /*1c760*/  SEL R5, R5, RZ, !P1 ;  /* 0x000000ff05057207 */ /* 0x000fc60004800000 */
[----:B------:R1:W-:Y:S01]  /*1c770*/  LDGSTS.E [R4+0x21400], [R8.64], P3 ;  /* 0x2140000008047fae */ /* 0x0003e20009921844 */
[----:B------:R-:W-:Y:S02]  /*1c780*/  ISETP.NE.U32.AND P2, PT, R5, RZ, PT ;  /* 0x000000ff0500720c */ /* 0x000fe40003f45070 */
[----:B------:R-:W-:Y:S02]  /*1c790*/  SEL R5, RZ, 0x4, !P0 ;  /* 0x00000004ff057807 */ /* 0x000fe40004000000 */
[----:B-----5:R-:W-:-:S05]  /*1c7a0*/  IADD3 R25, P0, R25, R206, RZ ;  /* 0x000000ce19197210 */ /* 0x020fca0007f1e0ff */
[----:B----4-:R-:W-:Y:S01]  /*1c7b0*/  IMAD.X R26, R26, 0x1, R0, P0 ;  /* 0x000000011a1a7824 */ /* 0x010fe200000e0600 */
[----:B---3--:R-:W-:Y:S01]  /*1c7c0*/  IADD3 R21, P0, R21, R206, RZ ;  /* 0x000000ce15157210 */ /* 0x008fe20007f1e0ff */
[----:B-1----:R-:W-:Y:S02]  /*1c7d0*/  IMAD.MOV.U32 R8, RZ, RZ, R25 ;  /* 0x000000ffff087224 */ /* 0x002fe400078e0019 */
[----:B------:R-:W-:Y:S02]  /*1c7e0*/  IMAD.MOV.U32 R9, RZ, RZ, R26 ;  /* 0x000000ffff097224 */ /* 0x000fe400078e001a */
[----:B------:R-:W-:Y:S01]  /*1c7f0*/  IMAD.X R24, R24, 0x1, R0, P0 ;  /* 0x0000000118187824 */ /* 0x000fe200000e0600 */
[----:B------:R-:W-:Y:S04]  /*1c800*/  STL [R1+0x2f0], R25 ;  /* 0x0002f01901007387 */ /* 0x000fe80000100800 */
[----:B------:R1:W-:Y:S04]  /*1c810*/  STL [R1+0x2ec], R26 ;  /* 0x0002ec1a01007387 */ /* 0x0003e80000100800 */
[----:B------:R3:W-:Y:S04]  /*1c820*/  STL [R1+0x310], R21 ;  /* 0x0003101501007387 */ /* 0x0007e80000100800 */
[----:B------:R4:W-:Y:S04]  /*1c830*/  LDGSTS.E [R4+0x21c00], [R8.64], P2 ;  /* 0x21c0000008047fae */ /* 0x0009e80009121844 */
[----:B------:R5:W-:Y:S04]  /*1c840*/  STL [R1+0x30c], R24 ;  /* 0x00030c1801007387 */ /* 0x000be80000100800 */
[----:B-1----:R-:W2:Y:S01]  /*1c850*/  LDL.LU R26, [R1+0x36c] ;  /* 0x00036c00011a7983 */ /* 0x002ea20000300800 */
[----:B----4-:R-:W-:-:S03]  /*1c860*/  IMAD.MOV.U32 R8, RZ, RZ, R21 ;  /* 0x000000ffff087224 */ /* 0x010fc600078e0015 */
[----:B---3--:R-:W3:Y:S01]  /*1c870*/  LDL.LU R21, [R1+0x370] ;  /* 0x0003700001157983 */ /* 0x008ee20000300800 */
[----:B------:R-:W-:-:S03]  /*1c880*/  IMAD.MOV.U32 R9, RZ, RZ, R24 ;  /* 0x000000ffff097224 */ /* 0x000fc600078e0018 */
[----:B------:R-:W4:Y:S04]  /*1c890*/  LDL.LU R25, [R1+0x38c] ;  /* 0x00038c0001197983 */ /* 0x000f280000300800 */
[----:B-----5:R-:W5:Y:S01]  /*1c8a0*/  LDL.LU R24, [R1+0x390] ;  /* 0x0003900001187983 */ /* 0x020f620000300800 */
[----:B------:R-:W-:Y:S02]  /*1c8b0*/  SEL R5, R5, RZ, !P1 ;  /* 0x000000ff05057207 */ /* 0x000fe40004800000 */
[----:B------:R-:W-:Y:S02]  /*1c8c0*/  ISETP.GT.AND P0, PT, R3, 0x16, PT ;  /* 0x000000160300780c */ /* 0x000fe40003f04270 */
[----:B------:R-:W-:Y:S02]  /*1c8d0*/  ISETP.NE.U32.AND P3, PT, R5, RZ, PT ;  /* 0x000000ff0500720c */ /* 0x000fe40003f65070 */
[----:B------:R-:W-:-:S02]  /*1c8e0*/  SEL R5, RZ, 0x4, !P0 ;  /* 0x00000004ff057807 */ /* 0x000fc40004000000 */
[----:B------:R-:W-:Y:S02]  /*1c8f0*/  ISETP.GT.AND P0, PT, R3, 0x1a, PT ;  /* 0x0000001a0300780c */ /* 0x000fe40003f04270 */
[----:B------:R-:W-:-:S04]  /*1c900*/  SEL R5, R5, RZ, !P1 ;  /* 0x000000ff05057207 */ /* 0x000fc80004800000 */
[----:B------:R-:W-:Y:S02]  /*1c910*/  ISETP.NE.U32.AND P2, PT, R5, RZ, PT ;  /* 0x000000ff0500720c */ /* 0x000fe40003f45070 */
[----:B------:R-:W-:Y:S01]  /*1c920*/  SEL R5, RZ, 0x4, !P0 ;  /* 0x00000004ff057807 */ /* 0x000fe20004000000 */
[----:B------:R1:W-:Y:S03]  /*1c930*/  LDGSTS.E [R4+0x22400], [R8.64], P3 ;  /* 0x2240000008047fae */ /* 0x0003e60009921844 */
[----:B------:R-:W-:-:S04]  /*1c940*/  SEL R5, R5, RZ, !P1 ;  /* 0x000000ff05057207 */ /* 0x000fc80004800000 */
[----:B------:R-:W-:Y:S02]  /*1c950*/  ISETP.NE.U32.AND P3, PT, R5, RZ, PT ;  /* 0x000000ff0500720c */ /* 0x000fe40003f65070 */
[----:B--2---:R-:W-:-:S05]  /*1c960*/  IADD3 R23, P0, R23, R206, RZ ;  /* 0x000000ce17177210 */ /* 0x004fca0007f1e0ff */
[--C-:B------:R-:W-:Y:S01]  /*1c970*/  IMAD.X R27, R27, 0x1, R0.reuse, P0 ;  /* 0x000000011b1b7824 */ /* 0x100fe200000e0600 */
[----:B------:R-:W-:Y:S01]  /*1c980*/  IADD3 R20, P0, R20, R206, RZ ;  /* 0x000000ce14147210 */ /* 0x000fe20007f1e0ff */
[----:B------:R-:W-:Y:S04]  /*1c990*/  STL [R1+0x330], R23 ;  /* 0x0003301701007387 */ /* 0x000fe80000100800 */
[----:B------:R-:W-:Y:S01]  /*1c9a0*/  IMAD.X R22, R22, 0x1, R0, P0 ;  /* 0x0000000116167824 */ /* 0x000fe200000e0600 */
[----:B------:R2:W-:Y:S01]  /*1c9b0*/  STL [R1+0x32c], R27 ;  /* 0x00032c1b01007387 */ /* 0x0005e20000100800 */
[----:B-1----:R-:W-:Y:S02]  /*1c9c0*/  IMAD.MOV.U32 R8, RZ, RZ, R23 ;  /* 0x000000ffff087224 */ /* 0x002fe400078e0017 */
[----:B------:R-:W-:Y:S01]  /*1c9d0*/  IMAD.MOV.U32 R9, RZ, RZ, R27 ;  /* 0x000000ffff097224 */ /* 0x000fe200078e001b */
[----:B------:R-:W-:Y:S01]  /*1c9e0*/  STL [R1+0x350], R20 ;  /* 0x0003501401007387 */ /* 0x000fe20000100800 */
[----:B------:R-:W-:-:S03]  /*1c9f0*/  ISETP.GT.AND P0, PT, R3, 0x1e, PT ;  /* 0x0000001e0300780c */ /* 0x000fc60003f04270 */
[----:B------:R1:W-:Y:S04]  /*1ca00*/  STL [R1+0x34c], R22 ;  /* 0x00034c1601007387 */ /* 0x0003e80000100800 */
[----:B--2---:R-:W2:Y:S04]  /*1ca10*/  LDL.LU R27, [R1+0x3ac] ;  /* 0x0003ac00011b7983 */ /* 0x004ea80000300800 */
[----:B------:R-:W2:Y:S01]  /*1ca20*/  LDL.LU R23, [R1+0x3b0] ;  /* 0x0003b00001177983 */ /* 0x000ea20000300800 */
[----:B------:R-:W-:-:S03]  /*1ca30*/  SEL R5, RZ, 0x4, !P0 ;  /* 0x00000004ff057807 */ /* 0x000fc60004000000 */
[----:B------:R1:W-:Y:S01]  /*1ca40*/  LDGSTS.E [R4+0x22c00], [R8.64], P2 ;  /* 0x22c0000008047fae */ /* 0x0003e20009121844 */
[----:B------:R-:W-:Y:S02]  /*1ca50*/  SEL R5, R5, RZ, !P1 ;  /* 0x000000ff05057207 */ /* 0x000fe40004800000 */
[----:B------:R-:W-:Y:S01]  /*1ca60*/  ISETP.GT.AND P0, PT, R3, 0x22, PT ;  /* 0x000000220300780c */ /* 0x000fe20003f04270 */
[----:B-1----:R-:W-:Y:S02]  /*1ca70*/  IMAD.MOV.U32 R9, RZ, RZ, R22 ;  /* 0x000000ffff097224 */ /* 0x002fe400078e0016 */
[----:B------:R-:W-:Y:S01]  /*1ca80*/  IMAD.MOV.U32 R8, RZ, RZ, R20 ;  /* 0x000000ffff087224 */ /* 0x000fe200078e0014 */
[----:B------:R-:W2:Y:S04]  /*1ca90*/  LDL.LU R22, [R1+0x3cc] ;  /* 0x0003cc0001167983 */ /* 0x000ea80000300800 */
[----:B------:R-:W2:Y:S01]  /*1caa0*/  LDL.LU R20, [R1+0x3d0] ;  /* 0x0003d00001147983 */ /* 0x000ea20000300800 */
[----:B------:R-:W-:-:S02]  /*1cab0*/  ISETP.NE.U32.AND P2, PT, R5, RZ, PT ;  /* 0x000000ff0500720c */ /* 0x000fc40003f45070 */
[----:B------:R-:W-:Y:S01]  /*1cac0*/  SEL R5, RZ, 0x4, !P0 ;  /* 0x00000004ff057807 */ /* 0x000fe20004000000 */
[----:B------:R1:W-:Y:S01]  /*1cad0*/  LDGSTS.E [R4+0x23400], [R8.64], P3 ;  /* 0x2340000008047fae */ /* 0x0003e20009921844 */
[----:B---3--:R-:W-:-:S05]  /*1cae0*/  IADD3 R21, P0, R21, R206, RZ ;  /* 0x000000ce15157210 */ /* 0x008fca0007f1e0ff */
[----:B------:R-:W-:Y:S01]  /*1caf0*/  IMAD.X R26, R26, 0x1, R0, P0 ;  /* 0x000000011a1a7824 */ /* 0x000fe200000e0600 */
[----:B-----5:R-:W-:Y:S01]  /*1cb00*/  IADD3 R24, P0, R24, R206, RZ ;  /* 0x000000ce18187210 */ /* 0x020fe20007f1e0ff */
[----:B------:R3:W-:Y:S01]  /*1cb10*/  STL [R1+0x370], R21 ;  /* 0x0003701501007387 */ /* 0x0007e20000100800 */
[----:B-1----:R-:W-:-:S03]  /*1cb20*/  IMAD.MOV.U32 R8, RZ, RZ, R21 ;  /* 0x000000ffff087224 */ /* 0x002fc600078e0015 */
[----:B------:R1:W-:Y:S01]  /*1cb30*/  STL [R1+0x36c], R26 ;  /* 0x00036c1a01007387 */ /* 0x0003e20000100800 */
[----:B----4-:R-:W-:-:S03]  /*1cb40*/  IMAD.X R25, R25, 0x1, R0, P0 ;  /* 0x0000000119197824 */ /* 0x010fc600000e0600 */
[----:B---3--:R-:W3:Y:S01]  /*1cb50*/  LDL.LU R21, [R1+0x3f0] ;  /* 0x0003f00001157983 */ /* 0x008ee20000300800 */
[----:B------:R-:W-:-:S03]  /*1cb60*/  IMAD.MOV.U32 R9, RZ, RZ, R26 ;  /* 0x000000ffff097224 */ /* 0x000fc600078e001a */
[----:B------:R-:W-:Y:S04]  /*1cb70*/  STL [R1+0x390], R24 ;  /* 0x0003901801007387 */ /* 0x000fe80000100800 */
[----:B------:R4:W-:Y:S04]  /*1cb80*/  STL [R1+0x38c], R25 ;  /* 0x00038c1901007387 */ /* 0x0009e80000100800 */
[----:B-1----:R-:W5:Y:S01]  /*1cb90*/  LDL.LU R26, [R1+0x3ec] ;  /* 0x0003ec00011a7983 */ /* 0x002f620000300800 */
[----:B------:R-:W-:Y:S02]  /*1cba0*/  SEL R5, R5, RZ, !P1 ;  /* 0x000000ff05057207 */ /* 0x000fe40004800000 */
[----:B------:R-:W-:Y:S01]  /*1cbb0*/  ISETP.GT.AND P0, PT, R3, 0x26, PT ;  /* 0x000000260300780c */ /* 0x000fe20003f04270 */
[----:B------:R1:W-:Y:S01]  /*1cbc0*/  LDGSTS.E [R4+0x23c00], [R8.64], P2 ;  /* 0x23c0000008047fae */ /* 0x0003e20009121844 */
[----:B------:R-:W-:-:S02]  /*1cbd0*/  ISETP.NE.U32.AND P3, PT, R5, RZ, PT ;  /* 0x000000ff0500720c */ /* 0x000fc40003f65070 */
[----:B------:R-:W-:Y:S02]  /*1cbe0*/  SEL R5, RZ, 0x4, !P0 ;  /* 0x00000004ff057807 */ /* 0x000fe40004000000 */
[----:B------:R-:W-:Y:S02]  /*1cbf0*/  ISETP.GT.AND P0, PT, R3, 0x2a, PT ;  /* 0x0000002a0300780c */ /* 0x000fe40003f04270 */
[----:B------:R-:W-:-:S04]  /*1cc00*/  SEL R5, R5, RZ, !P1 ;  /* 0x000000ff05057207 */ /* 0x000fc80004800000 */
[----:B------:R-:W-:Y:S02]  /*1cc10*/  ISETP.NE.U32.AND P2, PT, R5, RZ, PT ;  /* 0x000000ff0500720c */ /* 0x000fe40003f45070 */
[----:B------:R-:W-:Y:S01]  /*1cc20*/  SEL R5, RZ, 0x4, !P0 ;  /* 0x00000004ff057807 */ /* 0x000fe20004000000 */
[----:B-1----:R-:W-:Y:S02]  /*1cc30*/  IMAD.MOV.U32 R9, RZ, RZ, R25 ;  /* 0x000000ffff097224 */ /* 0x002fe400078e0019 */
[----:B------:R-:W-:Y:S01]  /*1cc40*/  IMAD.MOV.U32 R8, RZ, RZ, R24 ;  /* 0x000000ffff087224 */ /* 0x000fe200078e0018 */
[----:B----4-:R-:W5:Y:S04]  /*1cc50*/  LDL.LU R25, [R1+0x82c] ;  /* 0x00082c0001197983 */ /* 0x010f680000300800 */
[----:B------:R-:W5:Y:S01]  /*1cc60*/  LDL.LU R24, [R1+0x830] ;  /* 0x0008300001187983 */ /* 0x000f620000300800 */
[----:B------:R-:W-:-:S03]  /*1cc70*/  SEL R5, R5, RZ, !P1 ;  /* 0x000000ff05057207 */ /* 0x000fc60004800000 */
[----:B------:R1:W-:Y:S01]  /*1cc80*/  LDGSTS.E [R4+0x24400], [R8.64], P3 ;  /* 0x2440000008047fae */ /* 0x0003e20009921844 */
[----:B------:R-:W-:Y:S02]  /*1cc90*/  ISETP.NE.U32.AND P3, PT, R5, RZ, PT ;  /* 0x000000ff0500720c */ /* 0x000fe40003f65070 */
[----:B--2---:R-:W-:-:S05]  /*1cca0*/  IADD3 R23, P0, R23, R206, RZ ;  /* 0x000000ce17177210 */ /* 0x004fca0007f1e0ff */
[----:B------:R-:W-:Y:S02]  /*1ccb0*/  IMAD.X R27, R27, 0x1, R0, P0 ;  /* 0x000000011b1b7824 */ /* 0x000fe400000e0600 */
[----:B-1----:R-:W-:Y:S02]  /*1ccc0*/  IMAD.MOV.U32 R8, RZ, RZ, R23 ;  /* 0x000000ffff087224 */ /* 0x002fe400078e0017 */
[----:B------:R-:W-:Y:S01]  /*1ccd0*/  IMAD.MOV.U32 R9, RZ, RZ, R27 ;  /* 0x000000ffff097224 */ /* 0x000fe200078e001b */
[----:B------:R1:W-:Y:S01]  /*1cce0*/  STL [R1+0x3b0], R23 ;  /* 0x0003b01701007387 */ /* 0x0003e20000100800 */
[----:B------:R-:W-:-:S03]  /*1ccf0*/  IADD3 R20, P0, R20, R206, RZ ;  /* 0x000000ce14147210 */ /* 0x000fc60007f1e0ff */
[----:B------:R2:W-:Y:S02]  /*1cd00*/  LDGSTS.E [R4+0x24c00], [R8.64], P2 ;  /* 0x24c0000008047fae */ /* 0x0005e40009121844 */
[----:B------:R-:W-:Y:S01]  /*1cd10*/  IMAD.X R22, R22, 0x1, R0, P0 ;  /* 0x0000000116167824 */ /* 0x000fe200000e0600 */
[----:B------:R-:W-:-:S04]  /*1cd20*/  ISETP.GT.AND P0, PT, R3, 0x2e, PT ;  /* 0x0000002e0300780c */ /* 0x000fc80003f04270 */
[----:B------:R-:W-:Y:S01]  /*1cd30*/  SEL R5, RZ, 0x4, !P0 ;  /* 0x00000004ff057807 */ /* 0x000fe20004000000 */
[----:B------:R-:W-:Y:S01]  /*1cd40*/  STL [R1+0x3ac], R27 ;  /* 0x0003ac1b01007387 */ /* 0x000fe20000100800 */
[----:B------:R-:W-:Y:S02]  /*1cd50*/  ISETP.GT.AND P0, PT, R3, 0x32, PT ;  /* 0x000000320300780c */ /* 0x000fe40003f04270 */
[----:B------:R-:W-:Y:S01]  /*1cd60*/  SEL R5, R5, RZ, !P1 ;  /* 0x000000ff05057207 */ /* 0x000fe20004800000 */
[----:B------:R-:W-:Y:S01]  /*1cd70*/  STL [R1+0x3d0], R20 ;  /* 0x0003d01401007387 */ /* 0x000fe20000100800 */
[----:B--2---:R-:W-:Y:S02]  /*1cd80*/  IMAD.MOV.U32 R9, RZ, RZ, R22 ;  /* 0x000000ffff097224 */ /* 0x004fe400078e0016 */
[----:B------:R-:W-:Y:S01]  /*1cd90*/  ISETP.NE.U32.AND P2, PT, R5, RZ, PT ;  /* 0x000000ff0500720c */ /* 0x000fe20003f45070 */
[----:B------:R2:W-:Y:S01]  /*1cda0*/  STL [R1+0x3cc], R22 ;  /* 0x0003cc1601007387 */ /* 0x0005e20000100800 */
[----:B------:R-:W-:-:S03]  /*1cdb0*/  SEL R5, RZ, 0x4, !P0 ;  /* 0x00000004ff057807 */ /* 0x000fc60004000000 */
[----:B-1----:R-:W4:Y:S01]  /*1cdc0*/  LDL.LU R23, [R1+0x83c] ;  /* 0x00083c0001177983 */ /* 0x002f220000300800 */
[----:B------:R-:W-:-:S03]  /*1cdd0*/  IMAD.MOV.U32 R8, RZ, RZ, R20 ;  /* 0x000000ffff087224 */ /* 0x000fc600078e0014 */
[----:B--2---:R-:W2:Y:S04]  /*1cde0*/  LDL.LU R22, [R1+0x850] ;  /* 0x0008500001167983 */ /* 0x004ea80000300800 */
[----:B------:R-:W4:Y:S04]  /*1cdf0*/  LDL.LU R20, [R1+0x84c] ;  /* 0x00084c0001147983 */ /* 0x000f280000300800 */
[----:B------:R1:W-:Y:S01]  /*1ce00*/  LDGSTS.E [R4+0x25400], [R8.64], P3 ;  /* 0x2540000008047fae */ /* 0x0003e20009921844 */
[----:B---3--:R-:W-:-:S05]  /*1ce10*/  IADD3 R21, P0, R21, R206, RZ ;  /* 0x000000ce15157210 */ /* 0x008fca0007f1e0ff */
[----:B------:R3:W-:Y:S01]  /*1ce20*/  STL [R1+0x3f0], R21 ;  /* 0x0003f01501007387 */ /* 0x0007e20000100800 */
[----:B-1----:R-:W-:Y:S02]  /*1ce30*/  IMAD.MOV.U32 R8, RZ, RZ, R21 ;  /* 0x000000ffff087224 */ /* 0x002fe400078e0015 */
[----:B-----5:R-:W-:-:S05]  /*1ce40*/  IMAD.X R26, R26, 0x1, R0, P0 ;  /* 0x000000011a1a7824 */ /* 0x020fca00000e0600 */
[----:B------:R-:W-:Y:S04]  /*1ce50*/  STL [R1+0x3ec], R26 ;  /* 0x0003ec1a01007387 */ /* 0x000fe80000100800 */
[----:B---3--:R-:W3:Y:S01]  /*1ce60*/  LDL.LU R21, [R1+0x840] ;  /* 0x0008400001157983 */ /* 0x008ee20000300800 */
[----:B------:R-:W-:Y:S01]  /*1ce70*/  SEL R5, R5, RZ, !P1 ;  /* 0x000000ff05057207 */ /* 0x000fe20004800000 */
[----:B------:R-:W-:-:S03]  /*1ce80*/  IMAD.MOV.U32 R9, RZ, RZ, R26 ;  /* 0x000000ffff097224 */ /* 0x000fc600078e001a */
[----:B------:R-:W-:Y:S02]  /*1ce90*/  ISETP.NE.U32.AND P3, PT, R5, RZ, PT ;  /* 0x000000ff0500720c */ /* 0x000fe40003f65070 */
[----:B------:R1:W-:Y:S01]  /*1cea0*/  LDGSTS.E [R4+0x25c00], [R8.64], P2 ;  /* 0x25c0000008047fae */ /* 0x0003e20009121844 */
[----:B------:R-:W-:-:S05]  /*1ceb0*/  IADD3 R24, P0, R24, R206, RZ ;  /* 0x000000ce18187210 */ /* 0x000fca0007f1e0ff */
[----:B------:R-:W-:Y:S01]  /*1cec0*/  IMAD.X R25, R25, 0x1, R0, P0 ;  /* 0x0000000119197824 */ /* 0x000fe200000e0600 */
[----:B------:R-:W-:-:S04]  /*1ced0*/  ISETP.GT.AND P0, PT, R3, 0x36, PT ;  /* 0x000000360300780c */ /* 0x000fc80003f04270 */
[----:B------:R-:W-:Y:S02]  /*1cee0*/  SEL R5, RZ, 0x4, !P0 ;  /* 0x00000004ff057807 */ /* 0x000fe40004000000 */
[----:B------:R-:W-:Y:S02]  /*1cef0*/  ISETP.GT.AND P0, PT, R3, 0x3a, PT ;  /* 0x0000003a0300780c */ /* 0x000fe40003f04270 */
[----:B------:R-:W-:Y:S01]  /*1cf00*/  SEL R5, R5, RZ, !P1 ;  /* 0x000000ff05057207 */ /* 0x000fe20004800000 */
[----:B------:R5:W-:Y:S03]  /*1cf10*/  STL [R1+0x830], R24 ;  /* 0x0008301801007387 */ /* 0x000be60000100800 */
[----:B------:R-:W-:Y:S01]  /*1cf20*/  ISETP.NE.U32.AND P2, PT, R5, RZ, PT ;  /* 0x000000ff0500720c */ /* 0x000fe20003f45070 */
[----:B------:R1:W-:Y:S01]  /*1cf30*/  STL [R1+0x82c], R25 ;  /* 0x00082c1901007387 */ /* 0x0003e20000100800 */
[----:B------:R-:W-:-:S03]  /*1cf40*/  SEL R5, RZ, 0x4, !P0 ;  /* 0x00000004ff057807 */ /* 0x000fc60004000000 */
[----:B------:R-:W5:Y:S04]  /*1cf50*/  LDL.LU R32, [R1+0xf0] ;  /* 0x0000f00001207983 */ /* 0x000f680000300800 */
[----:B------:R-:W5:Y:S04]  /*1cf60*/  LDL.LU R33, [R1+0xf4] ;  /* 0x0000f40001217983 */ /* 0x000f680000300800 */
[----:B------:R-:W5:Y:S04]  /*1cf70*/  LDL.LU R34, [R1+0xf8] ;  /* 0x0000f80001227983 */ /* 0x000f680000300800 */
        /* <DEDUP_REMOVED lines=9> */
[----:B------:R-:W5:Y:S01]  /*1d010*/  LDL.LU R44, [R1+0x8d0] ;  /* 0x0008d000012c7983 */ /* 0x000f620000300800 */
[----:B-1----:R-:W-:-:S03]  /*1d020*/  IMAD.MOV.U32 R8, RZ, RZ, R24 ;  /* 0x000000ffff087224 */ /* 0x002fc600078e0018 */
[----:B------:R-:W5:Y:S01]  /*1d030*/  LDL.LU R45, [R1+0x8cc] ;  /* 0x0008cc00012d7983 */ /* 0x000f620000300800 */
[----:B------:R-:W-:-:S03]  /*1d040*/  IMAD.MOV.U32 R9, RZ, RZ, R25 ;  /* 0x000000ffff097224 */ /* 0x000fc600078e0019 */
[----:B------:R-:W5:Y:S01]  /*1d050*/  LDL.LU R46, [R1+0x8c8] ;  /* 0x0008c800012e7983 */ /* 0x000f620000300800 */
[----:B------:R-:W-:-:S03]  /*1d060*/  SEL R5, R5, RZ, !P1 ;  /* 0x000000ff05057207 */ /* 0x000fc60004800000 */
[----:B------:R-:W5:Y:S04]  /*1d070*/  LDL.LU R47, [R1+0x8c4] ;  /* 0x0008c400012f7983 */ /* 0x000f680000300800 */
[----:B------:R1:W-:Y:S01]  /*1d080*/  LDGSTS.E [R4+0x26400], [R8.64], P3 ;  /* 0x2640000008047fae */ /* 0x0003e20009921844 */
[----:B------:R-:W-:Y:S01]  /*1d090*/  ISETP.NE.U32.AND P3, PT, R5, RZ, PT ;  /* 0x000000ff0500720c */ /* 0x000fe20003f65070 */
[C---:B------:R-:W-:Y:S08]  /*1d0a0*/  HMMA.1688.F32.TF32 R76, R48.reuse, R14, R236 ;  /* 0x0000000e304c723c */ /* 0x040ff000000810ec */
[C---:B------:R-:W-:Y:S08]  /*1d0b0*/  HMMA.1688.F32.TF32 R72, R48.reuse, R10, R240 ;  /* 0x0000000a3048723c */ /* 0x040ff000000810f0 */
[C---:B------:R-:W-:Y:S08]  /*1d0c0*/  HMMA.1688.F32.TF32 R64, R48.reuse, R178, R64 ;  /* 0x000000b23040723c */ /* 0x040ff00000081040 */
[C---:B------:R-:W-:Y:S08]  /*1d0d0*/  HMMA.1688.F32.TF32 R60, R48.reuse, R182, R60 ;  /* 0x000000b6303c723c */ /* 0x040ff0000008103c */
[C---:B------:R-:W-:Y:S08]  /*1d0e0*/  HMMA.1688.F32.TF32 R56, R48.reuse, R186, R56 ;  /* 0x000000ba3038723c */ /* 0x040ff00000081038 */
[C---:B------:R-:W-:Y:S08]  /*1d0f0*/  HMMA.1688.F32.TF32 R52, R48.reuse, R190, R52 ;  /* 0x000000be3034723c */ /* 0x040ff00000081034 */
[----:B------:R-:W-:Y:S01]  /*1d100*/  HMMA.1688.F32.TF32 R48, R48, R202, R196 ;  /* 0x000000ca3030723c */ /* 0x000fe200000810c4 */
[----:B--2---:R-:W-:-:S05]  /*1d110*/  IADD3 R22, P0, R22, R206, RZ ;  /* 0x000000ce16167210 */ /* 0x004fca0007f1e0ff */
[----:B----4-:R-:W-:Y:S01]  /*1d120*/  IMAD.X R23, R23, 0x1, R0, P0 ;  /* 0x0000000117177824 */ /* 0x010fe200000e0600 */
[----:B------:R-:W-:Y:S01]  /*1d130*/  IADD3 R20, P0, R20, R206, RZ ;  /* 0x000000ce14147210 */ /* 0x000fe20007f1e0ff */
[----:B------:R-:W-:Y:S04]  /*1d140*/  STL [R1+0x850], R22 ;  /* 0x0008501601007387 */ /* 0x000fe80000100800 */
[----:B------:R-:W-:Y:S04]  /*1d150*/  STL [R1+0x83c], R23 ;  /* 0x00083c1701007387 */ /* 0x000fe80000100800 */
[----:B------:R-:W-:Y:S01]  /*1d160*/  STL [R1+0x84c], R20 ;  /* 0x00084c1401007387 */ /* 0x000fe20000100800 */
[----:B-1----:R-:W-:-:S02]  /*1d170*/  IMAD.MOV.U32 R8, RZ, RZ, R22 ;  /* 0x000000ffff087224 */ /* 0x002fc400078e0016 */
[----:B------:R-:W-:-:S05]  /*1d180*/  IMAD.MOV.U32 R9, RZ, RZ, R23 ;  /* 0x000000ffff097224 */ /* 0x000fca00078e0017 */
[----:B------:R1:W-:Y:S02]  /*1d190*/  LDGSTS.E [R4+0x26c00], [R8.64], P2 ;  /* 0x26c0000008047fae */ /* 0x0003e40009121844 */
[----:B-1----:R-:W-:Y:S02]  /*1d1a0*/  IMAD.MOV.U32 R8, RZ, RZ, R20 ;  /* 0x000000ffff087224 */ /* 0x002fe400078e0014 */
[----:B---3--:R-:W-:-:S05]  /*1d1b0*/  IMAD.X R21, R21, 0x1, R0, P0 ;  /* 0x0000000115157824 */ /* 0x008fca00000e0600 */
[----:B------:R1:W-:Y:S04]  /*1d1c0*/  STL [R1+0x840], R21 ;  /* 0x0008401501007387 */ /* 0x0003e80000100800 */
[----:B------:R-:W2:Y:S04]  /*1d1d0*/  LDL.LU R28, [R1+0x110] ;  /* 0x00011000011c7983 */ /* 0x000ea80000300800 */
[----:B------:R-:W2:Y:S04]  /*1d1e0*/  LDL.LU R29, [R1+0x114] ;  /* 0x00011400011d7983 */ /* 0x000ea80000300800 */
[----:B------:R-:W2:Y:S04]  /*1d1f0*/  LDL.LU R30, [R1+0x118] ;  /* 0x00011800011e7983 */ /* 0x000ea80000300800 */
[----:B------:R-:W2:Y:S04]  /*1d200*/  LDL.LU R31, [R1+0x11c] ;  /* 0x00011c00011f7983 */ /* 0x000ea80000300800 */
[----:B-----5:R-:W3:Y:S04]  /*1d210*/  LDL.LU R24, [R1+0x120] ;  /* 0x0001200001187983 */ /* 0x020ee80000300800 */
[----:B------:R-:W3:Y:S04]  /*1d220*/  LDL.LU R25, [R1+0x124] ;  /* 0x0001240001197983 */ /* 0x000ee80000300800 */
[----:B------:R-:W3:Y:S01]  /*1d230*/  LDL.LU R26, [R1+0x128] ;  /* 0x00012800011a7983 */ /* 0x000ee20000300800 */
[----:B------:R-:W-:-:S03]  /*1d240*/  IMAD.MOV.U32 R9, RZ, RZ, R21 ;  /* 0x000000ffff097224 */ /* 0x000fc600078e0015 */
[----:B------:R-:W3:Y:S04]  /*1d250*/  LDL.LU R27, [R1+0x12c] ;  /* 0x00012c00011b7983 */ /* 0x000ee80000300800 */
[----:B------:R-:W1:Y:S04]  /*1d260*/  LDL.LU R236, [R1+0x1a0] ;  /* 0x0001a00001ec7983 */ /* 0x000e680000300800 */
[----:B------:R-:W1:Y:S04]  /*1d270*/  LDL.LU R237, [R1+0x1a4] ;  /* 0x0001a40001ed7983 */ /* 0x000e680000300800 */
[----:B------:R-:W1:Y:S04]  /*1d280*/  LDL.LU R238, [R1+0x1a8] ;  /* 0x0001a80001ee7983 */ /* 0x000e680000300800 */
[----:B------:R-:W1:Y:S04]  /*1d290*/  LDL.LU R239, [R1+0x1ac] ;  /* 0x0001ac0001ef7983 */ /* 0x000e680000300800 */
[----:B------:R-:W4:Y:S04]  /*1d2a0*/  LDL.LU R196, [R1+0x190] ;  /* 0x0001900001c47983 */ /* 0x000f280000300800 */
[----:B------:R-:W4:Y:S04]  /*1d2b0*/  LDL.LU R197, [R1+0x194] ;  /* 0x0001940001c57983 */ /* 0x000f280000300800 */
[----:B------:R-:W4:Y:S04]  /*1d2c0*/  LDL.LU R198, [R1+0x198] ;  /* 0x0001980001c67983 */ /* 0x000f280000300800 */
[----:B------:R5:W-:Y:S04]  /*1d2d0*/  LDGSTS.E [R4+0x27400], [R8.64], P3 ;  /* 0x2740000008047fae */ /* 0x000be80009921844 */
[----:B------:R-:W4:Y:S04]  /*1d2e0*/  LDL.LU R199, [R1+0x19c] ;  /* 0x00019c0001c77983 */ /* 0x000f280000300800 */
[----:B-----5:R-:W5:Y:S04]  /*1d2f0*/  LDL.LU R9, [R1+0x844] ;  /* 0x0008440001097983 */ /* 0x020f680000300800 */
[----:B------:R-:W2:Y:S04]  /*1d300*/  LDL.LU R8, [R1+0x848] ;  /* 0x0008480001087983 */ /* 0x000ea80000300800 */
[----:B------:R-:W3:Y:S04]  /*1d310*/  LDL.LU R181, [R1+0x294] ;  /* 0x0002940001b57983 */ /* 0x000ee80000300800 */
[----:B------:R-:W3:Y:S01]  /*1d320*/  LDL.LU R180, [R1+0x298] ;  /* 0x0002980001b47983 */ /* 0x000ee20000300800 */
[----:B------:R-:W-:-:S02]  /*1d330*/  ISETP.GT.AND P0, PT, R3, 0x3e, PT ;  /* 0x0000003e0300780c */ /* 0x000fc40003f04270 */
[C---:B------:R-:W-:Y:S01]  /*1d340*/  ISETP.GT.AND P2, PT, R3.reuse, 0x7, PT ;  /* 0x000000070300780c */ /* 0x040fe20003f44270 */
[----:B------:R-:W4:Y:S01]  /*1d350*/  LDL.LU R189, [R1+0x2b4] ;  /* 0x0002b40001bd7983 */ /* 0x000f220000300800 */
[----:B------:R-:W-:Y:S02]  /*1d360*/  SEL R5, RZ, 0x4, !P0 ;  /* 0x00000004ff057807 */ /* 0x000fe40004000000 */
[----:B------:R-:W-:Y:S01]  /*1d370*/  ISETP.GT.AND P0, PT, R3, 0x3, PT ;  /* 0x000000030300780c */ /* 0x000fe20003f04270 */
[----:B------:R-:W4:Y:S01]  /*1d380*/  LDL.LU R188, [R1+0x2b8] ;  /* 0x0002b80001bc7983 */ /* 0x000f220000300800 */
[----:B------:R-:W-:Y:S02]  /*1d390*/  SEL R5, R5, RZ, !P1 ;  /* 0x000000ff05057207 */ /* 0x000fe40004800000 */
[----:B------:R-:W-:Y:S01]  /*1d3a0*/  ISETP.GT.AND P3, PT, R3, 0xb, PT ;  /* 0x0000000b0300780c */ /* 0x000fe20003f64270 */
[----:B------:R-:W4:Y:S01]  /*1d3b0*/  LDL.LU R176, [R1+0x2d8] ;  /* 0x0002d80001b07983 */ /* 0x000f220000300800 */
[----:B------:R-:W-:-:S02]  /*1d3c0*/  ISETP.NE.U32.AND P5, PT, R5, RZ, PT ;  /* 0x000000ff0500720c */ /* 0x000fc40003fa5070 */
[----:B------:R-:W-:Y:S01]  /*1d3d0*/  SEL R5, RZ, 0x4, !P0 ;  /* 0x00000004ff057807 */ /* 0x000fe20004000000 */
[----:B------:R-:W4:Y:S03]  /*1d3e0*/  LDL.LU R240, [R1+0x180] ;  /* 0x0001800001f07983 */ /* 0x000f260000300800 */
[----:B------:R-:W-:Y:S01]  /*1d3f0*/  SEL R5, R5, RZ, !P1 ;  /* 0x000000ff05057207 */ /* 0x000fe20004800000 */
[----:B------:R-:W4:Y:S03]  /*1d400*/  LDL.LU R241, [R1+0x184] ;  /* 0x0001840001f17983 */ /* 0x000f260000300800 */
[----:B------:R-:W-:Y:S02]  /*1d410*/  ISETP.NE.U32.AND P0, PT, R5, RZ, PT ;  /* 0x000000ff0500720c */ /* 0x000fe40003f05070 */
[----:B------:R-:W-:-:S04]  /*1d420*/  SEL R5, RZ, 0x4, !P2 ;  /* 0x00000004ff057807 */ /* 0x000fc80005000000 */
[----:B------:R-:W-:-:S04]  /*1d430*/  SEL R5, R5, RZ, !P1 ;  /* 0x000000ff05057207 */ /* 0x000fc80004800000 */
[----:B------:R-:W-:Y:S02]  /*1d440*/  ISETP.NE.U32.AND P2, PT, R5, RZ, PT ;  /* 0x000000ff0500720c */ /* 0x000fe40003f45070 */
[----:B------:R-:W-:Y:S02]  /*1d450*/  SEL R5, RZ, 0x4, !P3 ;  /* 0x00000004ff057807 */ /* 0x000fe40005800000 */
[----:B------:R-:W-:Y:S02]  /*1d460*/  ISETP.GT.AND P3, PT, R3, 0xf, PT ;  /* 0x0000000f0300780c */ /* 0x000fe40003f64270 */
[----:B------:R-:W-:-:S04]  /*1d470*/  SEL R5, R5, RZ, !P1 ;  /* 0x000000ff05057207 */ /* 0x000fc80004800000 */
[----:B------:R-:W-:Y:S02]  /*1d480*/  ISETP.NE.U32.AND P4, PT, R5, RZ, PT ;  /* 0x000000ff0500720c */ /* 0x000fe40003f85070 */
[----:B------:R-:W-:-:S04]  /*1d490*/  SEL R5, RZ, 0x4, !P3 ;  /* 0x00000004ff057807 */ /* 0x000fc80005800000 */
[----:B------:R-:W-:Y:S01]  /*1d4a0*/  SEL R5, R5, RZ, !P1 ;  /* 0x000000ff05057207 */ /* 0x000fe20004800000 */
[----:B-1----:R-:W-:Y:S01]  /*1d4b0*/  HMMA.1688.F32.TF32 R20, R16, R190, R236 ;  /* 0x000000be1014723c */ /* 0x002fe200000810ec */
[-C--:B--2---:R-:W-:Y:S02]  /*1d4c0*/  IADD3 R8, P6, R8, R206.reuse, RZ ;  /* 0x000000ce08087210 */ /* 0x084fe40007fde0ff */
[----:B---3--:R-:W-:-:S03]  /*1d4d0*/  IADD3 R180, P3, R180, R206, RZ ;  /* 0x000000ceb4b47210 */ /* 0x008fc60007f7e0ff */
[----:B------:R-:W-:Y:S01]  /*1d4e0*/  STL [R1+0x848], R8 ;  /* 0x0008480801007387 */ /* 0x000fe20000100800 */
[----:B-----5:R-:W-:-:S03]  /*1d4f0*/  IMAD.X R9, R9, 0x1, R0, P6 ;  /* 0x0000000109097824 */ /* 0x020fc600030e0600 */
[----:B------:R-:W2:Y:S01]  /*1d500*/  LDL.LU R242, [R1+0x188] ;  /* 0x0001880001f27983 */ /* 0x000ea20000300800 */
[----:B------:R-:W-:-:S03]  /*1d510*/  IMAD.X R181, R181, 0x1, R0, P3 ;  /* 0x00000001b5b57824 */ /* 0x000fc600018e0600 */
[----:B------:R-:W2:Y:S04]  /*1d520*/  LDL.LU R243, [R1+0x18c] ;  /* 0x00018c0001f37983 */ /* 0x000ea80000300800 */
[----:B------:R-:W3:Y:S04]  /*1d530*/  LDL.LU R177, [R1+0x2d4] ;  /* 0x0002d40001b17983 */ /* 0x000ee80000300800 */
[----:B------:R-:W-:Y:S01]  /*1d540*/  STL [R1+0x298], R180 ;  /* 0x000298b401007387 */ /* 0x000fe20000100800 */
[----:B------:R-:W-:-:S03]  /*1d550*/  ISETP.NE.U32.AND P3, PT, R5, RZ, PT ;  /* 0x000000ff0500720c */ /* 0x000fc60003f65070 */
[----:B------:R-:W-:Y:S01]  /*1d560*/  STL [R1+0x844], R9 ;  /* 0x0008440901007387 */ /* 0x000fe20000100800 */
[----:B------:R-:W-:-:S03]  /*1d570*/  IMAD.MOV.U32 R5, RZ, RZ, R181 ;  /* 0x000000ffff057224 */ /* 0x000fc600078e00b5 */
[----:B------:R1:W-:Y:S04]  /*1d580*/  STL [R1+0x294], R181 ;  /* 0x000294b501007387 */ /* 0x0003e80000100800 */
[----:B------:R-:W5:Y:S04]  /*1d590*/  LDL.LU R236, [R1+0x170] ;  /* 0x0001700001ec7983 */ /* 0x000f680000300800 */
[----:B------:R-:W5:Y:S04]  /*1d5a0*/  LDL.LU R237, [R1+0x174] ;  /* 0x0001740001ed7983 */ /* 0x000f680000300800 */
[----:B------:R4:W-:Y:S04]  /*1d5b0*/  LDGSTS.E [R4+0x27c00], [R8.64], P5 ;  /* 0x27c0000008047fae */ /* 0x0009e8000a921844 */
[----:B------:R-:W5:Y:S04]  /*1d5c0*/  LDL.LU R238, [R1+0x178] ;  /* 0x0001780001ee7983 */ /* 0x000f680000300800 */
[----:B-1----:R-:W5:Y:S01]  /*1d5d0*/  LDL.LU R181, [R1+0x2f4] ;  /* 0x0002f40001b57983 */ /* 0x002f620000300800 */
[----:B----4-:R-:W-:-:S03]  /*1d5e0*/  IMAD.MOV.U32 R4, RZ, RZ, R180 ;  /* 0x000000ffff047224 */ /* 0x010fc600078e00b4 */
[----:B------:R-:W4:Y:S01]  /*1d5f0*/  LDL.LU R180, [R1+0x2f8] ;  /* 0x0002f80001b47983 */ /* 0x000f220000300800 */
[C---:B------:R-:W-:Y:S08]  /*1d600*/  HMMA.1688.F32.TF32 R44, R16.reuse, R14, R44 ;  /* 0x0000000e102c723c */ /* 0x040ff0000008102c */
[C---:B------:R-:W-:Y:S08]  /*1d610*/  HMMA.1688.F32.TF32 R40, R16.reuse, R10, R40 ;  /* 0x0000000a1028723c */ /* 0x040ff00000081028 */
[C---:B------:R-:W-:Y:S08]  /*1d620*/  HMMA.1688.F32.TF32 R36, R16.reuse, R6, R36 ;  /* 0x000000061024723c */ /* 0x040ff00000081024 */
[C---:B------:R-:W-:Y:S08]  /*1d630*/  HMMA.1688.F32.TF32 R32, R16.reuse, R178, R32 ;  /* 0x000000b21020723c */ /* 0x040ff00000081020 */
[C---:B------:R-:W-:Y:S08]  /*1d640*/  HMMA.1688.F32.TF32 R28, R16.reuse, R182, R28 ;  /* 0x000000b6101c723c */ /* 0x040ff0000008101c */
[----:B------:R-:W-:Y:S01]  /*1d650*/  HMMA.1688.F32.TF32 R24, R16, R186, R24 ;  /* 0x000000ba1018723c */ /* 0x000fe20000081018 */
[----:B------:R-:W-:-:S07]  /*1d660*/  ISETP.GT.AND P6, PT, R3, 0x13, PT ;  /* 0x000000130300780c */ /* 0x000fce0003fc4270 */
[----:B------:R-:W-:Y:S07]  /*1d670*/  HMMA.1688.F32.TF32 R16, R16, R202, R196 ;  /* 0x000000ca1010723c */ /* 0x000fee00000810c4 */
[----:B------:R-:W-:Y:S02]  /*1d680*/  LOP3.LUT R196, R12, 0x60, RZ, 0x3c, !PT ;  /* 0x000000600cc47812 */ /* 0x000fe400078e3cff */
[----:B------:R-:W-:-:S03]  /*1d690*/  ISETP.GT.AND P5, PT, R3, 0x17, PT ;  /* 0x000000170300780c */ /* 0x000fc60003fa4270 */
[----:B------:R-:W-:Y:S01]  /*1d6a0*/  IMAD R196, R204, 0x8000, R196 ;  /* 0x00008000ccc47824 */ /* 0x000fe200078e02c4 */
[----:B------:R-:W-:Y:S02]  /*1d6b0*/  SEL R12, RZ, 0x4, !P6 ;  /* 0x00000004ff0c7807 */ /* 0x000fe40007000000 */
[-C--:B------:R-:W-:Y:S02]  /*1d6c0*/  IADD3 R188, P6, R188, R206.reuse, RZ ;  /* 0x000000cebcbc7210 */ /* 0x080fe40007fde0ff */
[----:B------:R1:W-:Y:S01]  /*1d6d0*/  LDGSTS.E [R196+0x20600], [R4.64], P0 ;  /* 0x2060000004c47fae */ /* 0x0003e20008121844 */
[----:B------:R-:W-:Y:S02]  /*1d6e0*/  IADD3 R176, P0, R176, R206, RZ ;  /* 0x000000ceb0b07210 */ /* 0x000fe40007f1e0ff */
[----:B------:R-:W-:Y:S01]  /*1d6f0*/  IMAD.X R189, R189, 0x1, R0, P6 ;  /* 0x00000001bdbd7824 */ /* 0x000fe200030e0600 */
[----:B-1----:R-:W-:-:S04]  /*1d700*/  SEL R4, RZ, 0x4, !P5 ;  /* 0x00000004ff047807 */ /* 0x002fc80006800000 */
[----:B------:R-:W-:Y:S01]  /*1d710*/  SEL R4, R4, RZ, !P1 ;  /* 0x000000ff04047207 */ /* 0x000fe20004800000 */
[----:B------:R-:W-:Y:S01]  /*1d720*/  IMAD.MOV.U32 R5, RZ, RZ, R189 ;  /* 0x000000ffff057224 */ /* 0x000fe200078e00bd */
[----:B------:R-:W-:Y:S01]  /*1d730*/  STL [R1+0x2b8], R188 ;  /* 0x0002b8bc01007387 */ /* 0x000fe20000100800 */
[----:B------:R-:W-:Y:S01]  /*1d740*/  IMAD.MOV.U32 R239, RZ, RZ, R13 ;  /* 0x000000ffffef7224 */ /* 0x000fe200078e000d */
[----:B------:R-:W-:Y:S02]  /*1d750*/  SEL R8, R12, RZ, !P1 ;  /* 0x000000ff0c087207 */ /* 0x000fe40004800000 */
[----:B------:R-:W-:Y:S04]  /*1d760*/  STL [R1+0x2d8], R176 ;  /* 0x0002d8b001007387 */ /* 0x000fe80000100800 */
[----:B------:R-:W-:Y:S01]  /*1d770*/  STL [R1+0x2b4], R189 ;  /* 0x0002b4bd01007387 */ /* 0x000fe20000100800 */
[----:B---3--:R-:W-:Y:S01]  /*1d780*/  IMAD.X R177, R177, 0x1, R0, P0 ;  /* 0x00000001b1b17824 */ /* 0x008fe200000e0600 */
[----:B------:R-:W-:Y:S01]  /*1d790*/  ISETP.NE.U32.AND P0, PT, R4, RZ, PT ;  /* 0x000000ff0400720c */ /* 0x000fe20003f05070 */
[----:B------:R-:W-:Y:S01]  /*1d7a0*/  IMAD.MOV.U32 R4, RZ, RZ, R188 ;  /* 0x000000ffff047224 */ /* 0x000fe200078e00bc */
[----:B--2---:R-:W-:Y:S04]  /*1d7b0*/  HMMA.1688.F32.TF32 R12, R192, R14, R240 ;  /* 0x0000000ec00c723c */ /* 0x004fe800000810f0 */
[----:B------:R1:W-:Y:S04]  /*1d7c0*/  LDGSTS.E [R196+0x20e00], [R4.64], P2 ;  /* 0x20e0000004c47fae */ /* 0x0003e80009121844 */
[----:B------:R2:W-:Y:S04]  /*1d7d0*/  STL [R1+0x2d4], R177 ;  /* 0x0002d4b101007387 */ /* 0x0005e80000100800 */
[----:B------:R-:W3:Y:S04]  /*1d7e0*/  LDL.LU R240, [R1+0x160] ;  /* 0x0001600001f07983 */ /* 0x000ee80000300800 */
[----:B------:R-:W3:Y:S01]  /*1d7f0*/  LDL.LU R241, [R1+0x164] ;  /* 0x0001640001f17983 */ /* 0x000ee20000300800 */
[----:B-1----:R-:W-:Y:S01]  /*1d800*/  IMAD.MOV.U32 R5, RZ, RZ, R177 ;  /* 0x000000ffff057224 */ /* 0x002fe200078e00b1 */
[----:B----4-:R-:W-:-:S05]  /*1d810*/  IADD3 R180, P2, R180, R206, RZ ;  /* 0x000000ceb4b47210 */ /* 0x010fca0007f5e0ff */
[----:B------:R-:W-:Y:S01]  /*1d820*/  STL [R1+0x2f8], R180 ;  /* 0x0002f8b401007387 */ /* 0x000fe20000100800 */
[----:B-----5:R-:W-:-:S03]  /*1d830*/  IMAD.X R181, R181, 0x1, R0, P2 ;  /* 0x00000001b5b57824 */ /* 0x020fc600010e0600 */
[----:B------:R-:W3:Y:S04]  /*1d840*/  LDL.LU R242, [R1+0x168] ;  /* 0x0001680001f27983 */ /* 0x000ee80000300800 */
[----:B------:R-:W3:Y:S04]  /*1d850*/  LDL.LU R243, [R1+0x16c] ;  /* 0x00016c0001f37983 */ /* 0x000ee80000300800 */
[----:B------:R-:W4:Y:S04]  /*1d860*/  LDL.LU R198, [R1+0x314] ;  /* 0x0003140001c67983 */ /* 0x000f280000300800 */
[----:B--2---:R-:W2:Y:S04]  /*1d870*/  LDL.LU R177, [R1+0x318] ;  /* 0x0003180001b17983 */ /* 0x004ea80000300800 */
[----:B------:R1:W-:Y:S04]  /*1d880*/  STL [R1+0x2f4], R181 ;  /* 0x0002f4b501007387 */ /* 0x0003e80000100800 */
[----:B------:R-:W5:Y:S04]  /*1d890*/  LDL.LU R205, [R1+0x334] ;  /* 0x0003340001cd7983 */ /* 0x000f680000300800 */
[----:B------:R-:W3:Y:S01]  /*1d8a0*/  LDL.LU R189, [R1+0x338] ;  /* 0x0003380001bd7983 */ /* 0x000ee20000300800 */
[----:B------:R-:W-:-:S02]  /*1d8b0*/  ISETP.GT.AND P6, PT, R3, 0x1b, PT ;  /* 0x0000001b0300780c */ /* 0x000fc40003fc4270 */
[----:B------:R-:W-:Y:S02]  /*1d8c0*/  ISETP.NE.U32.AND P5, PT, R8, RZ, PT ;  /* 0x000000ff0800720c */ /* 0x000fe40003fa5070 */
[----:B------:R-:W-:-:S04]  /*1d8d0*/  SEL R8, RZ, 0x4, !P6 ;  /* 0x00000004ff087807 */ /* 0x000fc80007000000 */
[----:B------:R-:W-:Y:S01]  /*1d8e0*/  SEL R8, R8, RZ, !P1 ;  /* 0x000000ff08087207 */ /* 0x000fe20004800000 */
[----:B------:R-:W-:-:S03]  /*1d8f0*/  IMAD.MOV.U32 R4, RZ, RZ, R176 ;  /* 0x000000ffff047224 */ /* 0x000fc600078e00b0 */
[----:B------:R-:W-:Y:S02]  /*1d900*/  ISETP.NE.U32.AND P2, PT, R8, RZ, PT ;  /* 0x000000ff0800720c */ /* 0x000fe40003f45070 */
[----:B------:R-:W-:Y:S01]  /*1d910*/  HMMA.1688.F32.TF32 R8, R192, R10, R236 ;  /* 0x0000000ac008723c */ /* 0x000fe200000810ec */
[----:B------:R-:W5:Y:S04]  /*1d920*/  LDL.LU R236, [R1+0x150] ;  /* 0x0001500001ec7983 */ /* 0x000f680000300800 */
[----:B------:R-:W5:Y:S04]  /*1d930*/  LDL.LU R237, [R1+0x154] ;  /* 0x0001540001ed7983 */ /* 0x000f680000300800 */
[----:B------:R-:W5:Y:S04]  /*1d940*/  LDL.LU R238, [R1+0x158] ;  /* 0x0001580001ee7983 */ /* 0x000f680000300800 */
[----:B------:R1:W-:Y:S04]  /*1d950*/  LDGSTS.E [R196+0x21600], [R4.64], P4 ;  /* 0x2160000004c47fae */ /* 0x0003e8000a121844 */
[----:B------:R-:W5:Y:S04]  /*1d960*/  LDL.LU R239, [R1+0x15c] ;  /* 0x00015c0001ef7983 */ /* 0x000f680000300800 */
[----:B------:R-:W5:Y:S01]  /*1d970*/  LDL.LU R201, [R1+0x354] ;  /* 0x0003540001c97983 */ /* 0x000f620000300800 */
[----:B-1----:R-:W-:-:S03]  /*1d980*/  IMAD.MOV.U32 R5, RZ, RZ, R181 ;  /* 0x000000ffff057224 */ /* 0x002fc600078e00b5 */
[----:B------:R-:W5:Y:S01]  /*1d990*/  LDL.LU R181, [R1+0x358] ;  /* 0x0003580001b57983 */ /* 0x000f620000300800 */
[----:B------:R-:W-:Y:S01]  /*1d9a0*/  ISETP.GT.AND P4, PT, R3, 0x1f, PT ;  /* 0x0000001f0300780c */ /* 0x000fe20003f84270 */
[----:B------:R-:W-:Y:S02]  /*1d9b0*/  IMAD.MOV.U32 R4, RZ, RZ, R180 ;  /* 0x000000ffff047224 */ /* 0x000fe400078e00b4 */
[----:B------:R-:W5:Y:S01]  /*1d9c0*/  LDL.LU R199, [R1+0x378] ;  /* 0x0003780001c77983 */ /* 0x000f620000300800 */
[----:B------:R-:W-:-:S03]  /*1d9d0*/  SEL R176, RZ, 0x4, !P4 ;  /* 0x00000004ffb07807 */ /* 0x000fc60006000000 */
[----:B------:R-:W5:Y:S04]  /*1d9e0*/  LDL.LU R197, [R1+0x398] ;  /* 0x0003980001c57983 */ /* 0x000f680000300800 */
[----:B------:R-:W5:Y:S04]  /*1d9f0*/  LDL.LU R188, [R1+0x3b8] ;  /* 0x0003b80001bc7983 */ /* 0x000f680000300800 */
[----:B------:R1:W-:Y:S02]  /*1da00*/  LDGSTS.E [R196+0x21e00], [R4.64], P3 ;  /* 0x21e0000004c47fae */ /* 0x0003e40009921844 */
[----:B-1----:R-:W-:-:S02]  /*1da10*/  SEL R4, R176, RZ, !P1 ;  /* 0x000000ffb0047207 */ /* 0x002fc40004800000 */
[----:B--2---:R-:W-:-:S05]  /*1da20*/  IADD3 R177, P6, R177, R206, RZ ;  /* 0x000000ceb1b17210 */ /* 0x004fca0007fde0ff */
[----:B----4-:R-:W-:Y:S01]  /*1da30*/  IMAD.X R198, R198, 0x1, R0, P6 ;  /* 0x00000001c6c67824 */ /* 0x010fe200030e0600 */
[----:B------:R1:W-:Y:S01]  /*1da40*/  STL [R1+0x318], R177 ;  /* 0x000318b101007387 */ /* 0x0003e20000100800 */
[----:B---3--:R-:W-:-:S03]  /*1da50*/  IADD3 R189, P6, R189, R206, RZ ;  /* 0x000000cebdbd7210 */ /* 0x008fc60007fde0ff */
[----:B------:R2:W-:Y:S01]  /*1da60*/  STL [R1+0x314], R198 ;  /* 0x000314c601007387 */ /* 0x0005e20000100800 */
[----:B------:R-:W-:-:S03]  /*1da70*/  IMAD.MOV.U32 R176, RZ, RZ, R177 ;  /* 0x000000ffffb07224 */ /* 0x000fc600078e00b1 */
[----:B------:R3:W-:Y:S01]  /*1da80*/  STL [R1+0x338], R189 ;  /* 0x000338bd01007387 */ /* 0x0007e20000100800 */
[----:B-1----:R-:W-:-:S03]  /*1da90*/  IMAD.MOV.U32 R177, RZ, RZ, R198 ;  /* 0x000000ffffb17224 */ /* 0x002fc600078e00c6 */
[----:B------:R-:W4:Y:S01]  /*1daa0*/  LDL.LU R200, [R1+0x374] ;  /* 0x0003740001c87983 */ /* 0x000f220000300800 */
[----:B-----5:R-:W-:-:S03]  /*1dab0*/  IMAD.X R205, R205, 0x1, R0, P6 ;  /* 0x00000001cdcd7824 */ /* 0x020fc600030e0600 */
[----:B--2---:R-:W2:Y:S04]  /*1dac0*/  LDL.LU R198, [R1+0x394] ;  /* 0x0003940001c67983 */ /* 0x004ea80000300800 */
[----:B------:R1:W-:Y:S04]  /*1dad0*/  LDGSTS.E [R196+0x22600], [R176.64], P5 ;  /* 0x22600000b0c47fae */ /* 0x0003e8000a921844 */
[----:B------:R-:W-:Y:S01]  /*1dae0*/  STL [R1+0x334], R205 ;  /* 0x000334cd01007387 */ /* 0x000fe20000100800 */
[----:B-1----:R-:W-:-:S03]  /*1daf0*/  IMAD.MOV.U32 R176, RZ, RZ, R189 ;  /* 0x000000ffffb07224 */ /* 0x002fc600078e00bd */
[----:B---3--:R-:W3:Y:S01]  /*1db00*/  LDL.LU R189, [R1+0x3b4] ;  /* 0x0003b40001bd7983 */ /* 0x008ee20000300800 */
[C---:B------:R-:W-:Y:S01]  /*1db10*/  ISETP.GT.AND P3, PT, R3.reuse, 0x27, PT ;  /* 0x000000270300780c */ /* 0x040fe20003f64270 */
[----:B------:R-:W-:Y:S01]  /*1db20*/  IMAD.MOV.U32 R177, RZ, RZ, R205 ;  /* 0x000000ffffb17224 */ /* 0x000fe200078e00cd */
[----:B------:R-:W-:Y:S02]  /*1db30*/  ISETP.GT.AND P4, PT, R3, 0x23, PT ;  /* 0x000000230300780c */ /* 0x000fe40003f84270 */
[----:B------:R-:W-:Y:S02]  /*1db40*/  SEL R180, RZ, 0x4, !P3 ;  /* 0x00000004ffb47807 */ /* 0x000fe40005800000 */
[-C--:B------:R-:W-:Y:S01]  /*1db50*/  IADD3 R181, P6, R181, R206.reuse, RZ ;  /* 0x000000ceb5b57210 */ /* 0x080fe20007fde0ff */
[----:B------:R1:W-:Y:S01]  /*1db60*/  LDGSTS.E [R196+0x22e00], [R176.64], P0 ;  /* 0x22e00000b0c47fae */ /* 0x0003e20008121844 */
[----:B------:R-:W-:Y:S02]  /*1db70*/  SEL R180, R180, RZ, !P1 ;  /* 0x000000ffb4b47207 */ /* 0x000fe40004800000 */
[----:B------:R-:W-:Y:S01]  /*1db80*/  SEL R5, RZ, 0x4, !P4 ;  /* 0x00000004ff057807 */ /* 0x000fe20006000000 */
[----:B------:R-:W-:Y:S01]  /*1db90*/  IMAD.X R201, R201, 0x1, R0, P6 ;  /* 0x00000001c9c97824 */ /* 0x000fe200030e0600 */
[----:B------:R-:W-:Y:S01]  /*1dba0*/  IADD3 R199, P0, R199, R206, RZ ;  /* 0x000000cec7c77210 */ /* 0x000fe20007f1e0ff */
[----:B------:R5:W-:Y:S01]  /*1dbb0*/  STL [R1+0x358], R181 ;  /* 0x000358b501007387 */ /* 0x000be20000100800 */
[----:B------:R-:W-:-:S02]  /*1dbc0*/  ISETP.NE.U32.AND P4, PT, R4, RZ, PT ;  /* 0x000000ff0400720c */ /* 0x000fc40003f85070 */
[----:B------:R-:W-:Y:S01]  /*1dbd0*/  ISETP.NE.U32.AND P5, PT, R180, RZ, PT ;  /* 0x000000ffb400720c */ /* 0x000fe20003fa5070 */
[----:B------:R-:W-:Y:S01]  /*1dbe0*/  IMAD.MOV.U32 R180, RZ, RZ, R181 ;  /* 0x000000ffffb47224 */ /* 0x000fe200078e00b5 */
[----:B------:R-:W-:Y:S02]  /*1dbf0*/  SEL R4, R5, RZ, !P1 ;  /* 0x000000ff05047207 */ /* 0x000fe40004800000 */
[----:B------:R-:W-:Y:S01]  /*1dc00*/  IADD3 R197, P6, R197, R206, RZ ;  /* 0x000000cec5c57210 */ /* 0x000fe20007fde0ff */
[----:B-----5:R-:W-:Y:S01]  /*1dc10*/  IMAD.MOV.U32 R181, RZ, RZ, R201 ;  /* 0x000000ffffb57224 */ /* 0x020fe200078e00c9 */
[----:B------:R-:W-:Y:S01]  /*1dc20*/  ISETP.NE.U32.AND P3, PT, R4, RZ, PT ;  /* 0x000000ff0400720c */ /* 0x000fe20003f65070 */
[----:B------:R-:W-:Y:S04]  /*1dc30*/  STL [R1+0x378], R199 ;  /* 0x000378c701007387 */ /* 0x000fe80000100800 */
[----:B------:R5:W-:Y:S04]  /*1dc40*/  LDGSTS.E [R196+0x23600], [R180.64], P2 ;  /* 0x23600000b4c47fae */ /* 0x000be80009121844 */
[----:B------:R-:W-:Y:S04]  /*1dc50*/  STL [R1+0x354], R201 ;  /* 0x000354c901007387 */ /* 0x000fe80000100800 */
[----:B------:R-:W3:Y:S01]  /*1dc60*/  LDL.LU R208, [R1+0x140] ;  /* 0x0001400001d07983 */ /* 0x000ee20000300800 */
[----:B-----5:R-:W-:-:S03]  /*1dc70*/  IMAD.MOV.U32 R180, RZ, RZ, R199 ;  /* 0x000000ffffb47224 */ /* 0x020fc600078e00c7 */
[----:B------:R-:W5:Y:S04]  /*1dc80*/  LDL.LU R209, [R1+0x144] ;  /* 0x0001440001d17983 */ /* 0x000f680000300800 */
[----:B------:R-:W-:Y:S04]  /*1dc90*/  STL [R1+0x398], R197 ;  /* 0x000398c501007387 */ /* 0x000fe80000100800 */
[----:B------:R-:W5:Y:S04]  /*1dca0*/  LDL.LU R210, [R1+0x148] ;  /* 0x0001480001d27983 */ /* 0x000f680000300800 */
[----:B------:R-:W5:Y:S01]  /*1dcb0*/  LDL.LU R211, [R1+0x14c] ;  /* 0x00014c0001d37983 */ /* 0x000f620000300800 */
[----:B------:R-:W-:Y:S07]  /*1dcc0*/  HMMA.1688.F32.TF32 R4, R192, R6, R240 ;  /* 0x00000006c004723c */ /* 0x000fee00000810f0 */
[----:B------:R-:W-:-:S02]  /*1dcd0*/  IMAD.MOV.U32 R241, RZ, RZ, R2 ;  /* 0x000000fffff17224 */ /* 0x000fc400078e0002 */
[----:B----4-:R-:W-:Y:S01]  /*1dce0*/  IMAD.X R200, R200, 0x1, R0, P0 ;  /* 0x00000001c8c87824 */ /* 0x010fe200000e0600 */
[----:B------:R-:W-:-:S03]  /*1dcf0*/  IADD3 R188, P0, R188, R206, RZ ;  /* 0x000000cebcbc7210 */ /* 0x000fc60007f1e0ff */
[----:B------:R-:W-:Y:S02]  /*1dd00*/  IMAD.MOV.U32 R181, RZ, RZ, R200 ;  /* 0x000000ffffb57224 */ /* 0x000fe400078e00c8 */
[--C-:B--2---:R-:W-:Y:S01]  /*1dd10*/  IMAD.X R198, R198, 0x1, R0.reuse, P6 ;  /* 0x00000001c6c67824 */ /* 0x104fe200030e0600 */
[----:B------:R-:W-:Y:S04]  /*1dd20*/  STL [R1+0x374], R200 ;  /* 0x000374c801007387 */ /* 0x000fe80000100800 */
[----:B------:R2:W-:Y:S04]  /*1dd30*/  LDGSTS.E [R196+0x23e00], [R180.64], P4 ;  /* 0x23e00000b4c47fae */ /* 0x0005e8000a121844 */
[----:B------:R-:W-:Y:S01]  /*1dd40*/  STL [R1+0x3b8], R188 ;  /* 0x0003b8bc01007387 */ /* 0x000fe20000100800 */
[----:B---3--:R-:W-:-:S02]  /*1dd50*/  IMAD.X R189, R189, 0x1, R0, P0 ;  /* 0x00000001bdbd7824 */ /* 0x008fc400000e0600 */
[----:B--2---:R-:W-:Y:S02]  /*1dd60*/  IMAD.MOV.U32 R180, RZ, RZ, R197 ;  /* 0x000000ffffb47224 */ /* 0x004fe400078e00c5 */
[----:B------:R-:W-:Y:S01]  /*1dd70*/  IMAD.MOV.U32 R181, RZ, RZ, R198 ;  /* 0x000000ffffb57224 */ /* 0x000fe200078e00c6 */
[----:B------:R-:W-:Y:S04]  /*1dd80*/  STL [R1+0x394], R198 ;  /* 0x000394c601007387 */ /* 0x000fe80000100800 */
[----:B------:R2:W-:Y:S04]  /*1dd90*/  STL [R1+0x3b4], R189 ;  /* 0x0003b4bd01007387 */ /* 0x0005e80000100800 */
[----:B------:R3:W-:Y:S04]  /*1dda0*/  LDGSTS.E [R196+0x24600], [R180.64], P3 ;  /* 0x24600000b4c47fae */ /* 0x0007e80009921844 */
[----:B------:R-:W4:Y:S04]  /*1ddb0*/  LDL.LU R240, [R1+0x130] ;  /* 0x0001300001f07983 */ /* 0x000f280000300800 */
[----:B------:R-:W4:Y:S01]  /*1ddc0*/  LDL.LU R2, [R1+0x8c0] ;  /* 0x0008c00001027983 */ /* 0x000f220000300800 */
[----:B---3--:R-:W-:-:S02]  /*1ddd0*/  IMAD.MOV.U32 R181, RZ, RZ, R189 ;  /* 0x000000ffffb57224 */ /* 0x008fc400078e00bd */
[----:B------:R-:W-:Y:S01]  /*1dde0*/  IMAD.MOV.U32 R180, RZ, RZ, R188 ;  /* 0x000000ffffb47224 */ /* 0x000fe200078e00bc */
[----:B--2---:R-:W2:Y:S04]  /*1ddf0*/  LDL.LU R189, [R1+0x3d4] ;  /* 0x0003d40001bd7983 */ /* 0x004ea80000300800 */
[----:B------:R-:W3:Y:S04]  /*1de00*/  LDL.LU R188, [R1+0x3d8] ;  /* 0x0003d80001bc7983 */ /* 0x000ee80000300800 */
[----:B------:R-:W2:Y:S04]  /*1de10*/  LDL.LU R199, [R1+0x3f4] ;  /* 0x0003f40001c77983 */ /* 0x000ea80000300800 */
[----:B------:R-:W4:Y:S01]  /*1de20*/  LDL.LU R198, [R1+0x818] ;  /* 0x0008180001c67983 */ /* 0x000f220000300800 */
[----:B-1----:R-:W-:Y:S03]  /*1de30*/  HMMA.1688.F32.TF32 R176, R192, R178, R236 ;  /* 0x000000b2c0b0723c */ /* 0x002fe600000810ec */
[----:B------:R-:W1:Y:S01]  /*1de40*/  S2R R239, SR_TID.X ;  /* 0x0000000000ef7919 */ /* 0x000e620000002100 */
[----:B------:R-:W-:-:S02]  /*1de50*/  ISETP.GT.AND P0, PT, R3, 0x2b, PT ;  /* 0x0000002b0300780c */ /* 0x000fc40003f04270 */
[C---:B------:R-:W-:Y:S01]  /*1de60*/  ISETP.GT.AND P6, PT, R3.reuse, 0x2f, PT ;  /* 0x0000002f0300780c */ /* 0x040fe20003fc4270 */
[----:B------:R5:W-:Y:S01]  /*1de70*/  LDGSTS.E [R196+0x24e00], [R180.64], P5 ;  /* 0x24e00000b4c47fae */ /* 0x000be2000a921844 */
[C---:B------:R-:W-:Y:S02]  /*1de80*/  ISETP.GT.AND P4, PT, R3.reuse, 0x37, PT ;  /* 0x000000370300780c */ /* 0x040fe40003f84270 */
[C---:B------:R-:W-:Y:S01]  /*1de90*/  ISETP.GT.AND P3, PT, R3.reuse, 0x3b, PT ;  /* 0x0000003b0300780c */ /* 0x040fe20003f64270 */
[----:B------:R-:W-:Y:S01]  /*1dea0*/  IMAD.MOV.U32 R242, RZ, RZ, R185 ;  /* 0x000000fffff27224 */ /* 0x000fe200078e00b9 */
[----:B------:R-:W-:Y:S01]  /*1deb0*/  ISETP.GT.AND P5, PT, R3, 0x3f, PT ;  /* 0x0000003f0300780c */ /* 0x000fe20003fa4270 */
[----:B------:R-:W-:Y:S01]  /*1dec0*/  IMAD.MOV.U32 R243, RZ, RZ, R184 ;  /* 0x000000fffff37224 */ /* 0x000fe200078e00b8 */
[----:B------:R-:W4:Y:S01]  /*1ded0*/  LDL.LU R217, [R1+0x3f8] ;  /* 0x0003f80001d97983 */ /* 0x000f220000300800 */
[----:B-----5:R-:W-:-:S03]  /*1dee0*/  SEL R180, RZ, 0x4, !P0 ;  /* 0x00000004ffb47807 */ /* 0x020fc60004000000 */
[----:B------:R-:W5:Y:S01]  /*1def0*/  LDL.LU R214, [R1+0x814] ;  /* 0x0008140001d67983 */ /* 0x000f620000300800 */
[----:B------:R-:W-:Y:S02]  /*1df00*/  ISETP.GT.AND P0, PT, R3, 0x33, PT ;  /* 0x000000330300780c */ /* 0x000fe40003f04270 */
[----:B-1----:R-:W-:-:S04]  /*1df10*/  LOP3.LUT R205, R239, 0x3f, RZ, 0xc0, !PT ;  /* 0x0000003fefcd7812 */ /* 0x002fc800078ec0ff */
[----:B------:R-:W-:Y:S02]  /*1df20*/  ISETP.GE.AND P2, PT, R205, R3, PT ;  /* 0x00000003cd00720c */ /* 0x000fe40003f46270 */
[----:B------:R-:W-:Y:S02]  /*1df30*/  SEL R3, RZ, 0x4, !P6 ;  /* 0x00000004ff037807 */ /* 0x000fe40007000000 */
[----:B------:R-:W-:Y:S02]  /*1df40*/  SEL R185, RZ, 0x4, !P4 ;  /* 0x00000004ffb97807 */ /* 0x000fe40006000000 */
[----:B------:R-:W-:Y:S02]  /*1df50*/  SEL R3, R3, RZ, !P1 ;  /* 0x000000ff03037207 */ /* 0x000fe40004800000 */
[----:B------:R-:W-:Y:S02]  /*1df60*/  SEL R184, RZ, 0x4, !P0 ;  /* 0x00000004ffb87807 */ /* 0x000fe40004000000 */
[----:B------:R-:W-:-:S02]  /*1df70*/  ISETP.NE.U32.AND P4, PT, R3, RZ, PT ;  /* 0x000000ff0300720c */ /* 0x000fc40003f85070 */
[----:B------:R-:W-:Y:S02]  /*1df80*/  SEL R3, R185, RZ, !P1 ;  /* 0x000000ffb9037207 */ /* 0x000fe40004800000 */
[----:B------:R-:W-:Y:S02]  /*1df90*/  SEL R197, RZ, 0x4, !P3 ;  /* 0x00000004ffc57807 */ /* 0x000fe40005800000 */
[----:B------:R-:W-:Y:S02]  /*1dfa0*/  ISETP.NE.U32.AND P3, PT, R3, RZ, PT ;  /* 0x000000ff0300720c */ /* 0x000fe40003f65070 */
[----:B------:R-:W-:Y:S02]  /*1dfb0*/  SEL R3, RZ, 0x4, !P5 ;  /* 0x00000004ff037807 */ /* 0x000fe40006800000 */
[----:B------:R-:W-:-:S04]  /*1dfc0*/  SEL R180, R180, RZ, !P1 ;  /* 0x000000ffb4b47207 */ /* 0x000fc80004800000 */
[----:B------:R-:W-:Y:S02]  /*1dfd0*/  ISETP.NE.U32.AND P6, PT, R180, RZ, PT ;  /* 0x000000ffb400720c */ /* 0x000fe40003fc5070 */
[----:B------:R-:W-:Y:S01]  /*1dfe0*/  HMMA.1688.F32.TF32 R180, R192, R182, R208 ;  /* 0x000000b6c0b4723c */ /* 0x000fe200000810d0 */
[----:B---3--:R-:W-:-:S05]  /*1dff0*/  IADD3 R188, P0, R188, R206, RZ ;  /* 0x000000cebcbc7210 */ /* 0x008fca0007f1e0ff */
[----:B--2---:R-:W-:Y:S01]  /*1e000*/  IMAD.X R189, R189, 0x1, R0, P0 ;  /* 0x00000001bdbd7824 */ /* 0x004fe200000e0600 */
[----:B------:R-:W-:Y:S01]  /*1e010*/  STL [R1+0x3d8], R188 ;  /* 0x0003d8bc01007387 */ /* 0x000fe20000100800 */
[----:B----4-:R-:W-:-:S03]  /*1e020*/  IADD3 R198, P5, R198, R206, RZ ;  /* 0x000000cec6c67210 */ /* 0x010fc60007fbe0ff */
[----:B------:R1:W-:Y:S04]  /*1e030*/  STL [R1+0x3d4], R189 ;  /* 0x0003d4bd01007387 */ /* 0x0003e80000100800 */
[----:B------:R-:W2:Y:S04]  /*1e040*/  LDL.LU R212, [R1+0x3fc] ;  /* 0x0003fc0001d47983 */ /* 0x000ea80000300800 */
[----:B------:R-:W-:Y:S04]  /*1e050*/  STL [R1+0x818], R198 ;  /* 0x000818c601007387 */ /* 0x000fe80000100800 */
[----:B------:R-:W3:Y:S04]  /*1e060*/  LDL.LU R209, [R1+0x810] ;  /* 0x0008100001d17983 */ /* 0x000ee80000300800 */
[----:B------:R-:W4:Y:S04]  /*1e070*/  LDL.LU R213, [R1+0x804] ;  /* 0x0008040001d57983 */ /* 0x000f280000300800 */
[----:B------:R-:W4:Y:S04]  /*1e080*/  LDL.LU R211, [R1+0x80c] ;  /* 0x00080c0001d37983 */ /* 0x000f280000300800 */
[----:B------:R-:W4:Y:S01]  /*1e090*/  LDL.LU R208, [R1+0x808] ;  /* 0x0008080001d07983 */ /* 0x000f220000300800 */
[----:B------:R-:W-:Y:S01]  /*1e0a0*/  SEL R3, R3, RZ, !P1 ;  /* 0x000000ff03037207 */ /* 0x000fe20004800000 */
[----:B------:R-:W-:Y:S01]  /*1e0b0*/  IMAD.X R199, R199, 0x1, R0, P5 ;  /* 0x00000001c7c77824 */ /* 0x000fe200028e0600 */
[----:B------:R-:W-:Y:S01]  /*1e0c0*/  SEL R184, R184, RZ, !P1 ;  /* 0x000000ffb8b87207 */ /* 0x000fe20004800000 */
[----:B------:R1:W-:Y:S01]  /*1e0d0*/  LDGSTS.E [R196+0x25600], [R188.64], P6 ;  /* 0x25600000bcc47fae */ /* 0x0003e2000b121844 */
[----:B------:R-:W-:-:S02]  /*1e0e0*/  ISETP.NE.U32.AND P5, PT, R3, RZ, PT ;  /* 0x000000ff0300720c */ /* 0x000fc40003fa5070 */
[----:B------:R-:W-:Y:S02]  /*1e0f0*/  SEL R3, RZ, 0x4, P2 ;  /* 0x00000004ff037807 */ /* 0x000fe40001000000 */
[----:B------:R-:W-:Y:S01]  /*1e100*/  SEL R197, R197, RZ, !P1 ;  /* 0x000000ffc5c57207 */ /* 0x000fe20004800000 */
[----:B------:R-:W-:Y:S01]  /*1e110*/  STL [R1+0x3f4], R199 ;  /* 0x0003f4c701007387 */ /* 0x000fe20000100800 */
[----:B-----5:R-:W-:Y:S02]  /*1e120*/  IADD3 R214, P2, R214, R206, RZ ;  /* 0x000000ced6d67210 */ /* 0x020fe40007f5e0ff */
[----:B------:R-:W-:Y:S01]  /*1e130*/  ISETP.NE.U32.AND P0, PT, R184, RZ, PT ;  /* 0x000000ffb800720c */ /* 0x000fe20003f05070 */
[----:B------:R-:W5:Y:S01]  /*1e140*/  LDL.LU R210, [R1+0x400] ;  /* 0x0004000001d27983 */ /* 0x000f620000300800 */
[----:B------:R-:W-:Y:S01]  /*1e150*/  SEL R3, R3, RZ, !P1 ;  /* 0x000000ff03037207 */ /* 0x000fe20004800000 */
[----:B------:R-:W-:Y:S01]  /*1e160*/  IMAD.X R217, R217, 0x1, R0, P2 ;  /* 0x00000001d9d97824 */ /* 0x000fe200010e0600 */
[C---:B------:R-:W-:Y:S01]  /*1e170*/  HMMA.1688.F32.TF32 R184, R192.reuse, R186, R240 ;  /* 0x000000bac0b8723c */ /* 0x040fe200000810f0 */
[----:B------:R-:W5:Y:S04]  /*1e180*/  LDL.LU R216, [R1+0x404] ;  /* 0x0004040001d87983 */ /* 0x000f680000300800 */
[----:B------:R2:W-:Y:S03]  /*1e190*/  LDGSTS.E [R196+0x25e00], [R198.64], P4 ;  /* 0x25e00000c6c47fae */ /* 0x0005e6000a121844 */
[C---:B-1----:R-:W-:Y:S01]  /*1e1a0*/  HMMA.1688.F32.TF32 R188, R192.reuse, R190, R220 ;  /* 0x000000bec0bc723c */ /* 0x042fe200000810dc */
[----:B------:R1:W-:Y:S04]  /*1e1b0*/  STL [R1+0x814], R214 ;  /* 0x000814d601007387 */ /* 0x0003e80000100800 */
[----:B------:R-:W5:Y:S03]  /*1e1c0*/  LDL.LU R215, [R1+0x800] ;  /* 0x0008000001d77983 */ /* 0x000f660000300800 */
[----:B------:R-:W-:Y:S07]  /*1e1d0*/  HMMA.1688.F32.TF32 R200, R192, R202, R224 ;  /* 0x000000cac0c8723c */ /* 0x000fee00000810e0 */
[----:B------:R-:W-:-:S02]  /*1e1e0*/  IMAD.MOV.U32 R192, RZ, RZ, R214 ;  /* 0x000000ffffc07224 */ /* 0x000fc400078e00d6 */
[----:B------:R-:W-:-:S05]  /*1e1f0*/  IMAD.MOV.U32 R193, RZ, RZ, R217 ;  /* 0x000000ffffc17224 */ /* 0x000fca00078e00d9 */
[----:B------:R1:W-:Y:S01]  /*1e200*/  LDGSTS.E [R196+0x26600], [R192.64], P0 ;  /* 0x26600000c0c47fae */ /* 0x0003e20008121844 */
[----:B------:R-:W-:Y:S02]  /*1e210*/  ISETP.NE.U32.AND P6, PT, R197, RZ, PT ;  /* 0x000000ffc500720c */ /* 0x000fe40003fc5070 */
[----:B---3--:R-:W-:-:S05]  /*1e220*/  IADD3 R209, P1, R209, R206, RZ ;  /* 0x000000ced1d17210 */ /* 0x008fca0007f3e0ff */
[----:B--2---:R-:W-:Y:S01]  /*1e230*/  IMAD.X R212, R212, 0x1, R0, P1 ;  /* 0x00000001d4d47824 */ /* 0x004fe200008e0600 */
[----:B------:R-:W-:Y:S01]  /*1e240*/  STL [R1+0x810], R209 ;  /* 0x000810d101007387 */ /* 0x000fe20000100800 */
[----:B----4-:R-:W-:-:S03]  /*1e250*/  IADD3 R211, P4, R211, R206, RZ ;  /* 0x000000ced3d37210 */ /* 0x010fc60007f9e0ff */
[----:B------:R-:W-:Y:S01]  /*1e260*/  STL [R1+0x3f8], R217 ;  /* 0x0003f8d901007387 */ /* 0x000fe20000100800 */
[----:B------:R-:W-:-:S03]  /*1e270*/  IADD3 R208, P0, R208, R206, RZ ;  /* 0x000000ced0d07210 */ /* 0x000fc60007f1e0ff */
[----:B------:R-:W2:Y:S04]  /*1e280*/  LDL.LU R195, [R1+0x420] ;  /* 0x0004200001c37983 */ /* 0x000ea80000300800 */
[----:B------:R-:W-:Y:S01]  /*1e290*/  STL [R1+0x80c], R211 ;  /* 0x00080cd301007387 */ /* 0x000fe20000100800 */
[----:B------:R-:W-:-:S03]  /*1e2a0*/  IMAD.X R213, R213, 0x1, R0, P4 ;  /* 0x00000001d5d57824 */ /* 0x000fc600020e0600 */
[----:B------:R3:W-:Y:S04]  /*1e2b0*/  STL [R1+0x3fc], R212 ;  /* 0x0003fcd401007387 */ /* 0x0007e80000100800 */
[----:B------:R-:W4:Y:S01]  /*1e2c0*/  LDL.LU R194, [R1+0x7fc] ;  /* 0x0007fc0001c27983 */ /* 0x000f220000300800 */
[----:B-1----:R-:W-:-:S03]  /*1e2d0*/  IMAD.MOV.U32 R193, RZ, RZ, R212 ;  /* 0x000000ffffc17224 */ /* 0x002fc600078e00d4 */
[----:B------:R-:W-:Y:S01]  /*1e2e0*/  STL [R1+0x808], R208 ;  /* 0x000808d001007387 */ /* 0x000fe20000100800 */
[----:B------:R-:W-:-:S03]  /*1e2f0*/  IMAD.MOV.U32 R192, RZ, RZ, R209 ;  /* 0x000000ffffc07224 */ /* 0x000fc600078e00d1 */
[----:B------:R-:W2:Y:S04]  /*1e300*/  LDL.LU R214, [R1+0x43c] ;  /* 0x00043c0001d67983 */ /* 0x000ea80000300800 */
[----:B---3--:R-:W3:Y:S04]  /*1e310*/  LDL.LU R212, [R1+0x7f8] ;  /* 0x0007f80001d47983 */ /* 0x008ee80000300800 */
[----:B------:R-:W-:Y:S04]  /*1e320*/  STL [R1+0x804], R213 ;  /* 0x000804d501007387 */ /* 0x000fe80000100800 */
[----:B------:R-:W3:Y:S04]  /*1e330*/  LDL.LU R209, [R1+0x458] ;  /* 0x0004580001d17983 */ /* 0x000ee80000300800 */
[----:B------:R-:W3:Y:S04]  /*1e340*/  LDL.LU R197, [R1+0x7f4] ;  /* 0x0007f40001c57983 */ /* 0x000ee80000300800 */
[----:B------:R-:W1:Y:S01]  /*1e350*/  S2R R237, SR_TID.X ;  /* 0x0000000000ed7919 */ /* 0x000e620000002100 */
[----:B------:R-:W-:-:S03]  /*1e360*/  IMAD.MOV.U32 R206, RZ, RZ, c[0x0][0x18c] ;  /* 0x00006300ffce7624 */ /* 0x000fc600078e00ff */
[----:B------:R5:W-:Y:S01]  /*1e370*/  LDGSTS.E [R196+0x26e00], [R192.64], P3 ;  /* 0x26e00000c0c47fae */ /* 0x000be20009921844 */
[----:B------:R-:W-:-:S04]  /*1e380*/  IMAD.SHL.U32 R206, R206, 0x40, RZ ;  /* 0x00000040cece7824 */ /* 0x000fc800078e00ff */
[----:B------:R-:W-:Y:S02]  /*1e390*/  IMAD.SHL.U32 R206, R206, 0x4, RZ ;  /* 0x00000004cece7824 */ /* 0x000fe400078e00ff */
[----:B-----5:R-:W-:Y:S01]  /*1e3a0*/  IMAD.X R210, R210, 0x1, R0, P0 ;  /* 0x00000001d2d27824 */ /* 0x020fe200000e0600 */
[----:B------:R-:W-:Y:S02]  /*1e3b0*/  ISETP.NE.U32.AND P2, PT, R3, RZ, PT ;  /* 0x000000ff0300720c */ /* 0x000fe40003f45070 */
[----:B------:R-:W-:Y:S01]  /*1e3c0*/  IADD3 R215, P1, R215, R206, RZ ;  /* 0x000000ced7d77210 */ /* 0x000fe20007f3e0ff */
[----:B------:R-:W-:Y:S02]  /*1e3d0*/  IMAD.MOV.U32 R192, RZ, RZ, R211 ;  /* 0x000000ffffc07224 */ /* 0x000fe400078e00d3 */
[----:B------:R-:W-:Y:S01]  /*1e3e0*/  IMAD.MOV.U32 R193, RZ, RZ, R213 ;  /* 0x000000ffffc17224 */ /* 0x000fe200078e00d5 */
[----:B-1----:R-:W-:-:S04]  /*1e3f0*/  LOP3.LUT R238, R237, 0x3f, RZ, 0xc0, !PT ;  /* 0x0000003fedee7812 */ /* 0x002fc800078ec0ff */
[----:B------:R1:W-:Y:S01]  /*1e400*/  LDGSTS.E [R196+0x27600], [R192.64], P6 ;  /* 0x27600000c0c47fae */ /* 0x0003e2000b121844 */
[----:B------:R-:W-:Y:S01]  /*1e410*/  SHF.R.S32.HI R218, RZ, 0x6, R237 ;  /* 0x00000006ffda7819 */ /* 0x000fe200000114ed */
[----:B------:R-:W-:-:S03]  /*1e420*/  IMAD.SHL.U32 R217, R238, 0x4, RZ ;  /* 0x00000004eed97824 */ /* 0x000fc600078e00ff */
[----:B------:R-:W-:Y:S01]  /*1e430*/  SGXT R218, R218, 0x1 ;  /* 0x00000001dada781a */ /* 0x000fe20000000200 */
[----:B------:R-:W-:Y:S01]  /*1e440*/  STL [R1+0x800], R215 ;  /* 0x000800d701007387 */ /* 0x000fe20000100800 */
[----:B------:R-:W-:Y:S02]  /*1e450*/  IMAD.X R216, R216, 0x1, R2, P1 ;  /* 0x00000001d8d87824 */ /* 0x000fe400008e0602 */
[----:B------:R-:W-:Y:S01]  /*1e460*/  LOP3.LUT R217, R217, 0x110, R218, 0x78, !PT ;  /* 0x00000110d9d97812 */ /* 0x000fe200078e78da */
[----:B------:R5:W-:Y:S01]  /*1e470*/  STL [R1+0x400], R210 ;  /* 0x000400d201007387 */ /* 0x000be20000100800 */
[----:B-1----:R-:W-:Y:S02]  /*1e480*/  IMAD.MOV.U32 R192, RZ, RZ, R208 ;  /* 0x000000ffffc07224 */ /* 0x002fe400078e00d0 */
[----:B------:R-:W-:Y:S01]  /*1e490*/  IMAD.MOV.U32 R193, RZ, RZ, R210 ;  /* 0x000000ffffc17224 */ /* 0x000fe200078e00d2 */
[----:B------:R-:W3:Y:S01]  /*1e4a0*/  LDL.LU R211, [R1+0x474] ;  /* 0x0004740001d37983 */ /* 0x000ee20000300800 */
[----:B------:R-:W-:-:S03]  /*1e4b0*/  IMAD R3, R204, 0x10000, R217 ;  /* 0x00010000cc037824 */ /* 0x000fc600078e02d9 */
[----:B------:R1:W-:Y:S04]  /*1e4c0*/  LDGSTS.E [R196+0x27e00], [R192.64], P5 ;  /* 0x27e00000c0c47fae */ /* 0x0003e8000a921844 */
[----:B-----5:R-:W5:Y:S04]  /*1e4d0*/  LDL.LU R210, [R1+0x7f0] ;  /* 0x0007f00001d27983 */ /* 0x020f680000300800 */
[----:B------:R-:W0:Y:S01]  /*1e4e0*/  LDGDEPBAR ;  /* 0x00000000000079af */ /* 0x000e220000000000 */
[----:B-1----:R-:W-:Y:S02]  /*1e4f0*/  IMAD.MOV.U32 R192, RZ, RZ, R215 ;  /* 0x000000ffffc07224 */ /* 0x002fe400078e00d7 */
[----:B------:R-:W-:-:S05]  /*1e500*/  IMAD.MOV.U32 R193, RZ, RZ, R216 ;  /* 0x000000ffffc17224 */ /* 0x000fca00078e00d8 */
[----:B------:R1:W-:Y:S01]  /*1e510*/  LDGSTS.E [R3], [R192.64], P2 ;  /* 0x00000000c0037fae */ /* 0x0003e20009121844 */
[----:B----4-:R-:W-:-:S05]  /*1e520*/  IADD3 R194, P0, R194, R206, RZ ;  /* 0x000000cec2c27210 */ /* 0x010fca0007f1e0ff */
[----:B------:R-:W-:Y:S01]  /*1e530*/  STL [R1+0x7fc], R194 ;  /* 0x0007fcc201007387 */ /* 0x000fe20000100800 */
[----:B--2---:R-:W-:-:S03]  /*1e540*/  IMAD.X R195, R195, 0x1, R2, P0 ;  /* 0x00000001c3c37824 */ /* 0x004fc600000e0602 */
[----:B------:R-:W-:Y:S01]  /*1e550*/  STL [R1+0x404], R216 ;  /* 0x000404d801007387 */ /* 0x000fe20000100800 */
[----:B---3--:R-:W-:-:S03]  /*1e560*/  IADD3 R212, P1, R212, R206, RZ ;  /* 0x000000ced4d47210 */ /* 0x008fc60007f3e0ff */
[----:B------:R-:W2:Y:S04]  /*1e570*/  LDL.LU R213, [R1+0x490] ;  /* 0x0004900001d57983 */ /* 0x000ea80000300800 */
[----:B------:R-:W3:Y:S01]  /*1e580*/  LDL.LU R208, [R1+0x7ec] ;  /* 0x0007ec0001d07983 */ /* 0x000ee20000300800 */
[----:B------:R-:W-:-:S03]  /*1e590*/  IMAD.X R214, R214, 0x1, R2, P1 ;  /* 0x00000001d6d67824 */ /* 0x000fc600008e0602 */
[----:B------:R-:W4:Y:S01]  /*1e5a0*/  LDL.LU R199, [R1+0x4ac] ;  /* 0x0004ac0001c77983 */ /* 0x000f220000300800 */
[----:B------:R-:W-:-:S03]  /*1e5b0*/  IADD3 R197, P0, R197, R206, RZ ;  /* 0x000000cec5c57210 */ /* 0x000fc60007f1e0ff */
[----:B------:R-:W-:Y:S01]  /*1e5c0*/  STL [R1+0x7f8], R212 ;  /* 0x0007f8d401007387 */ /* 0x000fe20000100800 */
[----:B-1----:R-:W-:-:S03]  /*1e5d0*/  IMAD.MOV.U32 R193, RZ, RZ, R195 ;  /* 0x000000ffffc17224 */ /* 0x002fc600078e00c3 */
[----:B------:R1:W-:Y:S01]  /*1e5e0*/  STL [R1+0x420], R195 ;  /* 0x000420c301007387 */ /* 0x0003e20000100800 */
[----:B------:R-:W-:-:S03]  /*1e5f0*/  IMAD.MOV.U32 R192, RZ, RZ, R194 ;  /* 0x000000ffffc07224 */ /* 0x000fc600078e00c2 */
[----:B------:R-:W4:Y:S01]  /*1e600*/  LDL.LU R198, [R1+0x7e8] ;  /* 0x0007e80001c67983 */ /* 0x000f220000300800 */
[----:B------:R-:W-:-:S03]  /*1e610*/  IMAD.X R209, R209, 0x1, R2, P0 ;  /* 0x00000001d1d17824 */ /* 0x000fc600000e0602 */
[----:B------:R1:W-:Y:S04]  /*1e620*/  LDGSTS.E [R3+0x800], [R192.64], P2 ;  /* 0x00800000c0037fae */ /* 0x0003e80009121844 */
[----:B-1----:R-:W4:Y:S04]  /*1e630*/  LDL.LU R195, [R1+0x4c8] ;  /* 0x0004c80001c37983 */ /* 0x002f280000300800 */
[----:B------:R-:W-:Y:S04]  /*1e640*/  STL [R1+0x7f4], R197 ;  /* 0x0007f4c501007387 */ /* 0x000fe80000100800 */
[----:B------:R-:W-:Y:S04]  /*1e650*/  STL [R1+0x43c], R214 ;  /* 0x00043cd601007387 */ /* 0x000fe80000100800 */
[----:B------:R-:W4:Y:S01]  /*1e660*/  LDL.LU R194, [R1+0x7e4] ;  /* 0x0007e40001c27983 */ /* 0x000f220000300800 */
[----:B------:R-:W-:-:S02]  /*1e670*/  IMAD.MOV.U32 R192, RZ, RZ, R212 ;  /* 0x000000ffffc07224 */ /* 0x000fc400078e00d4 */
[----:B------:R-:W-:Y:S01]  /*1e680*/  IMAD.MOV.U32 R193, RZ, RZ, R214 ;  /* 0x000000ffffc17224 */ /* 0x000fe200078e00d6 */
[----:B------:R-:W4:Y:S04]  /*1e690*/  LDL.LU R212, [R1+0x724] ;  /* 0x0007240001d47983 */ /* 0x000f280000300800 */
[----:B------:R1:W-:Y:S02]  /*1e6a0*/  LDGSTS.E [R3+0x1000], [R192.64], P2 ;  /* 0x01000000c0037fae */ /* 0x0003e40009121844 */
[----:B-1----:R-:W-:Y:S01]  /*1e6b0*/  IMAD.MOV.U32 R192, RZ, RZ, R197 ;  /* 0x000000ffffc07224 */ /* 0x002fe200078e00c5 */
[----:B-----5:R-:W-:Y:S01]  /*1e6c0*/  IADD3 R210, P1, R210, R206, RZ ;  /* 0x000000ced2d27210 */ /* 0x020fe20007f3e0ff */
[----:B------:R-:W-:-:S04]  /*1e6d0*/  IMAD.MOV.U32 R193, RZ, RZ, R209 ;  /* 0x000000ffffc17224 */ /* 0x000fc800078e00d1 */
[----:B------:R-:W-:Y:S01]  /*1e6e0*/  STL [R1+0x7f0], R210 ;  /* 0x0007f0d201007387 */ /* 0x000fe20000100800 */
[----:B------:R-:W-:-:S03]  /*1e6f0*/  IMAD.X R211, R211, 0x1, R2, P1 ;  /* 0x00000001d3d37824 */ /* 0x000fc600008e0602 */
[----:B------:R1:W-:Y:S04]  /*1e700*/  STL [R1+0x458], R209 ;  /* 0x000458d101007387 */ /* 0x0003e80000100800 */
[----:B------:R-:W5:Y:S04]  /*1e710*/  LDL.LU R196, [R1+0x7e0] ;  /* 0x0007e00001c47983 */ /* 0x000f680000300800 */
[----:B------:R1:W-:Y:S04]  /*1e720*/  LDGSTS.E [R3+0x1800], [R192.64], P2 ;  /* 0x01800000c0037fae */ /* 0x0003e80009121844 */
[----:B-1----:R-:W5:Y:S01]  /*1e730*/  LDL.LU R209, [R1+0x728] ;  /* 0x0007280001d17983 */ /* 0x002f620000300800 */
[----:B------:R-:W-:-:S02]  /*1e740*/  IMAD.MOV.U32 R192, RZ, RZ, R210 ;  /* 0x000000ffffc07224 */ /* 0x000fc400078e00d2 */
[----:B------:R-:W-:-:S05]  /*1e750*/  IMAD.MOV.U32 R193, RZ, RZ, R211 ;  /* 0x000000ffffc17224 */ /* 0x000fca00078e00d3 */
[----:B------:R1:W-:Y:S01]  /*1e760*/  LDGSTS.E [R3+0x2000], [R192.64], P2 ;  /* 0x02000000c0037fae */ /* 0x0003e20009121844 */
[----:B---3--:R-:W-:-:S05]  /*1e770*/  IADD3 R208, P0, R208, R206, RZ ;  /* 0x000000ced0d07210 */ /* 0x008fca0007f1e0ff */
[----:B------:R-:W-:Y:S01]  /*1e780*/  STL [R1+0x7ec], R208 ;  /* 0x0007ecd001007387 */ /* 0x000fe20000100800 */
[----:B--2---:R-:W-:-:S03]  /*1e790*/  IMAD.X R213, R213, 0x1, R2, P0 ;  /* 0x00000001d5d57824 */ /* 0x004fc600000e0602 */
[----:B------:R2:W-:Y:S04]  /*1e7a0*/  STL [R1+0x474], R211 ;  /* 0x000474d301007387 */ /* 0x0005e80000100800 */
[----:B------:R-:W3:Y:S01]  /*1e7b0*/  LDL.LU R197, [R1+0x7dc] ;  /* 0x0007dc0001c57983 */ /* 0x000ee20000300800 */
[----:B----4-:R-:W-:-:S03]  /*1e7c0*/  IADD3 R198, P1, R198, R206, RZ ;  /* 0x000000cec6c67210 */ /* 0x010fc60007f3e0ff */
[----:B--2---:R-:W2:Y:S02]  /*1e7d0*/  LDL.LU R211, [R1+0x72c] ;  /* 0x00072c0001d37983 */ /* 0x004ea40000300800 */
[----:B------:R-:W-:Y:S02]  /*1e7e0*/  IMAD.X R199, R199, 0x1, R2, P1 ;  /* 0x00000001c7c77824 */ /* 0x000fe400008e0602 */
[----:B------:R-:W-:Y:S01]  /*1e7f0*/  STL [R1+0x7e8], R198 ;  /* 0x0007e8c601007387 */ /* 0x000fe20000100800 */
[----:B-1----:R-:W-:-:S03]  /*1e800*/  IMAD.MOV.U32 R193, RZ, RZ, R213 ;  /* 0x000000ffffc17224 */ /* 0x002fc600078e00d5 */
[----:B------:R1:W-:Y:S01]  /*1e810*/  STL [R1+0x490], R213 ;  /* 0x000490d501007387 */ /* 0x0003e20000100800 */
[----:B------:R-:W-:-:S03]  /*1e820*/  IMAD.MOV.U32 R192, RZ, RZ, R208 ;  /* 0x000000ffffc07224 */ /* 0x000fc600078e00d0 */
[----:B------:R-:W4:Y:S04]  /*1e830*/  LDL.LU R210, [R1+0x7d8] ;  /* 0x0007d80001d27983 */ /* 0x000f280000300800 */
[----:B------:R1:W-:Y:S01]  /*1e840*/  LDGSTS.E [R3+0x2800], [R192.64], P2 ;  /* 0x02800000c0037fae */ /* 0x0003e20009121844 */
[----:B------:R-:W-:-:S03]  /*1e850*/  IADD3 R194, P0, R194, R206, RZ ;  /* 0x000000cec2c27210 */ /* 0x000fc60007f1e0ff */
[----:B-1----:R-:W2:Y:S04]  /*1e860*/  LDL.LU R213, [R1+0x730] ;  /* 0x0007300001d57983 */ /* 0x002ea80000300800 */
[----:B------:R-:W-:Y:S04]  /*1e870*/  STL [R1+0x7e4], R194 ;  /* 0x0007e4c201007387 */ /* 0x000fe80000100800 */
[----:B------:R1:W-:Y:S04]  /*1e880*/  STL [R1+0x4ac], R199 ;  /* 0x0004acc701007387 */ /* 0x0003e80000100800 */
[----:B------:R-:W2:Y:S01]  /*1e890*/  LDL.LU R208, [R1+0x7d4] ;  /* 0x0007d40001d07983 */ /* 0x000ea20000300800 */
[----:B------:R-:W-:-:S02]  /*1e8a0*/  IMAD.MOV.U32 R192, RZ, RZ, R198 ;  /* 0x000000ffffc07224 */ /* 0x000fc400078e00c6 */
[----:B------:R-:W-:Y:S02]  /*1e8b0*/  IMAD.MOV.U32 R193, RZ, RZ, R199 ;  /* 0x000000ffffc17224 */ /* 0x000fe400078e00c7 */
[----:B------:R-:W-:Y:S01]  /*1e8c0*/  IMAD.X R195, R195, 0x1, R2, P0 ;  /* 0x00000001c3c37824 */ /* 0x000fe200000e0602 */
[----:B-1----:R-:W2:Y:S04]  /*1e8d0*/  LDL.LU R199, [R1+0x734] ;  /* 0x0007340001c77983 */ /* 0x002ea80000300800 */
[----:B------:R1:W-:Y:S01]  /*1e8e0*/  LDGSTS.E [R3+0x3000], [R192.64], P2 ;  /* 0x03000000c0037fae */ /* 0x0003e20009121844 */
[----:B-----5:R-:W-:Y:S01]  /*1e8f0*/  IADD3 R196, P1, R196, R206, RZ ;  /* 0x000000cec4c47210 */ /* 0x020fe20007f3e0ff */
[----:B-1----:R-:W-:Y:S02]  /*1e900*/  IMAD.MOV.U32 R192, RZ, RZ, R194 ;  /* 0x000000ffffc07224 */ /* 0x002fe400078e00c2 */
[----:B------:R-:W-:-:S02]  /*1e910*/  IMAD.MOV.U32 R193, RZ, RZ, R195 ;  /* 0x000000ffffc17224 */ /* 0x000fc400078e00c3 */
[----:B------:R-:W-:Y:S01]  /*1e920*/  STL [R1+0x7e0], R196 ;  /* 0x0007e0c401007387 */ /* 0x000fe20000100800 */
[----:B------:R-:W-:-:S03]  /*1e930*/  IMAD.X R212, R212, 0x1, R2, P1 ;  /* 0x00000001d4d47824 */ /* 0x000fc600008e0602 */
[----:B------:R1:W-:Y:S04]  /*1e940*/  STL [R1+0x4c8], R195 ;  /* 0x0004c8c301007387 */ /* 0x0003e80000100800 */
[----:B------:R-:W2:Y:S04]  /*1e950*/  LDL.LU R198, [R1+0x7d0] ;  /* 0x0007d00001c67983 */ /* 0x000ea80000300800 */
[----:B------:R1:W-:Y:S04]  /*1e960*/  LDGSTS.E [R3+0x3800], [R192.64], P2 ;  /* 0x03800000c0037fae */ /* 0x0003e80009121844 */
[----:B-1----:R-:W2:Y:S01]  /*1e970*/  LDL.LU R195, [R1+0x738] ;  /* 0x0007380001c37983 */ /* 0x002ea20000300800 */
[----:B------:R-:W-:-:S02]  /*1e980*/  IMAD.MOV.U32 R192, RZ, RZ, R196 ;  /* 0x000000ffffc07224 */ /* 0x000fc400078e00c4 */
[----:B------:R-:W-:-:S05]  /*1e990*/  IMAD.MOV.U32 R193, RZ, RZ, R212 ;  /* 0x000000ffffc17224 */ /* 0x000fca00078e00d4 */
[----:B------:R1:W-:Y:S01]  /*1e9a0*/  LDGSTS.E [R3+0x4000], [R192.64], P2 ;  /* 0x04000000c0037fae */ /* 0x0003e20009121844 */
[----:B---3--:R-:W-:-:S05]  /*1e9b0*/  IADD3 R197, P0, R197, R206, RZ ;  /* 0x000000cec5c57210 */ /* 0x008fca0007f1e0ff */
[----:B------:R-:W-:Y:S01]  /*1e9c0*/  STL [R1+0x7dc], R197 ;  /* 0x0007dcc501007387 */ /* 0x000fe20000100800 */
[----:B------:R-:W-:-:S03]  /*1e9d0*/  IMAD.X R209, R209, 0x1, R2, P0 ;  /* 0x00000001d1d17824 */ /* 0x000fc600000e0602 */
[----:B------:R3:W-:Y:S04]  /*1e9e0*/  STL [R1+0x724], R212 ;  /* 0x000724d401007387 */ /* 0x0007e80000100800 */
[----:B------:R-:W5:Y:S01]  /*1e9f0*/  LDL.LU R194, [R1+0x7cc] ;  /* 0x0007cc0001c27983 */ /* 0x000f620000300800 */
[----:B----4-:R-:W-:-:S03]  /*1ea00*/  IADD3 R210, P1, R210, R206, RZ ;  /* 0x000000ced2d27210 */ /* 0x010fc60007f3e0ff */
[----:B---3--:R-:W3:Y:S01]  /*1ea10*/  LDL.LU R212, [R1+0x73c] ;  /* 0x00073c0001d47983 */ /* 0x008ee20000300800 */
[----:B-1----:R-:W-:-:S03]  /*1ea20*/  IMAD.MOV.U32 R193, RZ, RZ, R209 ;  /* 0x000000ffffc17224 */ /* 0x002fc600078e00d1 */
[----:B------:R-:W-:Y:S01]  /*1ea30*/  STL [R1+0x7d8], R210 ;  /* 0x0007d8d201007387 */ /* 0x000fe20000100800 */
[----:B--2---:R-:W-:-:S03]  /*1ea40*/  IMAD.X R211, R211, 0x1, R2, P1 ;  /* 0x00000001d3d37824 */ /* 0x004fc600008e0602 */
[----:B------:R1:W-:Y:S01]  /*1ea50*/  STL [R1+0x728], R209 ;  /* 0x000728d101007387 */ /* 0x0003e20000100800 */
[----:B------:R-:W-:-:S03]  /*1ea60*/  IMAD.MOV.U32 R192, RZ, RZ, R197 ;  /* 0x000000ffffc07224 */ /* 0x000fc600078e00c5 */
[----:B------:R-:W2:Y:S04]  /*1ea70*/  LDL.LU R196, [R1+0x7c8] ;  /* 0x0007c80001c47983 */ /* 0x000ea80000300800 */
[----:B------:R4:W-:Y:S01]  /*1ea80*/  LDGSTS.E [R3+0x4800], [R192.64], P2 ;  /* 0x04800000c0037fae */ /* 0x0009e20009121844 */
[----:B------:R-:W-:-:S03]  /*1ea90*/  IADD3 R208, P0, R208, R206, RZ ;  /* 0x000000ced0d07210 */ /* 0x000fc60007f1e0ff */
[----:B-1----:R-:W3:Y:S04]  /*1eaa0*/  LDL.LU R209, [R1+0x740] ;  /* 0x0007400001d17983 */ /* 0x002ee80000300800 */
[----:B------:R-:W-:Y:S04]  /*1eab0*/  STL [R1+0x7d4], R208 ;  /* 0x0007d4d001007387 */ /* 0x000fe80000100800 */
[----:B------:R1:W-:Y:S04]  /*1eac0*/  STL [R1+0x72c], R211 ;  /* 0x00072cd301007387 */ /* 0x0003e80000100800 */
[----:B------:R-:W3:Y:S01]  /*1ead0*/  LDL.LU R197, [R1+0x7c4] ;  /* 0x0007c40001c57983 */ /* 0x000ee20000300800 */
[----:B----4-:R-:W-:-:S02]  /*1eae0*/  IMAD.MOV.U32 R192, RZ, RZ, R210 ;  /* 0x000000ffffc07224 */ /* 0x010fc400078e00d2 */
[----:B------:R-:W-:Y:S02]  /*1eaf0*/  IMAD.MOV.U32 R193, RZ, RZ, R211 ;  /* 0x000000ffffc17224 */ /* 0x000fe400078e00d3 */
[----:B------:R-:W-:Y:S01]  /*1eb00*/  IMAD.X R213, R213, 0x1, R2, P0 ;  /* 0x00000001d5d57824 */ /* 0x000fe200000e0602 */
[----:B-1----:R-:W3:Y:S04]  /*1eb10*/  LDL.LU R211, [R1+0x744] ;  /* 0x0007440001d37983 */ /* 0x002ee80000300800 */
[----:B------:R1:W-:Y:S01]  /*1eb20*/  LDGSTS.E [R3+0x5000], [R192.64], P2 ;  /* 0x05000000c0037fae */ /* 0x0003e20009121844 */
[----:B------:R-:W-:Y:S01]  /*1eb30*/  IADD3 R198, P1, R198, R206, RZ ;  /* 0x000000cec6c67210 */ /* 0x000fe20007f3e0ff */
[----:B-1----:R-:W-:Y:S02]  /*1eb40*/  IMAD.MOV.U32 R192, RZ, RZ, R208 ;  /* 0x000000ffffc07224 */ /* 0x002fe400078e00d0 */
[----:B------:R-:W-:-:S02]  /*1eb50*/  IMAD.MOV.U32 R193, RZ, RZ, R213 ;  /* 0x000000ffffc17224 */ /* 0x000fc400078e00d5 */
[----:B------:R-:W-:Y:S01]  /*1eb60*/  STL [R1+0x7d0], R198 ;  /* 0x0007d0c601007387 */ /* 0x000fe20000100800 */
[----:B------:R-:W-:-:S03]  /*1eb70*/  IMAD.X R199, R199, 0x1, R2, P1 ;  /* 0x00000001c7c77824 */ /* 0x000fc600008e0602 */
[----:B------:R1:W-:Y:S04]  /*1eb80*/  STL [R1+0x730], R213 ;  /* 0x000730d501007387 */ /* 0x0003e80000100800 */
[----:B------:R-:W3:Y:S04]  /*1eb90*/  LDL.LU R210, [R1+0x7c0] ;  /* 0x0007c00001d27983 */ /* 0x000ee80000300800 */
[----:B------:R1:W-:Y:S04]  /*1eba0*/  LDGSTS.E [R3+0x5800], [R192.64], P2 ;  /* 0x05800000c0037fae */ /* 0x0003e80009121844 */
[----:B-1----:R-:W3:Y:S01]  /*1ebb0*/  LDL.LU R213, [R1+0x748] ;  /* 0x0007480001d57983 */ /* 0x002ee20000300800 */
[----:B------:R-:W-:-:S02]  /*1ebc0*/  IMAD.MOV.U32 R192, RZ, RZ, R198 ;  /* 0x000000ffffc07224 */ /* 0x000fc400078e00c6 */
[----:B------:R-:W-:-:S05]  /*1ebd0*/  IMAD.MOV.U32 R193, RZ, RZ, R199 ;  /* 0x000000ffffc17224 */ /* 0x000fca00078e00c7 */
[----:B------:R1:W-:Y:S01]  /*1ebe0*/  LDGSTS.E [R3+0x6000], [R192.64], P2 ;  /* 0x06000000c0037fae */ /* 0x0003e20009121844 */
[----:B-----5:R-:W-:-:S05]  /*1ebf0*/  IADD3 R194, P0, R194, R206, RZ ;  /* 0x000000cec2c27210 */ /* 0x020fca0007f1e0ff */
[----:B------:R-:W-:Y:S01]  /*1ec00*/  STL [R1+0x7cc], R194 ;  /* 0x0007ccc201007387 */ /* 0x000fe20000100800 */
[----:B------:R-:W-:-:S03]  /*1ec10*/  IMAD.X R195, R195, 0x1, R2, P0 ;  /* 0x00000001c3c37824 */ /* 0x000fc600000e0602 */
[----:B------:R5:W-:Y:S04]  /*1ec20*/  STL [R1+0x734], R199 ;  /* 0x000734c701007387 */ /* 0x000be80000100800 */
[----:B------:R-:W4:Y:S01]  /*1ec30*/  LDL.LU R208, [R1+0x7bc] ;  /* 0x0007bc0001d07983 */ /* 0x000f220000300800 */
[----:B--2---:R-:W-:-:S03]  /*1ec40*/  IADD3 R196, P1, R196, R206, RZ ;  /* 0x000000cec4c47210 */ /* 0x004fc60007f3e0ff */
[----:B-----5:R-:W2:Y:S01]  /*1ec50*/  LDL.LU R199, [R1+0x74c] ;  /* 0x00074c0001c77983 */ /* 0x020ea20000300800 */
[----:B-1----:R-:W-:-:S03]  /*1ec60*/  IMAD.MOV.U32 R193, RZ, RZ, R195 ;  /* 0x000000ffffc17224 */ /* 0x002fc600078e00c3 */
[----:B------:R-:W-:Y:S01]  /*1ec70*/  STL [R1+0x7c8], R196 ;  /* 0x0007c8c401007387 */ /* 0x000fe20000100800 */
[----:B---3--:R-:W-:-:S03]  /*1ec80*/  IMAD.X R212, R212, 0x1, R2, P1 ;  /* 0x00000001d4d47824 */ /* 0x008fc600008e0602 */
[----:B------:R1:W-:Y:S01]  /*1ec90*/  STL [R1+0x738], R195 ;  /* 0x000738c301007387 */ /* 0x0003e20000100800 */
[----:B------:R-:W-:-:S03]  /*1eca0*/  IMAD.MOV.U32 R192, RZ, RZ, R194 ;  /* 0x000000ffffc07224 */ /* 0x000fc600078e00c2 */
[----:B------:R-:W3:Y:S04]  /*1ecb0*/  LDL.LU R198, [R1+0x7b8] ;  /* 0x0007b80001c67983 */ /* 0x000ee80000300800 */
[----:B------:R5:W-:Y:S01]  /*1ecc0*/  LDGSTS.E [R3+0x6800], [R192.64], P2 ;  /* 0x06800000c0037fae */ /* 0x000be20009121844 */
[----:B------:R-:W-:-:S03]  /*1ecd0*/  IADD3 R197, P0, R197, R206, RZ ;  /* 0x000000cec5c57210 */ /* 0x000fc60007f1e0ff */
[----:B-1----:R-:W2:Y:S04]  /*1ece0*/  LDL.LU R195, [R1+0x750] ;  /* 0x0007500001c37983 */ /* 0x002ea80000300800 */
[----:B------:R-:W-:Y:S04]  /*1ecf0*/  STL [R1+0x7c4], R197 ;  /* 0x0007c4c501007387 */ /* 0x000fe80000100800 */
[----:B------:R1:W-:Y:S04]  /*1ed00*/  STL [R1+0x73c], R212 ;  /* 0x00073cd401007387 */ /* 0x0003e80000100800 */
[----:B------:R-:W2:Y:S01]  /*1ed10*/  LDL.LU R194, [R1+0x7b4] ;  /* 0x0007b40001c27983 */ /* 0x000ea20000300800 */
[----:B-----5:R-:W-:-:S02]  /*1ed20*/  IMAD.MOV.U32 R192, RZ, RZ, R196 ;  /* 0x000000ffffc07224 */ /* 0x020fc400078e00c4 */
[----:B------:R-:W-:Y:S02]  /*1ed30*/  IMAD.MOV.U32 R193, RZ, RZ, R212 ;  /* 0x000000ffffc17224 */ /* 0x000fe400078e00d4 */
[----:B------:R-:W-:Y:S01]  /*1ed40*/  IMAD.X R209, R209, 0x1, R2, P0 ;  /* 0x00000001d1d17824 */ /* 0x000fe200000e0602 */
[----:B-1----:R-:W2:Y:S04]  /*1ed50*/  LDL.LU R212, [R1+0x754] ;  /* 0x0007540001d47983 */ /* 0x002ea80000300800 */
[----:B------:R1:W-:Y:S01]  /*1ed60*/  LDGSTS.E [R3+0x7000], [R192.64], P2 ;  /* 0x07000000c0037fae */ /* 0x0003e20009121844 */
[----:B------:R-:W-:Y:S01]  /*1ed70*/  IADD3 R210, P1, R210, R206, RZ ;  /* 0x000000ced2d27210 */ /* 0x000fe20007f3e0ff */
        /* <DEDUP_REMOVED lines=11> */
[----:B----4-:R-:W-:-:S05]  /*1ee30*/  IADD3 R208, P0, R208, R206, RZ ;  /* 0x000000ced0d07210 */ /* 0x010fca0007f1e0ff */
[----:B------:R-:W-:Y:S01]  /*1ee40*/  STL [R1+0x7bc], R208 ;  /* 0x0007bcd001007387 */ /* 0x000fe20000100800 */
[----:B------:R-:W-:-:S03]  /*1ee50*/  IMAD.X R213, R213, 0x1, R2, P0 ;  /* 0x00000001d5d57824 */ /* 0x000fc600000e0602 */
[----:B------:R4:W-:Y:S04]  /*1ee60*/  STL [R1+0x744], R211 ;  /* 0x000744d301007387 */ /* 0x0009e80000100800 */
[----:B------:R-:W5:Y:S01]  /*1ee70*/  LDL.LU R197, [R1+0x7ac] ;  /* 0x0007ac0001c57983 */ /* 0x000f620000300800 */
[----:B---3--:R-:W-:-:S03]  /*1ee80*/  IADD3 R198, P1, R198, R206, RZ ;  /* 0x000000cec6c67210 */ /* 0x008fc60007f3e0ff */
[----:B----4-:R-:W3:Y:S04]  /*1ee90*/  LDL.LU R211, [R1+0x798] ;  /* 0x0007980001d37983 */ /* 0x010ee80000300800 */
[----:B------:R-:W-:Y:S01]  /*1eea0*/  STL [R1+0x7b8], R198 ;  /* 0x0007b8c601007387 */ /* 0x000fe20000100800 */
[----:B--2---:R-:W-:-:S03]  /*1eeb0*/  IMAD.X R199, R199, 0x1, R2, P1 ;  /* 0x00000001c7c77824 */ /* 0x004fc600008e0602 */
[----:B------:R-:W-:Y:S01]  /*1eec0*/  STL [R1+0x748], R213 ;  /* 0x000748d501007387 */ /* 0x000fe20000100800 */
[----:B-1----:R-:W-:-:S03]  /*1eed0*/  IMAD.MOV.U32 R192, RZ, RZ, R208 ;  /* 0x000000ffffc07224 */ /* 0x002fc600078e00d0 */
[----:B------:R-:W2:Y:S04]  /*1eee0*/  LDL.LU R210, [R1+0x7a8] ;  /* 0x0007a80001d27983 */ /* 0x000ea80000300800 */
[----:B------:R-:W4:Y:S01]  /*1eef0*/  LDL.LU R214, [R1+0x79c] ;  /* 0x00079c0001d67983 */ /* 0x000f220000300800 */
[----:B------:R-:W-:-:S05]  /*1ef00*/  IADD3 R194, P0, R194, R206, RZ ;  /* 0x000000cec2c27210 */ /* 0x000fca0007f1e0ff */
[----:B------:R-:W-:Y:S04]  /*1ef10*/  STL [R1+0x7b4], R194 ;  /* 0x0007b4c201007387 */ /* 0x000fe80000100800 */
[----:B------:R1:W-:Y:S04]  /*1ef20*/  STL [R1+0x74c], R199 ;  /* 0x00074cc701007387 */ /* 0x0003e80000100800 */
[----:B------:R-:W4:Y:S01]  /*1ef30*/  LDL.LU R208, [R1+0x7a4] ;  /* 0x0007a40001d07983 */ /* 0x000f220000300800 */
[----:B------:R-:W-:Y:S02]  /*1ef40*/  IMAD.MOV.U32 R193, RZ, RZ, R213 ;  /* 0x000000ffffc17224 */ /* 0x000fe400078e00d5 */
[----:B------:R-:W-:-:S03]  /*1ef50*/  IMAD.X R195, R195, 0x1, R2, P0 ;  /* 0x00000001c3c37824 */ /* 0x000fc600000e0602 */
[----:B------:R1:W-:Y:S02]  /*1ef60*/  LDGSTS.E [R3+0x8800], [R192.64], P2 ;  /* 0x08800000c0037fae */ /* 0x0003e40009121844 */
[----:B-1----:R-:W-:Y:S02]  /*1ef70*/  IMAD.MOV.U32 R192, RZ, RZ, R198 ;  /* 0x000000ffffc07224 */ /* 0x002fe400078e00c6 */
[----:B------:R-:W-:Y:S01]  /*1ef80*/  IMAD.MOV.U32 R193, RZ, RZ, R199 ;  /* 0x000000ffffc17224 */ /* 0x000fe200078e00c7 */
[----:B------:R-:W-:Y:S01]  /*1ef90*/  IADD3 R196, P1, R196, R206, RZ ;  /* 0x000000cec4c47210 */ /* 0x000fe20007f3e0ff */
[----:B------:R-:W4:Y:S04]  /*1efa0*/  LDL.LU R199, [R1+0x788] ;  /* 0x0007880001c77983 */ /* 0x000f280000300800 */
[----:B------:R1:W-:Y:S01]  /*1efb0*/  LDGSTS.E [R3+0x9000], [R192.64], P2 ;  /* 0x09000000c0037fae */ /* 0x0003e20009121844 */
[----:B------:R-:W-:-:S03]  /*1efc0*/  IMAD.X R212, R212, 0x1, R2, P1 ;  /* 0x00000001d4d47824 */ /* 0x000fc600008e0602 */
[----:B------:R-:W-:Y:S04]  /*1efd0*/  STL [R1+0x7b0], R196 ;  /* 0x0007b0c401007387 */ /* 0x000fe80000100800 */
[----:B------:R1:W-:Y:S02]  /*1efe0*/  STL [R1+0x750], R195 ;  /* 0x000750c301007387 */ /* 0x0003e40000100800 */
[----:B-1----:R-:W-:Y:S02]  /*1eff0*/  IMAD.MOV.U32 R192, RZ, RZ, R194 ;  /* 0x000000ffffc07224 */ /* 0x002fe400078e00c2 */
[----:B------:R-:W4:Y:S01]  /*1f000*/  LDL.LU R198, [R1+0x7a0] ;  /* 0x0007a00001c67983 */ /* 0x000f220000300800 */
[----:B------:R-:W-:-:S03]  /*1f010*/  IMAD.MOV.U32 R193, RZ, RZ, R195 ;  /* 0x000000ffffc17224 */ /* 0x000fc600078e00c3 */
[----:B------:R-:W4:Y:S04]  /*1f020*/  LDL.LU R195, [R1+0x78c] ;  /* 0x00078c0001c37983 */ /* 0x000f280000300800 */
[----:B------:R1:W-:Y:S02]  /*1f030*/  LDGSTS.E [R3+0x9800], [R192.64], P2 ;  /* 0x09800000c0037fae */ /* 0x0003e40009121844 */
[----:B-1----:R-:W-:Y:S02]  /*1f040*/  IMAD.MOV.U32 R192, RZ, RZ, R196 ;  /* 0x000000ffffc07224 */ /* 0x002fe400078e00c4 */
[----:B------:R-:W-:-:S05]  /*1f050*/  IMAD.MOV.U32 R193, RZ, RZ, R212 ;  /* 0x000000ffffc17224 */ /* 0x000fca00078e00d4 */
[----:B------:R1:W-:Y:S01]  /*1f060*/  LDGSTS.E [R3+0xa000], [R192.64], P2 ;  /* 0x0a000000c0037fae */ /* 0x0003e20009121844 */
[----:B-----5:R-:W-:-:S05]  /*1f070*/  IADD3 R197, P0, R197, R206, RZ ;  /* 0x000000cec5c57210 */ /* 0x020fca0007f1e0ff */
[----:B------:R-:W-:Y:S01]  /*1f080*/  STL [R1+0x7ac], R197 ;  /* 0x0007acc501007387 */ /* 0x000fe20000100800 */
[----:B------:R-:W-:-:S03]  /*1f090*/  IMAD.X R209, R209, 0x1, R2, P0 ;  /* 0x00000001d1d17824 */ /* 0x000fc600000e0602 */
[----:B------:R-:W-:Y:S04]  /*1f0a0*/  STL [R1+0x754], R212 ;  /* 0x000754d401007387 */ /* 0x000fe80000100800 */
[----:B------:R-:W5:Y:S01]  /*1f0b0*/  LDL.LU R194, [R1+0x794] ;  /* 0x0007940001c27983 */ /* 0x000f620000300800 */
[----:B--2---:R-:W-:-:S03]  /*1f0c0*/  IADD3 R210, P1, R210, R206, RZ ;  /* 0x000000ced2d27210 */ /* 0x004fc60007f3e0ff */
[----:B------:R-:W2:Y:S01]  /*1f0d0*/  LDL.LU R213, [R1+0x778] ;  /* 0x0007780001d57983 */ /* 0x000ea20000300800 */
[----:B-1----:R-:W-:-:S03]  /*1f0e0*/  IMAD.MOV.U32 R193, RZ, RZ, R209 ;  /* 0x000000ffffc17224 */ /* 0x002fc600078e00d1 */
[----:B------:R-:W-:Y:S01]  /*1f0f0*/  STL [R1+0x7a8], R210 ;  /* 0x0007a8d201007387 */ /* 0x000fe20000100800 */
[----:B---3--:R-:W-:-:S03]  /*1f100*/  IMAD.X R211, R211, 0x1, R2, P1 ;  /* 0x00000001d3d37824 */ /* 0x008fc600008e0602 */
[----:B------:R1:W-:Y:S01]  /*1f110*/  STL [R1+0x758], R209 ;  /* 0x000758d101007387 */ /* 0x0003e20000100800 */
[----:B------:R-:W-:-:S03]  /*1f120*/  IMAD.MOV.U32 R192, RZ, RZ, R197 ;  /* 0x000000ffffc07224 */ /* 0x000fc600078e00c5 */
[----:B------:R-:W3:Y:S04]  /*1f130*/  LDL.LU R196, [R1+0x790] ;  /* 0x0007900001c47983 */ /* 0x000ee80000300800 */
[----:B------:R4:W-:Y:S02]  /*1f140*/  LDGSTS.E [R3+0xa800], [R192.64], P2 ;  /* 0x0a800000c0037fae */ /* 0x0009e40009121844 */
[----:B----4-:R-:W-:Y:S02]  /*1f150*/  IADD3 R208, P0, R208, R206, RZ ;  /* 0x000000ced0d07210 */ /* 0x010fe40007f1e0ff */
[----:B-1----:R-:W4:Y:S04]  /*1f160*/  LDL.LU R209, [R1+0x77c] ;  /* 0x00077c0001d17983 */ /* 0x002f280000300800 */
[----:B------:R-:W-:Y:S04]  /*1f170*/  STL [R1+0x7a4], R208 ;  /* 0x0007a4d001007387 */ /* 0x000fe80000100800 */
[----:B------:R1:W-:Y:S04]  /*1f180*/  STL [R1+0x798], R211 ;  /* 0x000798d301007387 */ /* 0x0003e80000100800 */
[----:B------:R-:W4:Y:S01]  /*1f190*/  LDL.LU R197, [R1+0x784] ;  /* 0x0007840001c57983 */ /* 0x000f220000300800 */
[----:B------:R-:W-:-:S02]  /*1f1a0*/  IMAD.MOV.U32 R192, RZ, RZ, R210 ;  /* 0x000000ffffc07224 */ /* 0x000fc400078e00d2 */
[----:B------:R-:W-:Y:S01]  /*1f1b0*/  IMAD.MOV.U32 R193, RZ, RZ, R211 ;  /* 0x000000ffffc17224 */ /* 0x000fe200078e00d3 */
[----:B------:R-:W4:Y:S01]  /*1f1c0*/  LDL.LU R212, [R1+0x768] ;  /* 0x0007680001d47983 */ /* 0x000f220000300800 */
[----:B------:R-:W-:-:S03]  /*1f1d0*/  IMAD.X R214, R214, 0x1, R2, P0 ;  /* 0x00000001d6d67824 */ /* 0x000fc600000e0602 */
[----:B------:R1:W-:Y:S02]  /*1f1e0*/  LDGSTS.E [R3+0xb000], [R192.64], P2 ;  /* 0x0b000000c0037fae */ /* 0x0003e40009121844 */
[----:B-1----:R-:W-:Y:S02]  /*1f1f0*/  IMAD.MOV.U32 R192, RZ, RZ, R208 ;  /* 0x000000ffffc07224 */ /* 0x002fe400078e00d0 */
[----:B------:R-:W-:Y:S01]  /*1f200*/  IMAD.MOV.U32 R193, RZ, RZ, R214 ;  /* 0x000000ffffc17224 */ /* 0x000fe200078e00d6 */
[----:B------:R-:W-:-:S04]  /*1f210*/  IADD3 R198, P1, R198, R206, RZ ;  /* 0x000000cec6c67210 */ /* 0x000fc80007f3e0ff */
[----:B------:R1:W-:Y:S04]  /*1f220*/  LDGSTS.E [R3+0xb800], [R192.64], P2 ;  /* 0x0b800000c0037fae */ /* 0x0003e80009121844 */
[----:B------:R-:W-:Y:S01]  /*1f230*/  STL [R1+0x7a0], R198 ;  /* 0x0007a0c601007387 */ /* 0x000fe20000100800 */
[----:B------:R-:W-:-:S03]  /*1f240*/  IMAD.X R199, R199, 0x1, R2, P1 ;  /* 0x00000001c7c77824 */ /* 0x000fc600008e0602 */
[----:B------:R-:W-:Y:S04]  /*1f250*/  STL [R1+0x79c], R214 ;  /* 0x00079cd601007387 */ /* 0x000fe80000100800 */
[----:B------:R-:W4:Y:S01]  /*1f260*/  LDL.LU R211, [R1+0x780] ;  /* 0x0007800001d37983 */ /* 0x000f220000300800 */
[----:B-1----:R-:W-:Y:S02]  /*1f270*/  IMAD.MOV.U32 R192, RZ, RZ, R198 ;  /* 0x000000ffffc07224 */ /* 0x002fe400078e00c6 */
[----:B------:R-:W-:Y:S01]  /*1f280*/  IMAD.MOV.U32 R193, RZ, RZ, R199 ;  /* 0x000000ffffc17224 */ /* 0x000fe200078e00c7 */
[----:B------:R-:W4:Y:S04]  /*1f290*/  LDL.LU R210, [R1+0x76c] ;  /* 0x00076c0001d27983 */ /* 0x000f280000300800 */
[----:B------:R-:W4:Y:S04]  /*1f2a0*/  LDL.LU R208, [R1+0x774] ;  /* 0x0007740001d07983 */ /* 0x000f280000300800 */
[----:B------:R1:W-:Y:S01]  /*1f2b0*/  LDGSTS.E [R3+0xc000], [R192.64], P2 ;  /* 0x0c000000c0037fae */ /* 0x0003e20009121844 */
[----:B-----5:R-:W-:-:S05]  /*1f2c0*/  IADD3 R194, P0, R194, R206, RZ ;  /* 0x000000cec2c27210 */ /* 0x020fca0007f1e0ff */
[--C-:B------:R-:W-:Y:S01]  /*1f2d0*/  IMAD.X R195, R195, 0x1, R2.reuse, P0 ;  /* 0x00000001c3c37824 */ /* 0x100fe200000e0602 */
[----:B------:R-:W-:Y:S04]  /*1f2e0*/  STL [R1+0x794], R194 ;  /* 0x000794c201007387 */ /* 0x000fe80000100800 */
[----:B------:R5:W-:Y:S01]  /*1f2f0*/  STL [R1+0x788], R199 ;  /* 0x000788c701007387 */ /* 0x000be20000100800 */
[----:B-1----:R-:W-:Y:S01]  /*1f300*/  IMAD.MOV.U32 R193, RZ, RZ, R195 ;  /* 0x000000ffffc17224 */ /* 0x002fe200078e00c3 */
[----:B---3--:R-:W-:Y:S02]  /*1f310*/  IADD3 R196, P1, R196, R206, RZ ;  /* 0x000000cec4c47210 */ /* 0x008fe40007f3e0ff */
[----:B-----5:R-:W3:Y:S03]  /*1f320*/  LDL.LU R199, [R1+0x75c] ;  /* 0x00075c0001c77983 */ /* 0x020ee60000300800 */
[----:B--2---:R-:W-:Y:S01]  /*1f330*/  IMAD.X R213, R213, 0x1, R2, P1 ;  /* 0x00000001d5d57824 */ /* 0x004fe200008e0602 */
[----:B------:R-:W-:Y:S04]  /*1f340*/  STL [R1+0x790], R196 ;  /* 0x000790c401007387 */ /* 0x000fe80000100800 */
[----:B------:R1:W-:Y:S01]  /*1f350*/  STL [R1+0x78c], R195 ;  /* 0x00078cc301007387 */ /* 0x0003e20000100800 */
[----:B------:R-:W-:-:S03]  /*1f360*/  IMAD.MOV.U32 R192, RZ, RZ, R194 ;  /* 0x000000ffffc07224 */ /* 0x000fc600078e00c2 */
[----:B------:R-:W2:Y:S04]  /*1f370*/  LDL.LU R198, [R1+0x770] ;  /* 0x0007700001c67983 */ /* 0x000ea80000300800 */
[----:B------:R5:W-:Y:S01]  /*1f380*/  LDGSTS.E [R3+0xc800], [R192.64], P2 ;  /* 0x0c800000c0037fae */ /* 0x000be20009121844 */
[----:B----4-:R-:W-:-:S03]  /*1f390*/  IADD3 R197, P0, R197, R206, RZ ;  /* 0x000000cec5c57210 */ /* 0x010fc60007f1e0ff */
[----:B-1----:R-:W4:Y:S04]  /*1f3a0*/  LDL.LU R195, [R1+0x760] ;  /* 0x0007600001c37983 */ /* 0x002f280000300800 */
[----:B------:R-:W-:Y:S04]  /*1f3b0*/  STL [R1+0x784], R197 ;  /* 0x000784c501007387 */ /* 0x000fe80000100800 */
[----:B------:R-:W-:Y:S04]  /*1f3c0*/  STL [R1+0x778], R213 ;  /* 0x000778d501007387 */ /* 0x000fe80000100800 */
[----:B------:R-:W4:Y:S01]  /*1f3d0*/  LDL.LU R194, [R1+0x764] ;  /* 0x0007640001c27983 */ /* 0x000f220000300800 */
[----:B-----5:R-:W-:-:S02]  /*1f3e0*/  IMAD.MOV.U32 R192, RZ, RZ, R196 ;  /* 0x000000ffffc07224 */ /* 0x020fc400078e00c4 */
[----:B------:R-:W-:Y:S01]  /*1f3f0*/  IMAD.MOV.U32 R193, RZ, RZ, R213 ;  /* 0x000000ffffc17224 */ /* 0x000fe200078e00d5 */
[----:B------:R-:W5:Y:S01]  /*1f400*/  LDL.LU R196, [R1+0x40c] ;  /* 0x00040c0001c47983 */ /* 0x000f620000300800 */
[----:B------:R-:W-:-:S03]  /*1f410*/  IMAD.X R209, R209, 0x1, R2, P0 ;  /* 0x00000001d1d17824 */ /* 0x000fc600000e0602 */
[----:B------:R1:W-:Y:S01]  /*1f420*/  LDGSTS.E [R3+0xd000], [R192.64], P2 ;  /* 0x0d000000c0037fae */ /* 0x0003e20009121844 */
[----:B------:R-:W-:Y:S01]  /*1f430*/  IADD3 R211, P1, R211, R206, RZ ;  /* 0x000000ced3d37210 */ /* 0x000fe20007f3e0ff */
[----:B-1----:R-:W-:-:S04]  /*1f440*/  IMAD.MOV.U32 R193, RZ, RZ, R209 ;  /* 0x000000ffffc17224 */ /* 0x002fc800078e00d1 */
[----:B------:R-:W-:Y:S01]  /*1f450*/  IMAD.X R212, R212, 0x1, R2, P1 ;  /* 0x00000001d4d47824 */ /* 0x000fe200008e0602 */
[----:B------:R-:W-:Y:S01]  /*1f460*/  STL [R1+0x780], R211 ;  /* 0x000780d301007387 */ /* 0x000fe20000100800 */
[----:B------:R-:W-:-:S03]  /*1f470*/  IADD3 R208, P0, R208, R206, RZ ;  /* 0x000000ced0d07210 */ /* 0x000fc60007f1e0ff */
[----:B------:R1:W-:Y:S01]  /*1f480*/  STL [R1+0x77c], R209 ;  /* 0x00077cd101007387 */ /* 0x0003e20000100800 */
[----:B------:R-:W-:Y:S02]  /*1f490*/  IMAD.MOV.U32 R192, RZ, RZ, R197 ;  /* 0x000000ffffc07224 */ /* 0x000fe400078e00c5 */
[----:B------:R-:W-:-:S03]  /*1f4a0*/  IMAD.X R210, R210, 0x1, R2, P0 ;  /* 0x00000001d2d27824 */ /* 0x000fc600000e0602 */
[----:B------:R1:W-:Y:S04]  /*1f4b0*/  LDGSTS.E [R3+0xd800], [R192.64], P2 ;  /* 0x0d800000c0037fae */ /* 0x0003e80009121844 */
[----:B-1----:R-:W5:Y:S04]  /*1f4c0*/  LDL.LU R209, [R1+0x408] ;  /* 0x0004080001d17983 */ /* 0x002f680000300800 */
[----:B------:R-:W-:Y:S04]  /*1f4d0*/  STL [R1+0x774], R208 ;  /* 0x000774d001007387 */ /* 0x000fe80000100800 */
[----:B------:R1:W-:Y:S04]  /*1f4e0*/  STL [R1+0x768], R212 ;  /* 0x000768d401007387 */ /* 0x0003e80000100800 */
[----:B------:R-:W5:Y:S01]  /*1f4f0*/  LDL.LU R197, [R1+0x428] ;  /* 0x0004280001c57983 */ /* 0x000f620000300800 */
[----:B------:R-:W-:-:S03]  /*1f500*/  IMAD.MOV.U32 R192, RZ, RZ, R211 ;  /* 0x000000ffffc07224 */ /* 0x000fc600078e00d3 */
[----:B------:R-:W5:Y:S01]  /*1f510*/  LDL.LU R215, [R1+0x424] ;  /* 0x0004240001d77983 */ /* 0x000f620000300800 */
[----:B------:R-:W-:-:S05]  /*1f520*/  IMAD.MOV.U32 R193, RZ, RZ, R212 ;  /* 0x000000ffffc17224 */ /* 0x000fca00078e00d4 */
[----:B------:R1:W-:Y:S02]  /*1f530*/  LDGSTS.E [R3+0xe000], [R192.64], P2 ;  /* 0x0e000000c0037fae */ /* 0x0003e40009121844 */
[----:B-1----:R-:W-:Y:S01]  /*1f540*/  IMAD.MOV.U32 R192, RZ, RZ, R208 ;  /* 0x000000ffffc07224 */ /* 0x002fe200078e00d0 */
[----:B--2---:R-:W-:-:S05]  /*1f550*/  IADD3 R198, P1, R198, R206, RZ ;  /* 0x000000cec6c67210 */ /* 0x004fca0007f3e0ff */
[----:B---3--:R-:W-:Y:S01]  /*1f560*/  IMAD.X R199, R199, 0x1, R2, P1 ;  /* 0x00000001c7c77824 */ /* 0x008fe200008e0602 */
[----:B------:R-:W-:Y:S04]  /*1f570*/  STL [R1+0x770], R198 ;  /* 0x000770c601007387 */ /* 0x000fe80000100800 */
[----:B------:R1:W-:Y:S04]  /*1f580*/  STL [R1+0x76c], R210 ;  /* 0x00076cd201007387 */ /* 0x0003e80000100800 */
[----:B------:R-:W2:Y:S01]  /*1f590*/  LDL.LU R214, [R1+0x440] ;  /* 0x0004400001d67983 */ /* 0x000ea20000300800 */
[----:B----4-:R-:W-:-:S05]  /*1f5a0*/  IADD3 R194, P3, R194, R206, RZ ;  /* 0x000000cec2c27210 */ /* 0x010fca0007f7e0ff */
[----:B------:R3:W-:Y:S04]  /*1f5b0*/  STL [R1+0x764], R194 ;  /* 0x000764c201007387 */ /* 0x0007e80000100800 */
[----:B------:R-:W-:Y:S04]  /*1f5c0*/  STL [R1+0x75c], R199 ;  /* 0x00075cc701007387 */ /* 0x000fe80000100800 */
[----:B------:R-:W4:Y:S04]  /*1f5d0*/  LDL.LU R213, [R1+0x444] ;  /* 0x0004440001d57983 */ /* 0x000f280000300800 */
[----:B------:R-:W2:Y:S04]  /*1f5e0*/  LDL.LU R212, [R1+0x45c] ;  /* 0x00045c0001d47983 */ /* 0x000ea80000300800 */
[----:B------:R-:W2:Y:S01]  /*1f5f0*/  LDL.LU R208, [R1+0x460] ;  /* 0x0004600001d07983 */ /* 0x000ea20000300800 */
[----:B------:R-:W-:Y:S01]  /*1f600*/  SHF.R.S32.HI R217, RZ, 0x6, R237 ;  /* 0x00000006ffd97819 */ /* 0x000fe200000114ed */
[----:B------:R-:W-:Y:S01]  /*1f610*/  IMAD.SHL.U32 R216, R238, 0x4, RZ ;  /* 0x00000004eed87824 */ /* 0x000fe200078e00ff */
[----:B-----5:R-:W-:Y:S01]  /*1f620*/  IADD3 R196, P0, R196, R206, RZ ;  /* 0x000000cec4c47210 */ /* 0x020fe20007f1e0ff */
[----:B------:R-:W-:Y:S01]  /*1f630*/  IMAD.MOV.U32 R193, RZ, RZ, R210 ;  /* 0x000000ffffc17224 */ /* 0x000fe200078e00d2 */
[----:B------:R-:W-:Y:S01]  /*1f640*/  SGXT R217, R217, 0x1 ;  /* 0x00000001d9d9781a */ /* 0x000fe20000000200 */
[----:B------:R-:W-:-:S03]  /*1f650*/  IMAD.X R195, R195, 0x1, R2, P3 ;  /* 0x00000001c3c37824 */ /* 0x000fc600018e0602 */
[----:B------:R-:W-:Y:S01]  /*1f660*/  LOP3.LUT R216, R216, 0x110, R217, 0x78, !PT ;  /* 0x00000110d8d87812 */ /* 0x000fe200078e78d9 */
[----:B------:R5:W-:Y:S04]  /*1f670*/  LDGSTS.E [R3+0xe800], [R192.64], P2 ;  /* 0x0e800000c0037fae */ /* 0x000be80009121844 */
[----:B------:R-:W-:Y:S01]  /*1f680*/  STL [R1+0x40c], R196 ;  /* 0x00040cc401007387 */ /* 0x000fe20000100800 */
[----:B------:R-:W-:-:S03]  /*1f690*/  LOP3.LUT R216, R216, 0x20, RZ, 0x3c, !PT ;  /* 0x00000020d8d87812 */ /* 0x000fc600078e3cff */
[----:B------:R3:W-:Y:S01]  /*1f6a0*/  STL [R1+0x760], R195 ;  /* 0x000760c301007387 */ /* 0x0007e20000100800 */
[----:B-----5:R-:W-:-:S03]  /*1f6b0*/  IMAD.MOV.U32 R192, RZ, RZ, R198 ;  /* 0x000000ffffc07224 */ /* 0x020fc600078e00c6 */
[----:B------:R-:W5:Y:S01]  /*1f6c0*/  LDL.LU R211, [R1+0x478] ;  /* 0x0004780001d37983 */ /* 0x000f620000300800 */
[----:B------:R-:W-:Y:S02]  /*1f6d0*/  IMAD.MOV.U32 R193, RZ, RZ, R199 ;  /* 0x000000ffffc17224 */ /* 0x000fe400078e00c7 */
[----:B------:R-:W-:Y:S01]  /*1f6e0*/  IMAD.X R209, R209, 0x1, R2, P0 ;  /* 0x00000001d1d17824 */ /* 0x000fe200000e0602 */
[----:B-1----:R-:W5:Y:S04]  /*1f6f0*/  LDL.LU R210, [R1+0x47c] ;  /* 0x00047c0001d27983 */ /* 0x002f680000300800 */
[----:B------:R1:W-:Y:S04]  /*1f700*/  LDGSTS.E [R3+0xf000], [R192.64], P2 ;  /* 0x0f000000c0037fae */ /* 0x0003e80009121844 */
[----:B------:R3:W-:Y:S01]  /*1f710*/  LDGSTS.E [R3+0xf800], [R194.64], P2 ;  /* 0x0f800000c2037fae */ /* 0x0007e20009121844 */
[----:B------:R-:W-:-:S05]  /*1f720*/  IADD3 R197, P1, R197, R206, RZ ;  /* 0x000000cec5c57210 */ /* 0x000fca0007f3e0ff */
[----:B------:R-:W-:Y:S01]  /*1f730*/  STL [R1+0x428], R197 ;  /* 0x000428c501007387 */ /* 0x000fe20000100800 */
[----:B------:R-:W-:Y:S02]  /*1f740*/  IMAD.X R215, R215, 0x1, R2, P1 ;  /* 0x00000001d7d77824 */ /* 0x000fe400008e0602 */
[----:B-1----:R-:W-:Y:S01]  /*1f750*/  IMAD R192, R204, 0x10000, R216 ;  /* 0x00010000ccc07824 */ /* 0x002fe200078e02d8 */
[----:B------:R1:W-:Y:S01]  /*1f760*/  STL [R1+0x408], R209 ;  /* 0x000408d101007387 */ /* 0x0003e20000100800 */
[----:B---3--:R-:W-:Y:S02]  /*1f770*/  IMAD.MOV.U32 R194, RZ, RZ, R196 ;  /* 0x000000ffffc27224 */ /* 0x008fe400078e00c4 */
[----:B------:R-:W-:Y:S01]  /*1f780*/  IMAD.MOV.U32 R195, RZ, RZ, R209 ;  /* 0x000000ffffc37224 */ /* 0x000fe200078e00d1 */
[----:B------:R-:W3:Y:S04]  /*1f790*/  LDL.LU R199, [R1+0x494] ;  /* 0x0004940001c77983 */ /* 0x000ee80000300800 */
[----:B------:R-:W3:Y:S04]  /*1f7a0*/  LDL.LU R198, [R1+0x498] ;  /* 0x0004980001c67983 */ /* 0x000ee80000300800 */
[----:B-1----:R-:W3:Y:S04]  /*1f7b0*/  LDL.LU R209, [R1+0x4b0] ;  /* 0x0004b00001d17983 */ /* 0x002ee80000300800 */
[----:B------:R1:W-:Y:S02]  /*1f7c0*/  LDGSTS.E [R192+0x200], [R194.64], P2 ;  /* 0x00200000c2c07fae */ /* 0x0003e40009121844 */
[----:B-1----:R-:W-:Y:S01]  /*1f7d0*/  IMAD.MOV.U32 R194, RZ, RZ, R197 ;  /* 0x000000ffffc27224 */ /* 0x002fe200078e00c5 */
[----:B----4-:R-:W-:-:S05]  /*1f7e0*/  IADD3 R213, P0, R213, R206, RZ ;  /* 0x000000ced5d57210 */ /* 0x010fca0007f1e0ff */
[----:B------:R1:W-:Y:S01]  /*1f7f0*/  STL [R1+0x444], R213 ;  /* 0x000444d501007387 */ /* 0x0003e20000100800 */
[----:B--2---:R-:W-:Y:S01]  /*1f800*/  IMAD.X R214, R214, 0x1, R2, P0 ;  /* 0x00000001d6d67824 */ /* 0x004fe200000e0602 */
[----:B------:R-:W-:Y:S02]  /*1f810*/  IADD3 R208, P1, R208, R206, RZ ;  /* 0x000000ced0d07210 */ /* 0x000fe40007f3e0ff */
[----:B------:R-:W-:Y:S04]  /*1f820*/  STL [R1+0x424], R215 ;  /* 0x000424d701007387 */ /* 0x000fe80000100800 */
[----:B------:R-:W2:Y:S04]  /*1f830*/  LDL.LU R196, [R1+0x4b4] ;  /* 0x0004b40001c47983 */ /* 0x000ea80000300800 */
[----:B------:R-:W4:Y:S04]  /*1f840*/  LDL.LU R197, [R1+0x718] ;  /* 0x0007180001c57983 */ /* 0x000f280000300800 */
[----:B------:R-:W-:Y:S04]  /*1f850*/  STL [R1+0x460], R208 ;  /* 0x000460d001007387 */ /* 0x000fe80000100800 */
[----:B------:R-:W-:Y:S04]  /*1f860*/  STL [R1+0x440], R214 ;  /* 0x000440d601007387 */ /* 0x000fe80000100800 */
[----:B------:R-:W4:Y:S01]  /*1f870*/  LDL.LU R3, [R1+0x71c] ;  /* 0x00071c0001037983 */ /* 0x000f220000300800 */
[----:B------:R-:W-:-:S02]  /*1f880*/  IMAD.MOV.U32 R195, RZ, RZ, R215 ;  /* 0x000000ffffc37224 */ /* 0x000fc400078e00d7 */
[----:B------:R-:W-:-:S03]  /*1f890*/  IMAD.X R212, R212, 0x1, R2, P1 ;  /* 0x00000001d4d47824 */ /* 0x000fc600008e0602 */
[----:B------:R1:W-:Y:S01]  /*1f8a0*/  LDGSTS.E [R192+0xa00], [R194.64], P2 ;  /* 0x00a00000c2c07fae */ /* 0x0003e20009121844 */
[----:B-----5:R-:W-:Y:S01]  /*1f8b0*/  IADD3 R210, P0, R210, R206, RZ ;  /* 0x000000ced2d27210 */ /* 0x020fe20007f1e0ff */
[----:B-1----:R-:W-:Y:S02]  /*1f8c0*/  IMAD.MOV.U32 R194, RZ, RZ, R213 ;  /* 0x000000ffffc27224 */ /* 0x002fe400078e00d5 */
[----:B------:R-:W-:Y:S01]  /*1f8d0*/  IMAD.MOV.U32 R195, RZ, RZ, R214 ;  /* 0x000000ffffc37224 */ /* 0x000fe200078e00d6 */
[----:B------:R-:W3:Y:S01]  /*1f8e0*/  LDL.LU R213, [R1+0x4dc] ;  /* 0x0004dc0001d57983 */ /* 0x000ee20000300800 */
[----:B------:R-:W-:-:S03]  /*1f8f0*/  IMAD.X R211, R211, 0x1, R2, P0 ;  /* 0x00000001d3d37824 */ /* 0x000fc600000e0602 */
[----:B------:R1:W-:Y:S04]  /*1f900*/  LDGSTS.E [R192+0x1200], [R194.64], P2 ;  /* 0x01200000c2c07fae */ /* 0x0003e80009121844 */
[----:B------:R-:W-:Y:S04]  /*1f910*/  STL [R1+0x47c], R210 ;  /* 0x00047cd201007387 */ /* 0x000fe80000100800 */
[----:B------:R1:W-:Y:S01]  /*1f920*/  STL [R1+0x45c], R212 ;  /* 0x00045cd401007387 */ /* 0x0003e20000100800 */
[----:B---3--:R-:W-:Y:S01]  /*1f930*/  IADD3 R198, P1, R198, R206, RZ ;  /* 0x000000cec6c67210 */ /* 0x008fe20007f3e0ff */
[----:B-1----:R-:W-:-:S02]  /*1f940*/  IMAD.MOV.U32 R194, RZ, RZ, R208 ;  /* 0x000000ffffc27224 */ /* 0x002fc400078e00d0 */
[----:B------:R-:W3:Y:S01]  /*1f950*/  LDL.LU R193, [R1+0x720] ;  /* 0x0007200001c17983 */ /* 0x000ee20000300800 */
[----:B------:R-:W-:Y:S02]  /*1f960*/  IMAD.MOV.U32 R195, RZ, RZ, R212 ;  /* 0x000000ffffc37224 */ /* 0x000fe400078e00d4 */
[----:B------:R-:W-:Y:S01]  /*1f970*/  IMAD.X R199, R199, 0x1, R2, P1 ;  /* 0x00000001c7c77824 */ /* 0x000fe200008e0602 */
[----:B------:R-:W3:Y:S04]  /*1f980*/  LDL.LU R212, [R1+0x4f0] ;  /* 0x0004f00001d47983 */ /* 0x000ee80000300800 */
[----:B------:R1:W-:Y:S04]  /*1f990*/  LDGSTS.E [R192+0x1a00], [R194.64], P2 ;  /* 0x01a00000c2c07fae */ /* 0x0003e80009121844 */
[----:B------:R-:W-:Y:S04]  /*1f9a0*/  STL [R1+0x498], R198 ;  /* 0x000498c601007387 */ /* 0x000fe80000100800 */
[----:B------:R1:W-:Y:S02]  /*1f9b0*/  STL [R1+0x478], R211 ;  /* 0x000478d301007387 */ /* 0x0003e40000100800 */
[----:B-1----:R-:W-:-:S02]  /*1f9c0*/  IMAD.MOV.U32 R194, RZ, RZ, R210 ;  /* 0x000000ffffc27224 */ /* 0x002fc400078e00d2 */
[----:B------:R-:W3:Y:S01]  /*1f9d0*/  LDL.LU R208, [R1+0x714] ;  /* 0x0007140001d07983 */ /* 0x000ee20000300800 */
[----:B------:R-:W-:-:S03]  /*1f9e0*/  IMAD.MOV.U32 R195, RZ, RZ, R211 ;  /* 0x000000ffffc37224 */ /* 0x000fc600078e00d3 */
[----:B------:R-:W3:Y:S04]  /*1f9f0*/  LDL.LU R211, [R1+0x504] ;  /* 0x0005040001d37983 */ /* 0x000ee80000300800 */
[----:B------:R1:W-:Y:S02]  /*1fa00*/  LDGSTS.E [R192+0x2200], [R194.64], P2 ;  /* 0x02200000c2c07fae */ /* 0x0003e40009121844 */
[----:B-1----:R-:W-:Y:S02]  /*1fa10*/  IMAD.MOV.U32 R195, RZ, RZ, R199 ;  /* 0x000000ffffc37224 */ /* 0x002fe400078e00c7 */
[----:B------:R-:W-:-:S05]  /*1fa20*/  IMAD.MOV.U32 R194, RZ, RZ, R198 ;  /* 0x000000ffffc27224 */ /* 0x000fca00078e00c6 */
[----:B------:R1:W-:Y:S01]  /*1fa30*/  LDGSTS.E [R192+0x2a00], [R194.64], P2 ;  /* 0x02a00000c2c07fae */ /* 0x0003e20009121844 */
[----:B--2---:R-:W-:-:S05]  /*1fa40*/  IADD3 R196, P0, R196, R206, RZ ;  /* 0x000000cec4c47210 */ /* 0x004fca0007f1e0ff */
[----:B------:R-:W-:Y:S01]  /*1fa50*/  STL [R1+0x4b4], R196 ;  /* 0x0004b4c401007387 */ /* 0x000fe20000100800 */
[----:B------:R-:W-:-:S03]  /*1fa60*/  IMAD.X R209, R209, 0x1, R2, P0 ;  /* 0x00000001d1d17824 */ /* 0x000fc600000e0602 */
[----:B------:R2:W-:Y:S04]  /*1fa70*/  STL [R1+0x494], R199 ;  /* 0x000494c701007387 */ /* 0x0005e80000100800 */
[----:B------:R-:W5:Y:S01]  /*1fa80*/  LDL.LU R210, [R1+0x508] ;  /* 0x0005080001d27983 */ /* 0x000f620000300800 */
[----:B----4-:R-:W-:-:S03]  /*1fa90*/  IADD3 R3, P1, R3, R206, RZ ;  /* 0x000000ce03037210 */ /* 0x010fc60007f3e0ff */
[----:B--2---:R-:W2:Y:S04]  /*1faa0*/  LDL.LU R199, [R1+0x51c] ;  /* 0x00051c0001c77983 */ /* 0x004ea80000300800 */
[----:B------:R-:W-:Y:S04]  /*1fab0*/  STL [R1+0x71c], R3 ;  /* 0x00071c0301007387 */ /* 0x000fe80000100800 */
[----:B------:R4:W-:Y:S04]  /*1fac0*/  STL [R1+0x4b0], R209 ;  /* 0x0004b0d101007387 */ /* 0x0009e80000100800 */
[----:B------:R-:W2:Y:S01]  /*1fad0*/  LDL.LU R198, [R1+0x520] ;  /* 0x0005200001c67983 */ /* 0x000ea20000300800 */
[----:B-1----:R-:W-:-:S02]  /*1fae0*/  IMAD.MOV.U32 R194, RZ, RZ, R196 ;  /* 0x000000ffffc27224 */ /* 0x002fc400078e00c4 */
[----:B------:R-:W-:Y:S02]  /*1faf0*/  IMAD.MOV.U32 R195, RZ, RZ, R209 ;  /* 0x000000ffffc37224 */ /* 0x000fe400078e00d1 */
[----:B------:R-:W-:Y:S01]  /*1fb00*/  IMAD.X R197, R197, 0x1, R2, P1 ;  /* 0x00000001c5c57824 */ /* 0x000fe200008e0602 */
[----:B----4-:R-:W3:Y:S04]  /*1fb10*/  LDL.LU R209, [R1+0x534] ;  /* 0x0005340001d17983 */ /* 0x010ee80000300800 */
[----:B------:R1:W-:Y:S01]  /*1fb20*/  LDGSTS.E [R192+0x3200], [R194.64], P2 ;  /* 0x03200000c2c07fae */ /* 0x0003e20009121844 */
[----:B---3--:R-:W-:Y:S01]  /*1fb30*/  IADD3 R193, P0, R193, R206, RZ ;  /* 0x000000cec1c17210 */ /* 0x008fe20007f1e0ff */
        /* <DEDUP_REMOVED lines=8> */
[----:B------:R-:W-:-:S05]  /*1fbc0*/  IADD3 R208, P1, R208, R206, RZ ;  /* 0x000000ced0d07210 */ /* 0x000fca0007f3e0ff */
[----:B------:R-:W-:Y:S01]  /*1fbd0*/  STL [R1+0x714], R208 ;  /* 0x000714d001007387 */ /* 0x000fe20000100800 */
[----:B------:R-:W-:Y:S02]  /*1fbe0*/  IMAD.X R212, R212, 0x1, R2, P1 ;  /* 0x00000001d4d47824 */ /* 0x000fe400008e0602 */
[----:B------:R-:W-:Y:S01]  /*1fbf0*/  IMAD.MOV.U32 R194, RZ, RZ, R193 ;  /* 0x000000ffffc27224 */ /* 0x000fe200078e00c1 */
[----:B------:R1:W-:Y:S01]  /*1fc00*/  STL [R1+0x4dc], R213 ;  /* 0x0004dcd501007387 */ /* 0x0003e20000100800 */
[----:B------:R-:W-:-:S03]  /*1fc10*/  IMAD.MOV.U32 R195, RZ, RZ, R213 ;  /* 0x000000ffffc37224 */ /* 0x000fc600078e00d5 */
[----:B------:R-:W3:Y:S04]  /*1fc20*/  LDL.LU R3, [R1+0x550] ;  /* 0x0005500001037983 */ /* 0x000ee80000300800 */
[----:B------:R1:W-:Y:S04]  /*1fc30*/  LDGSTS.E [R192+0x4200], [R194.64], P2 ;  /* 0x04200000c2c07fae */ /* 0x0003e80009121844 */
[----:B-1----:R-:W3:Y:S01]  /*1fc40*/  LDL.LU R213, [R1+0x564] ;  /* 0x0005640001d57983 */ /* 0x002ee20000300800 */
[----:B------:R-:W-:Y:S02]  /*1fc50*/  IMAD.MOV.U32 R195, RZ, RZ, R212 ;  /* 0x000000ffffc37224 */ /* 0x000fe400078e00d4 */
        /* <DEDUP_REMOVED lines=8> */
[----:B-----5:R-:W2:Y:S04]  /*1fce0*/  LDL.LU R212, [R1+0x57c] ;  /* 0x00057c0001d47983 */ /* 0x020ea80000300800 */
[----:B------:R-:W-:Y:S04]  /*1fcf0*/  STL [R1+0x520], R198 ;  /* 0x000520c601007387 */ /* 0x000fe80000100800 */
[----:B------:R5:W-:Y:S04]  /*1fd00*/  STL [R1+0x504], R211 ;  /* 0x000504d301007387 */ /* 0x000be80000100800 */
[----:B------:R-:W2:Y:S01]  /*1fd10*/  LDL.LU R208, [R1+0x580] ;  /* 0x0005800001d07983 */ /* 0x000ea20000300800 */
[----:B-1----:R-:W-:-:S02]  /*1fd20*/  IMAD.MOV.U32 R194, RZ, RZ, R210 ;  /* 0x000000ffffc27224 */ /* 0x002fc400078e00d2 */
[----:B------:R-:W-:Y:S02]  /*1fd30*/  IMAD.MOV.U32 R195, RZ, RZ, R211 ;  /* 0x000000ffffc37224 */ /* 0x000fe400078e00d3 */
[----:B------:R-:W-:Y:S01]  /*1fd40*/  IMAD.X R199, R199, 0x1, R2, P1 ;  /* 0x00000001c7c77824 */ /* 0x000fe200008e0602 */
[----:B-----5:R-:W3:Y:S04]  /*1fd50*/  LDL.LU R211, [R1+0x594] ;  /* 0x0005940001d37983 */ /* 0x020ee80000300800 */
        /* <DEDUP_REMOVED lines=22> */
[----:B----4-:R-:W-:-:S05]  /*1fec0*/  IADD3 R193, P0, R193, R206, RZ ;  /* 0x000000cec1c17210 */ /* 0x010fca0007f1e0ff */
[----:B------:R-:W-:Y:S01]  /*1fed0*/  STL [R1+0x568], R193 ;  /* 0x000568c101007387 */ /* 0x000fe20000100800 */
[----:B------:R-:W-:-:S03]  /*1fee0*/  IMAD.X R213, R213, 0x1, R2, P0 ;  /* 0x00000001d5d57824 */ /* 0x000fc600000e0602 */
[----:B------:R4:W-:Y:S04]  /*1fef0*/  STL [R1+0x54c], R197 ;  /* 0x00054cc501007387 */ /* 0x0009e80000100800 */
[----:B------:R-:W5:Y:S01]  /*1ff00*/  LDL.LU R196, [R1+0x5c8] ;  /* 0x0005c80001c47983 */ /* 0x000f620000300800 */
[----:B--2---:R-:W-:-:S03]  /*1ff10*/  IADD3 R208, P1, R208, R206, RZ ;  /* 0x000000ced0d07210 */ /* 0x004fc60007f3e0ff */
[----:B----4-:R-:W2:Y:S04]  /*1ff20*/  LDL.LU R197, [R1+0x5dc] ;  /* 0x0005dc0001c57983 */ /* 0x010ea80000300800 */
        /* <DEDUP_REMOVED lines=108> */
[----:B------:R5:W-:Y:S04]  /*205f0*/  STL [R1+0x6a0], R208 ;  /* 0x0006a0d001007387 */ /* 0x000be80000100800 */
[----:B------:R-:W-:Y:S04]  /*20600*/  STL [R1+0x684], R213 ;  /* 0x000684d501007387 */ /* 0x000fe80000100800 */
[----:B------:R-:W2:Y:S01]  /*20610*/  LDL.LU R3, [R1+0x700] ;  /* 0x0007000001037983 */ /* 0x000ea20000300800 */
[----:B-1----:R-:W-:-:S03]  /*20620*/  IMAD.MOV.U32 R194, RZ, RZ, R193 ;  /* 0x000000ffffc27224 */ /* 0x002fc600078e00c1 */
[----:B------:R-:W2:Y:S01]  /*20630*/  LDL.LU R193, [R1+0x414] ;  /* 0x0004140001c17983 */ /* 0x000ea20000300800 */
[----:B------:R-:W-:Y:S02]  /*20640*/  IMAD.MOV.U32 R195, RZ, RZ, R213 ;  /* 0x000000ffffc37224 */ /* 0x000fe400078e00d5 */
[----:B------:R-:W-:-:S03]  /*20650*/  IMAD.X R212, R212, 0x1, R2, P1 ;  /* 0x00000001d4d47824 */ /* 0x000fc600008e0602 */
[----:B------:R1:W-:Y:S01]  /*20660*/  LDGSTS.E [R192+0xd200], [R194.64], P2 ;  /* 0x0d200000c2c07fae */ /* 0x0003e20009121844 */
[-C--:B---3--:R-:W-:Y:S01]  /*20670*/  IADD3 R210, P0, R210, R206.reuse, RZ ;  /* 0x000000ced2d27210 */ /* 0x088fe20007f1e0ff */
[----:B-1----:R-:W-:Y:S02]  /*20680*/  IMAD.MOV.U32 R194, RZ, RZ, R208 ;  /* 0x000000ffffc27224 */ /* 0x002fe400078e00d0 */
[----:B------:R-:W-:Y:S02]  /*20690*/  IMAD.MOV.U32 R195, RZ, RZ, R212 ;  /* 0x000000ffffc37224 */ /* 0x000fe400078e00d4 */
[----:B------:R-:W-:Y:S01]  /*206a0*/  IMAD.X R211, R211, 0x1, R2, P0 ;  /* 0x00000001d3d37824 */ /* 0x000fe200000e0602 */
[----:B------:R-:W-:Y:S04]  /*206b0*/  STL [R1+0x6b8], R210 ;  /* 0x0006b8d201007387 */ /* 0x000fe80000100800 */
[----:B------:R1:W-:Y:S04]  /*206c0*/  LDGSTS.E [R192+0xda00], [R194.64], P2 ;  /* 0x0da00000c2c07fae */ /* 0x0003e80009121844 */
[----:B------:R3:W-:Y:S04]  /*206d0*/  STL [R1+0x69c], R212 ;  /* 0x00069cd401007387 */ /* 0x0007e80000100800 */
[----:B-----5:R-:W5:Y:S01]  /*206e0*/  LDL.LU R208, [R1+0x410] ;  /* 0x0004100001d07983 */ /* 0x020f620000300800 */
[----:B------:R-:W-:Y:S01]  /*206f0*/  IADD3 R198, P1, R198, R206, RZ ;  /* 0x000000cec6c67210 */ /* 0x000fe20007f3e0ff */
[----:B-1----:R-:W-:-:S02]  /*20700*/  IMAD.MOV.U32 R194, RZ, RZ, R210 ;  /* 0x000000ffffc27224 */ /* 0x002fc400078e00d2 */
[----:B------:R-:W-:Y:S02]  /*20710*/  IMAD.MOV.U32 R195, RZ, RZ, R211 ;  /* 0x000000ffffc37224 */ /* 0x000fe400078e00d3 */
[----:B------:R1:W-:Y:S01]  /*20720*/  STL [R1+0x6d0], R198 ;  /* 0x0006d0c601007387 */ /* 0x0003e20000100800 */
[----:B------:R-:W-:-:S03]  /*20730*/  IMAD.X R199, R199, 0x1, R2, P1 ;  /* 0x00000001c7c77824 */ /* 0x000fc600008e0602 */
[----:B------:R-:W-:Y:S04]  /*20740*/  STL [R1+0x6b4], R211 ;  /* 0x0006b4d301007387 */ /* 0x000fe80000100800 */
[----:B------:R-:W5:Y:S04]  /*20750*/  LDL.LU R214, [R1+0x430] ;  /* 0x0004300001d67983 */ /* 0x000f680000300800 */
[----:B------:R-:W5:Y:S04]  /*20760*/  LDL.LU R215, [R1+0x42c] ;  /* 0x00042c0001d77983 */ /* 0x000f680000300800 */
[----:B------:R1:W-:Y:S02]  /*20770*/  LDGSTS.E [R192+0xe200], [R194.64], P2 ;  /* 0x0e200000c2c07fae */ /* 0x0003e40009121844 */
[----:B-1----:R-:W-:-:S02]  /*20780*/  IMAD.MOV.U32 R194, RZ, RZ, R198 ;  /* 0x000000ffffc27224 */ /* 0x002fc400078e00c6 */
[----:B------:R-:W-:-:S05]  /*20790*/  IMAD.MOV.U32 R195, RZ, RZ, R199 ;  /* 0x000000ffffc37224 */ /* 0x000fca00078e00c7 */
[----:B------:R1:W-:Y:S01]  /*207a0*/  LDGSTS.E [R192+0xea00], [R194.64], P2 ;  /* 0x0ea00000c2c07fae */ /* 0x0003e20009121844 */
[----:B----4-:R-:W-:-:S05]  /*207b0*/  IADD3 R196, P0, R196, R206, RZ ;  /* 0x000000cec4c47210 */ /* 0x010fca0007f1e0ff */
[----:B------:R-:W-:Y:S01]  /*207c0*/  STL [R1+0x6e8], R196 ;  /* 0x0006e8c401007387 */ /* 0x000fe20000100800 */
[----:B------:R-:W-:-:S03]  /*207d0*/  IMAD.X R209, R209, 0x1, R2, P0 ;  /* 0x00000001d1d17824 */ /* 0x000fc600000e0602 */
[----:B------:R4:W-:Y:S04]  /*207e0*/  STL [R1+0x6cc], R199 ;  /* 0x0006ccc701007387 */ /* 0x0009e80000100800 */
[----:B---3--:R-:W3:Y:S01]  /*207f0*/  LDL.LU R212, [R1+0x448] ;  /* 0x0004480001d47983 */ /* 0x008ee20000300800 */
[----:B--2---:R-:W-:-:S03]  /*20800*/  IADD3 R3, P1, R3, R206, RZ ;  /* 0x000000ce03037210 */ /* 0x004fc60007f3e0ff */
[----:B------:R-:W2:Y:S01]  /*20810*/  LDL.LU R198, [R1+0x44c] ;  /* 0x00044c0001c67983 */ /* 0x000ea20000300800 */
[----:B-1----:R-:W-:-:S03]  /*20820*/  IMAD.MOV.U32 R194, RZ, RZ, R196 ;  /* 0x000000ffffc27224 */ /* 0x002fc600078e00c4 */
[----:B------:R-:W-:Y:S01]  /*20830*/  STL [R1+0x700], R3 ;  /* 0x0007000301007387 */ /* 0x000fe20000100800 */
[----:B------:R-:W-:-:S03]  /*20840*/  IADD3 R193, P0, R193, R206, RZ ;  /* 0x000000cec1c17210 */ /* 0x000fc60007f1e0ff */
[----:B------:R-:W-:Y:S01]  /*20850*/  STL [R1+0x6e4], R209 ;  /* 0x0006e4d101007387 */ /* 0x000fe20000100800 */
[----:B------:R-:W-:-:S03]  /*20860*/  IMAD.X R197, R197, 0x1, R2, P1 ;  /* 0x00000001c5c57824 */ /* 0x000fc600008e0602 */
[----:B----4-:R-:W4:Y:S01]  /*20870*/  LDL.LU R199, [R1+0x464] ;  /* 0x0004640001c77983 */ /* 0x010f220000300800 */
[----:B------:R-:W-:-:S03]  /*20880*/  IMAD.MOV.U32 R195, RZ, RZ, R209 ;  /* 0x000000ffffc37224 */ /* 0x000fc600078e00d1 */
[----:B------:R-:W4:Y:S04]  /*20890*/  LDL.LU R196, [R1+0x468] ;  /* 0x0004680001c47983 */ /* 0x000f280000300800 */
[----:B------:R-:W-:Y:S04]  /*208a0*/  STL [R1+0x414], R193 ;  /* 0x000414c101007387 */ /* 0x000fe80000100800 */
[----:B------:R1:W-:Y:S04]  /*208b0*/  STL [R1+0x6fc], R197 ;  /* 0x0006fcc501007387 */ /* 0x0003e80000100800 */
[----:B------:R1:W-:Y:S04]  /*208c0*/  LDGSTS.E [R192+0xf200], [R194.64], P2 ;  /* 0x0f200000c2c07fae */ /* 0x0003e80009121844 */
[----:B------:R-:W4:Y:S01]  /*208d0*/  LDL.LU R211, [R1+0x480] ;  /* 0x0004800001d37983 */ /* 0x000f220000300800 */
[----:B-1----:R-:W-:-:S03]  /*208e0*/  IMAD.MOV.U32 R195, RZ, RZ, R197 ;  /* 0x000000ffffc37224 */ /* 0x002fc600078e00c5 */
[----:B------:R-:W4:Y:S01]  /*208f0*/  LDL.LU R197, [R1+0x484] ;  /* 0x0004840001c57983 */ /* 0x000f220000300800 */
[----:B------:R-:W-:Y:S01]  /*20900*/  SHF.R.S32.HI R213, RZ, 0x6, R237 ;  /* 0x00000006ffd57819 */ /* 0x000fe200000114ed */
[----:B------:R-:W-:Y:S02]  /*20910*/  IMAD.MOV.U32 R194, RZ, RZ, R3 ;  /* 0x000000ffffc27224 */ /* 0x000fe400078e0003 */
[----:B------:R-:W-:Y:S01]  /*20920*/  IMAD.SHL.U32 R3, R238, 0x4, RZ ;  /* 0x00000004ee037824 */ /* 0x000fe200078e00ff */
[----:B------:R-:W-:Y:S01]  /*20930*/  SGXT R213, R213, 0x1 ;  /* 0x00000001d5d5781a */ /* 0x000fe20000000200 */
[----:B-----5:R-:W-:Y:S01]  /*20940*/  IMAD.X R208, R208, 0x1, R2, P0 ;  /* 0x00000001d0d07824 */ /* 0x020fe200000e0602 */
[----:B------:R1:W-:Y:S02]  /*20950*/  LDGSTS.E [R192+0xfa00], [R194.64], P2 ;  /* 0x0fa00000c2c07fae */ /* 0x0003e40009121844 */
[----:B------:R-:W-:Y:S02]  /*20960*/  LOP3.LUT R3, R3, 0x110, R213, 0x78, !PT ;  /* 0x0000011003037812 */ /* 0x000fe400078e78d5 */
[----:B------:R-:W-:-:S02]  /*20970*/  IADD3 R214, P1, R214, R206, RZ ;  /* 0x000000ced6d67210 */ /* 0x000fc40007f3e0ff */
[----:B------:R-:W-:-:S03]  /*20980*/  LOP3.LUT R3, R3, 0x40, RZ, 0x3c, !PT ;  /* 0x0000004003037812 */ /* 0x000fc600078e3cff */
[----:B------:R-:W-:Y:S01]  /*20990*/  STL [R1+0x430], R214 ;  /* 0x000430d601007387 */ /* 0x000fe20000100800 */
[----:B------:R-:W-:-:S03]  /*209a0*/  IMAD.X R215, R215, 0x1, R2, P1 ;  /* 0x00000001d7d77824 */ /* 0x000fc600008e0602 */
[----:B------:R5:W-:Y:S01]  /*209b0*/  STL [R1+0x410], R208 ;  /* 0x000410d001007387 */ /* 0x000be20000100800 */
[----:B-1----:R-:W-:-:S03]  /*209c0*/  IMAD.MOV.U32 R192, RZ, RZ, R193 ;  /* 0x000000ffffc07224 */ /* 0x002fc600078e00c1 */
[----:B------:R-:W4:Y:S01]  /*209d0*/  LDL.LU R210, [R1+0x49c] ;  /* 0x00049c0001d27983 */ /* 0x000f220000300800 */
[----:B------:R-:W-:Y:S02]  /*209e0*/  IMAD R3, R204, 0x10000, R3 ;  /* 0x00010000cc037824 */ /* 0x000fe400078e0203 */
[----:B------:R-:W-:Y:S01]  /*209f0*/  IMAD.MOV.U32 R193, RZ, RZ, R208 ;  /* 0x000000ffffc17224 */ /* 0x000fe200078e00d0 */
[----:B------:R-:W4:Y:S04]  /*20a00*/  LDL.LU R209, [R1+0x4a0] ;  /* 0x0004a00001d17983 */ /* 0x000f280000300800 */
[----:B------:R-:W4:Y:S04]  /*20a10*/  LDL.LU R213, [R1+0x4b8] ;  /* 0x0004b80001d57983 */ /* 0x000f280000300800 */
[----:B------:R1:W-:Y:S02]  /*20a20*/  LDGSTS.E [R3+0x400], [R192.64], P2 ;  /* 0x00400000c0037fae */ /* 0x0003e40009121844 */
[----:B-1----:R-:W-:-:S02]  /*20a30*/  IMAD.MOV.U32 R192, RZ, RZ, R214 ;  /* 0x000000ffffc07224 */ /* 0x002fc400078e00d6 */
[----:B------:R-:W-:-:S05]  /*20a40*/  IMAD.MOV.U32 R193, RZ, RZ, R215 ;  /* 0x000000ffffc17224 */ /* 0x000fca00078e00d7 */
[----:B------:R1:W-:Y:S01]  /*20a50*/  LDGSTS.E [R3+0xc00], [R192.64], P2 ;  /* 0x00c00000c0037fae */ /* 0x0003e20009121844 */
[----:B--2---:R-:W-:-:S05]  /*20a60*/  IADD3 R198, P0, R198, R206, RZ ;  /* 0x000000cec6c67210 */ /* 0x004fca0007f1e0ff */
[----:B------:R-:W-:Y:S01]  /*20a70*/  STL [R1+0x44c], R198 ;  /* 0x00044cc601007387 */ /* 0x000fe20000100800 */
[----:B---3--:R-:W-:-:S03]  /*20a80*/  IMAD.X R212, R212, 0x1, R2, P0 ;  /* 0x00000001d4d47824 */ /* 0x008fc600000e0602 */
[----:B------:R-:W-:Y:S04]  /*20a90*/  STL [R1+0x42c], R215 ;  /* 0x00042cd701007387 */ /* 0x000fe80000100800 */
[----:B-----5:R-:W2:Y:S01]  /*20aa0*/  LDL.LU R208, [R1+0x4bc] ;  /* 0x0004bc0001d07983 */ /* 0x020ea20000300800 */
[----:B----4-:R-:W-:-:S03]  /*20ab0*/  IADD3 R196, P1, R196, R206, RZ ;  /* 0x000000cec4c47210 */ /* 0x010fc60007f3e0ff */
[----:B------:R-:W3:Y:S04]  /*20ac0*/  LDL.LU R195, [R1+0x4cc] ;  /* 0x0004cc0001c37983 */ /* 0x000ee80000300800 */
[----:B------:R-:W-:Y:S04]  /*20ad0*/  STL [R1+0x468], R196 ;  /* 0x000468c401007387 */ /* 0x000fe80000100800 */
[----:B------:R4:W-:Y:S01]  /*20ae0*/  STL [R1+0x448], R212 ;  /* 0x000448d401007387 */ /* 0x0009e20000100800 */
[----:B------:R-:W-:-:S03]  /*20af0*/  IMAD.X R199, R199, 0x1, R2, P1 ;  /* 0x00000001c7c77824 */ /* 0x000fc600008e0602 */
[----:B------:R-:W5:Y:S01]  /*20b00*/  LDL.LU R194, [R1+0x4d0] ;  /* 0x0004d00001c27983 */ /* 0x000f620000300800 */
[----:B-1----:R-:W-:Y:S02]  /*20b10*/  IMAD.MOV.U32 R193, RZ, RZ, R212 ;  /* 0x000000ffffc17224 */ /* 0x002fe400078e00d4 */
[----:B------:R-:W-:Y:S01]  /*20b20*/  IMAD.MOV.U32 R192, RZ, RZ, R198 ;  /* 0x000000ffffc07224 */ /* 0x000fe200078e00c6 */
[----:B----4-:R-:W3:Y:S04]  /*20b30*/  LDL.LU R212, [R1+0x4e0] ;  /* 0x0004e00001d47983 */ /* 0x010ee80000300800 */
[----:B------:R1:W-:Y:S01]  /*20b40*/  LDGSTS.E [R3+0x1400], [R192.64], P2 ;  /* 0x01400000c0037fae */ /* 0x0003e20009121844 */
[----:B------:R-:W-:-:S05]  /*20b50*/  IADD3 R197, P0, R197, R206, RZ ;  /* 0x000000cec5c57210 */ /* 0x000fca0007f1e0ff */
[----:B------:R-:W-:Y:S04]  /*20b60*/  STL [R1+0x484], R197 ;  /* 0x000484c501007387 */ /* 0x000fe80000100800 */
[----:B------:R1:W-:Y:S04]  /*20b70*/  STL [R1+0x464], R199 ;  /* 0x000464c701007387 */ /* 0x0003e80000100800 */
[----:B------:R-:W3:Y:S01]  /*20b80*/  LDL.LU R198, [R1+0x4e4] ;  /* 0x0004e40001c67983 */ /* 0x000ee20000300800 */
[----:B-1----:R-:W-:Y:S02]  /*20b90*/  IMAD.MOV.U32 R192, RZ, RZ, R196 ;  /* 0x000000ffffc07224 */ /* 0x002fe400078e00c4 */
[----:B------:R-:W-:-:S02]  /*20ba0*/  IMAD.MOV.U32 R193, RZ, RZ, R199 ;  /* 0x000000ffffc17224 */ /* 0x000fc400078e00c7 */
[----:B------:R-:W-:Y:S01]  /*20bb0*/  IMAD.X R211, R211, 0x1, R2, P0 ;  /* 0x00000001d3d37824 */ /* 0x000fe200000e0602 */
[----:B------:R-:W3:Y:S04]  /*20bc0*/  LDL.LU R199, [R1+0x4f4] ;  /* 0x0004f40001c77983 */ /* 0x000ee80000300800 */
[----:B------:R1:W-:Y:S01]  /*20bd0*/  LDGSTS.E [R3+0x1c00], [R192.64], P2 ;  /* 0x01c00000c0037fae */ /* 0x0003e20009121844 */
[----:B------:R-:W-:Y:S01]  /*20be0*/  IADD3 R209, P1, R209, R206, RZ ;  /* 0x000000ced1d17210 */ /* 0x000fe20007f3e0ff */
[----:B-1----:R-:W-:-:S04]  /*20bf0*/  IMAD.MOV.U32 R192, RZ, RZ, R197 ;  /* 0x000000ffffc07224 */ /* 0x002fc800078e00c5 */
[----:B------:R-:W-:Y:S01]  /*20c00*/  STL [R1+0x4a0], R209 ;  /* 0x0004a0d101007387 */ /* 0x000fe20000100800 */
[----:B------:R-:W-:Y:S02]  /*20c10*/  IMAD.X R210, R210, 0x1, R2, P1 ;  /* 0x00000001d2d27824 */ /* 0x000fe400008e0602 */
[----:B------:R-:W-:Y:S01]  /*20c20*/  IMAD.MOV.U32 R193, RZ, RZ, R211 ;  /* 0x000000ffffc17224 */ /* 0x000fe200078e00d3 */
[----:B------:R1:W-:Y:S04]  /*20c30*/  STL [R1+0x480], R211 ;  /* 0x000480d301007387 */ /* 0x0003e80000100800 */
[----:B------:R-:W3:Y:S04]  /*20c40*/  LDL.LU R196, [R1+0x4f8] ;  /* 0x0004f80001c47983 */ /* 0x000ee80000300800 */
[----:B------:R1:W-:Y:S04]  /*20c50*/  LDGSTS.E [R3+0x2400], [R192.64], P2 ;  /* 0x02400000c0037fae */ /* 0x0003e80009121844 */
[----:B-1----:R-:W3:Y:S01]  /*20c60*/  LDL.LU R211, [R1+0x50c] ;  /* 0x00050c0001d37983 */ /* 0x002ee20000300800 */
[----:B------:R-:W-:-:S02]  /*20c70*/  IMAD.MOV.U32 R193, RZ, RZ, R210 ;  /* 0x000000ffffc17224 */ /* 0x000fc400078e00d2 */
[----:B------:R-:W-:-:S05]  /*20c80*/  IMAD.MOV.U32 R192, RZ, RZ, R209 ;  /* 0x000000ffffc07224 */ /* 0x000fca00078e00d1 */
[----:B------:R1:W-:Y:S01]  /*20c90*/  LDGSTS.E [R3+0x2c00], [R192.64], P2 ;  /* 0x02c00000c0037fae */ /* 0x0003e20009121844 */
[----:B--2---:R-:W-:-:S05]  /*20ca0*/  IADD3 R208, P0, R208, R206, RZ ;  /* 0x000000ced0d07210 */ /* 0x004fca0007f1e0ff */
[----:B------:R-:W-:Y:S01]  /*20cb0*/  STL [R1+0x4bc], R208 ;  /* 0x0004bcd001007387 */ /* 0x000fe20000100800 */
[----:B------:R-:W-:-:S03]  /*20cc0*/  IMAD.X R213, R213, 0x1, R2, P0 ;  /* 0x00000001d5d57824 */ /* 0x000fc600000e0602 */
[----:B------:R2:W-:Y:S04]  /*20cd0*/  STL [R1+0x49c], R210 ;  /* 0x00049cd201007387 */ /* 0x0005e80000100800 */
[----:B------:R-:W4:Y:S01]  /*20ce0*/  LDL.LU R197, [R1+0x510] ;  /* 0x0005100001c57983 */ /* 0x000f220000300800 */
[----:B-----5:R-:W-:-:S03]  /*20cf0*/  IADD3 R194, P1, R194, R206, RZ ;  /* 0x000000cec2c27210 */ /* 0x020fc60007f3e0ff */
[----:B--2---:R-:W2:Y:S04]  /*20d00*/  LDL.LU R210, [R1+0x524] ;  /* 0x0005240001d27983 */ /* 0x004ea80000300800 */
[----:B------:R-:W-:Y:S04]  /*20d10*/  STL [R1+0x4d0], R194 ;  /* 0x0004d0c201007387 */ /* 0x000fe80000100800 */
[----:B------:R5:W-:Y:S01]  /*20d20*/  STL [R1+0x4b8], R213 ;  /* 0x0004b8d501007387 */ /* 0x000be20000100800 */
[----:B---3--:R-:W-:-:S03]  /*20d30*/  IMAD.X R195, R195, 0x1, R2, P1 ;  /* 0x00000001c3c37824 */ /* 0x008fc600008e0602 */
[----:B------:R-:W3:Y:S01]  /*20d40*/  LDL.LU R209, [R1+0x528] ;  /* 0x0005280001d17983 */ /* 0x000ee20000300800 */
[----:B-1----:R-:W-:Y:S02]  /*20d50*/  IMAD.MOV.U32 R193, RZ, RZ, R213 ;  /* 0x000000ffffc17224 */ /* 0x002fe400078e00d5 */
[----:B------:R-:W-:Y:S01]  /*20d60*/  IMAD.MOV.U32 R192, RZ, RZ, R208 ;  /* 0x000000ffffc07224 */ /* 0x000fe200078e00d0 */
[----:B-----5:R-:W2:Y:S04]  /*20d70*/  LDL.LU R213, [R1+0x53c] ;  /* 0x00053c0001d57983 */ /* 0x020ea80000300800 */
[----:B------:R1:W-:Y:S01]  /*20d80*/  LDGSTS.E [R3+0x3400], [R192.64], P2 ;  /* 0x03400000c0037fae */ /* 0x0003e20009121844 */
[----:B------:R-:W-:-:S05]  /*20d90*/  IADD3 R198, P0, R198, R206, RZ ;  /* 0x000000cec6c67210 */ /* 0x000fca0007f1e0ff */
[----:B------:R-:W-:Y:S04]  /*20da0*/  STL [R1+0x4e4], R198 ;  /* 0x0004e4c601007387 */ /* 0x000fe80000100800 */
[----:B------:R1:W-:Y:S04]  /*20db0*/  STL [R1+0x4cc], R195 ;  /* 0x0004ccc301007387 */ /* 0x0003e80000100800 */
[----:B------:R-:W2:Y:S01]  /*20dc0*/  LDL.LU R208, [R1+0x540] ;  /* 0x0005400001d07983 */ /* 0x000ea20000300800 */
[----:B-1----:R-:W-:Y:S02]  /*20dd0*/  IMAD.MOV.U32 R192, RZ, RZ, R194 ;  /* 0x000000ffffc07224 */ /* 0x002fe400078e00c2 */
[----:B------:R-:W-:-:S02]  /*20de0*/  IMAD.MOV.U32 R193, RZ, RZ, R195 ;  /* 0x000000ffffc17224 */ /* 0x000fc400078e00c3 */
[----:B------:R-:W-:Y:S01]  /*20df0*/  IMAD.X R212, R212, 0x1, R2, P0 ;  /* 0x00000001d4d47824 */ /* 0x000fe200000e0602 */
[----:B------:R-:W2:Y:S04]  /*20e00*/  LDL.LU R195, [R1+0x554] ;  /* 0x0005540001c37983 */ /* 0x000ea80000300800 */
[----:B------:R1:W-:Y:S01]  /*20e10*/  LDGSTS.E [R3+0x3c00], [R192.64], P2 ;  /* 0x03c00000c0037fae */ /* 0x0003e20009121844 */
[----:B------:R-:W-:Y:S01]  /*20e20*/  IADD3 R196, P1, R196, R206, RZ ;  /* 0x000000cec4c47210 */ /* 0x000fe20007f3e0ff */
[----:B-1----:R-:W-:-:S04]  /*20e30*/  IMAD.MOV.U32 R192, RZ, RZ, R198 ;  /* 0x000000ffffc07224 */ /* 0x002fc800078e00c6 */
[----:B------:R-:W-:Y:S01]  /*20e40*/  STL [R1+0x4f8], R196 ;  /* 0x0004f8c401007387 */ /* 0x000fe20000100800 */
[----:B------:R-:W-:Y:S02]  /*20e50*/  IMAD.X R199, R199, 0x1, R2, P1 ;  /* 0x00000001c7c77824 */ /* 0x000fe400008e0602 */
[----:B------:R-:W-:Y:S01]  /*20e60*/  IMAD.MOV.U32 R193, RZ, RZ, R212 ;  /* 0x000000ffffc17224 */ /* 0x000fe200078e00d4 */
        /* <DEDUP_REMOVED lines=14> */
[----:B------:R-:W-:Y:S04]  /*20f50*/  STL [R1+0x528], R209 ;  /* 0x000528d101007387 */ /* 0x000fe80000100800 */
[----:B------:R4:W-:Y:S01]  /*20f60*/  STL [R1+0x50c], R211 ;  /* 0x00050cd301007387 */ /* 0x0009e20000100800 */
[----:B--2---:R-:W-:-:S03]  /*20f70*/  IMAD.X R210, R210, 0x1, R2, P1 ;  /* 0x00000001d2d27824 */ /* 0x004fc600008e0602 */
[----:B------:R-:W2:Y:S01]  /*20f80*/  LDL.LU R196, [R1+0x588] ;  /* 0x0005880001c47983 */ /* 0x000ea20000300800 */
        /* <DEDUP_REMOVED lines=69> */
[----:B------:R-:W-:Y:S01]  /*213e0*/  STL [R1+0x5cc], R213 ;  /* 0x0005ccd501007387 */ /* 0x000fe20000100800 */
[----:B--2---:R-:W-:-:S03]  /*213f0*/  IMAD.X R195, R195, 0x1, R2, P1 ;  /* 0x00000001c3c37824 */ /* 0x004fc600008e0602 */
[----:B------:R-:W2:Y:S01]  /*21400*/  LDL.LU R209, [R1+0x648] ;  /* 0x0006480001d17983 */ /* 0x000ea20000300800 */
[----:B-1----:R-:W-:-:S03]  /*21410*/  IMAD.MOV.U32 R192, RZ, RZ, R208 ;  /* 0x000000ffffc07224 */ /* 0x002fc600078e00d0 */
[----:B------:R-:W3:Y:S01]  /*21420*/  LDL.LU R214, [R1+0x65c] ;  /* 0x00065c0001d67983 */ /* 0x000ee20000300800 */
[----:B------:R-:W-:-:S05]  /*21430*/  IADD3 R198, P0, R198, R206, RZ ;  /* 0x000000cec6c67210 */ /* 0x000fca0007f1e0ff */
[----:B------:R-:W-:Y:S04]  /*21440*/  STL [R1+0x600], R198 ;  /* 0x000600c601007387 */ /* 0x000fe80000100800 */
[----:B------:R1:W-:Y:S04]  /*21450*/  STL [R1+0x5e4], R195 ;  /* 0x0005e4c301007387 */ /* 0x0003e80000100800 */
[----:B------:R-:W3:Y:S01]  /*21460*/  LDL.LU R208, [R1+0x660] ;  /* 0x0006600001d07983 */ /* 0x000ee20000300800 */
[----:B------:R-:W-:Y:S02]  /*21470*/  IMAD.MOV.U32 R193, RZ, RZ, R213 ;  /* 0x000000ffffc17224 */ /* 0x000fe400078e00d5 */
[----:B------:R-:W-:-:S03]  /*21480*/  IMAD.X R212, R212, 0x1, R2, P0 ;  /* 0x00000001d4d47824 */ /* 0x000fc600000e0602 */
[----:B------:R1:W-:Y:S02]  /*21490*/  LDGSTS.E [R3+0x9400], [R192.64], P2 ;  /* 0x09400000c0037fae */ /* 0x0003e40009121844 */
[----:B-1----:R-:W-:Y:S01]  /*214a0*/  IMAD.MOV.U32 R192, RZ, RZ, R194 ;  /* 0x000000ffffc07224 */ /* 0x002fe200078e00c2 */
[----:B------:R-:W-:Y:S01]  /*214b0*/  IADD3 R196, P1, R196, R206, RZ ;  /* 0x000000cec4c47210 */ /* 0x000fe20007f3e0ff */
[----:B------:R-:W-:Y:S02]  /*214c0*/  IMAD.MOV.U32 R193, RZ, RZ, R195 ;  /* 0x000000ffffc17224 */ /* 0x000fe400078e00c3 */
[----:B------:R-:W3:Y:S02]  /*214d0*/  LDL.LU R195, [R1+0x674] ;  /* 0x0006740001c37983 */ /* 0x000ee40000300800 */
[----:B------:R-:W-:Y:S02]  /*214e0*/  IMAD.X R199, R199, 0x1, R2, P1 ;  /* 0x00000001c7c77824 */ /* 0x000fe400008e0602 */
[----:B------:R1:W-:Y:S04]  /*214f0*/  LDGSTS.E [R3+0x9c00], [R192.64], P2 ;  /* 0x09c00000c0037fae */ /* 0x0003e80009121844 */
[----:B------:R-:W-:Y:S04]  /*21500*/  STL [R1+0x618], R196 ;  /* 0x000618c401007387 */ /* 0x000fe80000100800 */
[----:B------:R-:W-:Y:S01]  /*21510*/  STL [R1+0x5fc], R212 ;  /* 0x0005fcd401007387 */ /* 0x000fe20000100800 */
[----:B-1----:R-:W-:-:S03]  /*21520*/  IMAD.MOV.U32 R192, RZ, RZ, R198 ;  /* 0x000000ffffc07224 */ /* 0x002fc600078e00c6 */
[----:B------:R-:W3:Y:S01]  /*21530*/  LDL.LU R194, [R1+0x678] ;  /* 0x0006780001c27983 */ /* 0x000ee20000300800 */
[----:B------:R-:W-:-:S03]  /*21540*/  IMAD.MOV.U32 R193, RZ, RZ, R212 ;  /* 0x000000ffffc17224 */ /* 0x000fc600078e00d4 */
[----:B------:R-:W3:Y:S04]  /*21550*/  LDL.LU R213, [R1+0x68c] ;  /* 0x00068c0001d57983 */ /* 0x000ee80000300800 */
[----:B------:R1:W-:Y:S02]  /*21560*/  LDGSTS.E [R3+0xa400], [R192.64], P2 ;  /* 0x0a400000c0037fae */ /* 0x0003e40009121844 */
[----:B-1----:R-:W-:Y:S02]  /*21570*/  IMAD.MOV.U32 R193, RZ, RZ, R199 ;  /* 0x000000ffffc17224 */ /* 0x002fe400078e00c7 */
        /* <DEDUP_REMOVED lines=15> */
[----:B------:R-:W2:Y:S04]  /*21670*/  LDL.LU R212, [R1+0x6bc] ;  /* 0x0006bc0001d47983 */ /* 0x000ea80000300800 */
[----:B------:R1:W-:Y:S01]  /*21680*/  LDGSTS.E [R3+0xb400], [R192.64], P2 ;  /* 0x0b400000c0037fae */ /* 0x0003e20009121844 */
[----:B------:R-:W-:-:S05]  /*21690*/  IADD3 R208, P0, R208, R206, RZ ;  /* 0x000000ced0d07210 */ /* 0x000fca0007f1e0ff */
[----:B------:R-:W-:Y:S04]  /*216a0*/  STL [R1+0x660], R208 ;  /* 0x000660d001007387 */ /* 0x000fe80000100800 */
[----:B------:R5:W-:Y:S01]  /*216b0*/  STL [R1+0x644], R210 ;  /* 0x000644d201007387 */ /* 0x000be20000100800 */
[----:B-1----:R-:W-:-:S03]  /*216c0*/  IMAD.MOV.U32 R193, RZ, RZ, R210 ;  /* 0x000000ffffc17224 */ /* 0x002fc600078e00d2 */
[----:B------:R-:W2:Y:S04]  /*216d0*/  LDL.LU R197, [R1+0x6c0] ;  /* 0x0006c00001c57983 */ /* 0x000ea80000300800 */
[----:B-----5:R-:W5:Y:S04]  /*216e0*/  LDL.LU R211, [R1+0x6d4] ;  /* 0x0006d40001d37983 */ /* 0x020f680000300800 */
[----:B------:R-:W5:Y:S01]  /*216f0*/  LDL.LU R210, [R1+0x6d8] ;  /* 0x0006d80001d27983 */ /* 0x000f620000300800 */
[----:B------:R-:W-:Y:S02]  /*21700*/  IMAD.MOV.U32 R192, RZ, RZ, R209 ;  /* 0x000000ffffc07224 */ /* 0x000fe400078e00d1 */
[----:B------:R-:W-:-:S03]  /*21710*/  IMAD.X R214, R214, 0x1, R2, P0 ;  /* 0x00000001d6d67824 */ /* 0x000fc600000e0602 */
[----:B------:R1:W-:Y:S01]  /*21720*/  LDGSTS.E [R3+0xbc00], [R192.64], P2 ;  /* 0x0bc00000c0037fae */ /* 0x0003e20009121844 */
[----:B------:R-:W-:Y:S01]  /*21730*/  IADD3 R194, P1, R194, R206, RZ ;  /* 0x000000cec2c27210 */ /* 0x000fe20007f3e0ff */
[----:B-1----:R-:W-:Y:S02]  /*21740*/  IMAD.MOV.U32 R192, RZ, RZ, R208 ;  /* 0x000000ffffc07224 */ /* 0x002fe400078e00d0 */
[----:B------:R-:W-:Y:S02]  /*21750*/  IMAD.MOV.U32 R193, RZ, RZ, R214 ;  /* 0x000000ffffc17224 */ /* 0x000fe400078e00d6 */
[----:B------:R-:W-:Y:S01]  /*21760*/  STL [R1+0x678], R194 ;  /* 0x000678c201007387 */ /* 0x000fe20000100800 */
        /* <DEDUP_REMOVED lines=9> */
[----:B------:R-:W-:Y:S01]  /*21800*/  IMAD.X R213, R213, 0x1, R2, P0 ;  /* 0x00000001d5d57824 */ /* 0x000fe200000e0602 */
[----:B------:R-:W-:Y:S04]  /*21810*/  STL [R1+0x690], R198 ;  /* 0x000690c601007387 */ /* 0x000fe80000100800 */
[----:B------:R4:W-:Y:S01]  /*21820*/  STL [R1+0x674], R195 ;  /* 0x000674c301007387 */ /* 0x0009e20000100800 */
[----:B---3--:R-:W-:-:S03]  /*21830*/  IADD3 R196, P1, R196, R206, RZ ;  /* 0x000000cec4c47210 */ /* 0x008fc60007f3e0ff */
[----:B----4-:R-:W3:Y:S04]  /*21840*/  LDL.LU R195, [R1+0x704] ;  /* 0x0007040001c37983 */ /* 0x010ee80000300800 */
[----:B------:R-:W-:Y:S04]  /*21850*/  STL [R1+0x6a8], R196 ;  /* 0x0006a8c401007387 */ /* 0x000fe80000100800 */
[----:B------:R-:W-:Y:S01]  /*21860*/  STL [R1+0x68c], R213 ;  /* 0x00068cd501007387 */ /* 0x000fe20000100800 */
[----:B-1----:R-:W-:-:S03]  /*21870*/  IMAD.MOV.U32 R192, RZ, RZ, R198 ;  /* 0x000000ffffc07224 */ /* 0x002fc600078e00c6 */
[----:B------:R-:W4:Y:S01]  /*21880*/  LDL.LU R194, [R1+0x708] ;  /* 0x0007080001c27983 */ /* 0x000f220000300800 */
[----:B------:R-:W-:Y:S02]  /*21890*/  IMAD.MOV.U32 R193, RZ, RZ, R213 ;  /* 0x000000ffffc17224 */ /* 0x000fe400078e00d5 */
[----:B--2---:R-:W-:Y:S01]  /*218a0*/  IMAD.X R199, R199, 0x1, R2, P1 ;  /* 0x00000001c7c77824 */ /* 0x004fe200008e0602 */
[----:B------:R-:W2:Y:S04]  /*218b0*/  LDL.LU R198, [R1+0x41c] ;  /* 0x00041c0001c67983 */ /* 0x000ea80000300800 */
[----:B------:R1:W-:Y:S01]  /*218c0*/  LDGSTS.E [R3+0xd400], [R192.64], P2 ;  /* 0x0d400000c0037fae */ /* 0x0003e20009121844 */
[----:B------:R-:W-:-:S05]  /*218d0*/  IADD3 R197, P0, R197, R206, RZ ;  /* 0x000000cec5c57210 */ /* 0x000fca0007f1e0ff */
[----:B------:R-:W-:Y:S01]  /*218e0*/  IMAD.X R212, R212, 0x1, R2, P0 ;  /* 0x00000001d4d47824 */ /* 0x000fe200000e0602 */
[----:B------:R-:W-:Y:S01]  /*218f0*/  STL [R1+0x6c0], R197 ;  /* 0x0006c0c501007387 */ /* 0x000fe20000100800 */
[----:B-----5:R-:W-:-:S03]  /*21900*/  IADD3 R210, P1, R210, R206, RZ ;  /* 0x000000ced2d27210 */ /* 0x020fc60007f3e0ff */
[----:B------:R5:W-:Y:S01]  /*21910*/  STL [R1+0x6a4], R199 ;  /* 0x0006a4c701007387 */ /* 0x000be20000100800 */
[----:B-1----:R-:W-:Y:S02]  /*21920*/  IMAD.MOV.U32 R193, RZ, RZ, R199 ;  /* 0x000000ffffc17224 */ /* 0x002fe400078e00c7 */
[----:B------:R-:W-:Y:S02]  /*21930*/  IMAD.MOV.U32 R192, RZ, RZ, R196 ;  /* 0x000000ffffc07224 */ /* 0x000fe400078e00c4 */
[----:B------:R-:W-:-:S03]  /*21940*/  IMAD.X R211, R211, 0x1, R2, P1 ;  /* 0x00000001d3d37824 */ /* 0x000fc600008e0602 */
[----:B------:R1:W-:Y:S04]  /*21950*/  LDGSTS.E [R3+0xdc00], [R192.64], P2 ;  /* 0x0dc00000c0037fae */ /* 0x0003e80009121844 */
[----:B-----5:R-:W5:Y:S04]  /*21960*/  LDL.LU R199, [R1+0x418] ;  /* 0x0004180001c77983 */ /* 0x020f680000300800 */
[----:B------:R-:W-:Y:S04]  /*21970*/  STL [R1+0x6d8], R210 ;  /* 0x0006d8d201007387 */ /* 0x000fe80000100800 */
[----:B------:R-:W-:Y:S04]  /*21980*/  STL [R1+0x6bc], R212 ;  /* 0x0006bcd401007387 */ /* 0x000fe80000100800 */
[----:B------:R-:W5:Y:S01]  /*21990*/  LDL.LU R196, [R1+0x438] ;  /* 0x0004380001c47983 */ /* 0x000f620000300800 */
[----:B-1----:R-:W-:-:S03]  /*219a0*/  IMAD.MOV.U32 R192, RZ, RZ, R197 ;  /* 0x000000ffffc07224 */ /* 0x002fc600078e00c5 */
[----:B------:R-:W5:Y:S01]  /*219b0*/  LDL.LU R197, [R1+0x434] ;  /* 0x0004340001c57983 */ /* 0x000f620000300800 */
[----:B------:R-:W-:Y:S01]  /*219c0*/  IADD3 R208, P0, R208, R206, RZ ;  /* 0x000000ced0d07210 */ /* 0x000fe20007f1e0ff */
[----:B------:R-:W-:-:S04]  /*219d0*/  IMAD.MOV.U32 R193, RZ, RZ, R212 ;  /* 0x000000ffffc17224 */ /* 0x000fc800078e00d4 */
[----:B------:R-:W-:Y:S01]  /*219e0*/  IMAD.X R209, R209, 0x1, R2, P0 ;  /* 0x00000001d1d17824 */ /* 0x000fe200000e0602 */
[----:B------:R-:W-:Y:S04]  /*219f0*/  STL [R1+0x6f0], R208 ;  /* 0x0006f0d001007387 */ /* 0x000fe80000100800 */
[----:B------:R1:W-:Y:S01]  /*21a00*/  STL [R1+0x6d4], R211 ;  /* 0x0006d4d301007387 */ /* 0x0003e20000100800 */
[----:B------:R-:W-:-:S03]  /*21a10*/  SHF.R.S32.HI R216, RZ, 0x6, R239 ;  /* 0x00000006ffd87819 */ /* 0x000fc600000114ef */
[----:B------:R-:W5:Y:S01]  /*21a20*/  LDL.LU R215, [R1+0x450] ;  /* 0x0004500001d77983 */ /* 0x000f620000300800 */
[----:B------:R-:W-:Y:S01]  /*21a30*/  IMAD.SHL.U32 R205, R205, 0x4, RZ ;  /* 0x00000004cdcd7824 */ /* 0x000fe200078e00ff */
[----:B------:R-:W-:Y:S02]  /*21a40*/  SGXT R216, R216, 0x1 ;  /* 0x00000001d8d8781a */ /* 0x000fe40000000200 */
[----:B------:R1:W-:Y:S02]  /*21a50*/  LDGSTS.E [R3+0xe400], [R192.64], P2 ;  /* 0x0e400000c0037fae */ /* 0x0003e40009121844 */
[----:B------:R-:W-:Y:S01]  /*21a60*/  LOP3.LUT R205, R205, 0x110, R216, 0x78, !PT ;  /* 0x00000110cdcd7812 */ /* 0x000fe200078e78d8 */
[----:B-1----:R-:W-:Y:S02]  /*21a70*/  IMAD.MOV.U32 R193, RZ, RZ, R211 ;  /* 0x000000ffffc17224 */ /* 0x002fe400078e00d3 */
[----:B------:R-:W-:Y:S01]  /*21a80*/  IMAD.MOV.U32 R192, RZ, RZ, R210 ;  /* 0x000000ffffc07224 */ /* 0x000fe200078e00d2 */
[----:B------:R-:W-:-:S04]  /*21a90*/  LOP3.LUT R205, R205, 0x60, RZ, 0x3c, !PT ;  /* 0x00000060cdcd7812 */ /* 0x000fc800078e3cff */
[----:B------:R1:W-:Y:S02]  /*21aa0*/  LDGSTS.E [R3+0xec00], [R192.64], P2 ;  /* 0x0ec00000c0037fae */ /* 0x0003e40009121844 */
[----:B-1----:R-:W-:Y:S02]  /*21ab0*/  IMAD.MOV.U32 R192, RZ, RZ, R208 ;  /* 0x000000ffffc07224 */ /* 0x002fe400078e00d0 */
[----:B------:R-:W-:-:S05]  /*21ac0*/  IMAD.MOV.U32 R193, RZ, RZ, R209 ;  /* 0x000000ffffc17224 */ /* 0x000fca00078e00d1 */
[----:B------:R1:W-:Y:S02]  /*21ad0*/  LDGSTS.E [R3+0xf400], [R192.64], P2 ;  /* 0x0f400000c0037fae */ /* 0x0003e40009121844 */
[----:B-1----:R-:W-:Y:S01]  /*21ae0*/  IMAD R192, R204, 0x10000, R205 ;  /* 0x00010000ccc07824 */ /* 0x002fe200078e02cd */
[-C--:B----4-:R-:W-:Y:S02]  /*21af0*/  IADD3 R194, P1, R194, R206.reuse, RZ ;  /* 0x000000cec2c27210 */ /* 0x090fe40007f3e0ff */
[----:B--2---:R-:W-:-:S03]  /*21b00*/  IADD3 R198, P0, R198, R206, RZ ;  /* 0x000000cec6c67210 */ /* 0x004fc60007f1e0ff */
[----:B------:R-:W-:Y:S01]  /*21b10*/  STL [R1+0x708], R194 ;  /* 0x000708c201007387 */ /* 0x000fe20000100800 */
[----:B---3--:R-:W-:-:S03]  /*21b20*/  IMAD.X R195, R195, 0x1, R2, P1 ;  /* 0x00000001c3c37824 */ /* 0x008fc600008e0602 */
[----:B------:R1:W-:Y:S04]  /*21b30*/  STL [R1+0x6ec], R209 ;  /* 0x0006ecd101007387 */ /* 0x0003e80000100800 */
[----:B------:R-:W2:Y:S04]  /*21b40*/  LDL.LU R214, [R1+0x454] ;  /* 0x0004540001d67983 */ /* 0x000ea80000300800 */
[----:B------:R-:W3:Y:S04]  /*21b50*/  LDL.LU R213, [R1+0x46c] ;  /* 0x00046c0001d57983 */ /* 0x000ee80000300800 */
[----:B------:R-:W-:Y:S04]  /*21b60*/  STL [R1+0x41c], R198 ;  /* 0x00041cc601007387 */ /* 0x000fe80000100800 */
[----:B------:R4:W-:Y:S04]  /*21b70*/  STL [R1+0x704], R195 ;  /* 0x000704c301007387 */ /* 0x0009e80000100800 */
[----:B------:R-:W3:Y:S01]  /*21b80*/  LDL.LU R211, [R1+0x470] ;  /* 0x0004700001d37983 */ /* 0x000ee20000300800 */
[----:B-----5:R-:W-:-:S03]  /*21b90*/  IMAD.X R199, R199, 0x1, R2, P0 ;  /* 0x00000001c7c77824 */ /* 0x020fc600000e0602 */
[----:B------:R-:W5:Y:S04]  /*21ba0*/  LDL.LU R212, [R1+0x488] ;  /* 0x0004880001d47983 */ /* 0x000f680000300800 */
[----:B------:R-:W5:Y:S04]  /*21bb0*/  LDL.LU R210, [R1+0x48c] ;  /* 0x00048c0001d27983 */ /* 0x000f680000300800 */
[----:B------:R1:W-:Y:S01]  /*21bc0*/  LDGSTS.E [R3+0xfc00], [R194.64], P2 ;  /* 0x0fc00000c2037fae */ /* 0x0003e20009121844 */
[----:B------:R-:W-:-:S05]  /*21bd0*/  IADD3 R196, P1, R196, R206, RZ ;  /* 0x000000cec4c47210 */ /* 0x000fca0007f3e0ff */
[----:B------:R-:W-:Y:S04]  /*21be0*/  STL [R1+0x438], R196 ;  /* 0x000438c401007387 */ /* 0x000fe80000100800 */
[----:B------:R4:W-:Y:S04]  /*21bf0*/  STL [R1+0x418], R199 ;  /* 0x000418c701007387 */ /* 0x0009e80000100800 */
[----:B-1----:R-:W5:Y:S04]  /*21c00*/  LDL.LU R209, [R1+0x4a4] ;  /* 0x0004a40001d17983 */ /* 0x002f680000300800 */
[----:B------:R-:W5:Y:S04]  /*21c10*/  LDL.LU R208, [R1+0x4a8] ;  /* 0x0004a80001d07983 */ /* 0x000f680000300800 */
[----:B------:R-:W5:Y:S04]  /*21c20*/  LDL.LU R205, [R1+0x4c0] ;  /* 0x0004c00001cd7983 */ /* 0x000f680000300800 */
[----:B------:R-:W5:Y:S01]  /*21c30*/  LDL.LU R204, [R1+0x4c4] ;  /* 0x0004c40001cc7983 */ /* 0x000f620000300800 */
[----:B------:R-:W-:-:S02]  /*21c40*/  IMAD.MOV.U32 R194, RZ, RZ, R198 ;  /* 0x000000ffffc27224 */ /* 0x000fc400078e00c6 */
[----:B----4-:R-:W-:Y:S02]  /*21c50*/  IMAD.MOV.U32 R195, RZ, RZ, R199 ;  /* 0x000000ffffc37224 */ /* 0x010fe400078e00c7 */
[----:B------:R-:W-:Y:S01]  /*21c60*/  IMAD.X R197, R197, 0x1, R2, P1 ;  /* 0x00000001c5c57824 */ /* 0x000fe200008e0602 */
[----:B------:R-:W4:Y:S04]  /*21c70*/  LDL.LU R199, [R1+0x4d4] ;  /* 0x0004d40001c77983 */ /* 0x000f280000300800 */
[----:B------:R1:W-:Y:S02]  /*21c80*/  LDGSTS.E [R192+0x600], [R194.64], P2 ;  /* 0x00600000c2c07fae */ /* 0x0003e40009121844 */
[----:B-1----:R-:W-:Y:S02]  /*21c90*/  IMAD.MOV.U32 R194, RZ, RZ, R196 ;  /* 0x000000ffffc27224 */ /* 0x002fe400078e00c4 */
[----:B------:R-:W-:-:S05]  /*21ca0*/  IMAD.MOV.U32 R195, RZ, RZ, R197 ;  /* 0x000000ffffc37224 */ /* 0x000fca00078e00c5 */
[----:B------:R1:W-:Y:S01]  /*21cb0*/  LDGSTS.E [R192+0xe00], [R194.64], P2 ;  /* 0x00e00000c2c07fae */ /* 0x0003e20009121844 */
[----:B--2---:R-:W-:-:S05]  /*21cc0*/  IADD3 R214, P0, R214, R206, RZ ;  /* 0x000000ced6d67210 */ /* 0x004fca0007f1e0ff */
[----:B------:R-:W-:Y:S01]  /*21cd0*/  STL [R1+0x454], R214 ;  /* 0x000454d601007387 */ /* 0x000fe20000100800 */
[----:B------:R-:W-:-:S03]  /*21ce0*/  IMAD.X R215, R215, 0x1, R2, P0 ;  /* 0x00000001d7d77824 */ /* 0x000fc600000e0602 */
[----:B------:R2:W-:Y:S01]  /*21cf0*/  STL [R1+0x434], R197 ;  /* 0x000434c501007387 */ /* 0x0005e20000100800 */
[----:B-1----:R-:W-:-:S03]  /*21d00*/  IMAD.MOV.U32 R194, RZ, RZ, R214 ;  /* 0x000000ffffc27224 */ /* 0x002fc600078e00d6 */
[----:B------:R-:W4:Y:S01]  /*21d10*/  LDL.LU R198, [R1+0x4d8] ;  /* 0x0004d80001c67983 */ /* 0x000f220000300800 */
[-C--:B---3--:R-:W-:Y:S01]  /*21d20*/  IADD3 R211, P1, R211, R206.reuse, RZ ;  /* 0x000000ced3d37210 */ /* 0x088fe20007f3e0ff */
[----:B------:R-:W-:Y:S02]  /*21d30*/  IMAD.MOV.U32 R195, RZ, RZ, R215 ;  /* 0x000000ffffc37224 */ /* 0x000fe400078e00d7 */
[----:B--2---:R-:W2:Y:S04]  /*21d40*/  LDL.LU R197, [R1+0x4e8] ;  /* 0x0004e80001c57983 */ /* 0x004ea80000300800 */
[----:B------:R1:W-:Y:S01]  /*21d50*/  STL [R1+0x470], R211 ;  /* 0x000470d301007387 */ /* 0x0003e20000100800 */
[----:B-----5:R-:W-:Y:S01]  /*21d60*/  IADD3 R210, P0, R210, R206, RZ ;  /* 0x000000ced2d27210 */ /* 0x020fe20007f1e0ff */
[----:B------:R-:W-:-:S02]  /*21d70*/  IMAD.X R213, R213, 0x1, R2, P1 ;  /* 0x00000001d5d57824 */ /* 0x000fc400008e0602 */
[----:B------:R-:W-:Y:S04]  /*21d80*/  STL [R1+0x450], R215 ;  /* 0x000450d701007387 */ /* 0x000fe80000100800 */
[----:B------:R-:W3:Y:S01]  /*21d90*/  LDL.LU R196, [R1+0x4ec] ;  /* 0x0004ec0001c47983 */ /* 0x000ee20000300800 */
[----:B------:R-:W-:-:S03]  /*21da0*/  IMAD.X R212, R212, 0x1, R2, P0 ;  /* 0x00000001d4d47824 */ /* 0x000fc600000e0602 */
[----:B------:R5:W-:Y:S04]  /*21db0*/  LDGSTS.E [R192+0x1600], [R194.64], P2 ;  /* 0x01600000c2c07fae */ /* 0x000be80009121844 */
[----:B------:R1:W-:Y:S04]  /*21dc0*/  STL [R1+0x48c], R210 ;  /* 0x00048cd201007387 */ /* 0x0003e80000100800 */
[----:B------:R-:W-:Y:S01]  /*21dd0*/  STL [R1+0x46c], R213 ;  /* 0x00046cd501007387 */ /* 0x000fe20000100800 */
[----:B------:R-:W-:Y:S01]  /*21de0*/  IADD3 R208, P1, R208, R206, RZ ;  /* 0x000000ced0d07210 */ /* 0x000fe20007f3e0ff */
[----:B-----5:R-:W-:-:S02]  /*21df0*/  IMAD.MOV.U32 R194, RZ, RZ, R211 ;  /* 0x000000ffffc27224 */ /* 0x020fc400078e00d3 */
[----:B------:R-:W-:Y:S01]  /*21e00*/  IMAD.MOV.U32 R195, RZ, RZ, R213 ;  /* 0x000000ffffc37224 */ /* 0x000fe200078e00d5 */
[----:B-1----:R-:W2:Y:S01]  /*21e10*/  LDL.LU R211, [R1+0x4fc] ;  /* 0x0004fc0001d37983 */ /* 0x002ea20000300800 */
[----:B------:R-:W-:-:S03]  /*21e20*/  IMAD.X R209, R209, 0x1, R2, P1 ;  /* 0x00000001d1d17824 */ /* 0x000fc600008e0602 */
[----:B------:R-:W-:Y:S01]  /*21e30*/  STL [R1+0x4a8], R208 ;  /* 0x0004a8d001007387 */ /* 0x000fe20000100800 */
[----:B------:R-:W-:-:S03]  /*21e40*/  IADD3 R204, P0, R204, R206, RZ ;  /* 0x000000cecccc7210 */ /* 0x000fc60007f1e0ff */
[----:B------:R-:W-:Y:S04]  /*21e50*/  STL [R1+0x488], R212 ;  /* 0x000488d401007387 */ /* 0x000fe80000100800 */
[----:B------:R-:W2:Y:S04]  /*21e60*/  LDL.LU R193, [R1+0x500] ;  /* 0x0005000001c17983 */ /* 0x000ea80000300800 */
[----:B------:R1:W-:Y:S02]  /*21e70*/  LDGSTS.E [R192+0x1e00], [R194.64], P2 ;  /* 0x01e00000c2c07fae */ /* 0x0003e40009121844 */
[----:B-1----:R-:W-:-:S02]  /*21e80*/  IMAD.MOV.U32 R194, RZ, RZ, R210 ;  /* 0x000000ffffc27224 */ /* 0x002fc400078e00d2 */
[----:B------:R-:W2:Y:S04]  /*21e90*/  LDL.LU R210, [R1+0x514] ;  /* 0x0005140001d27983 */ /* 0x000ea80000300800 */
[----:B------:R-:W-:Y:S04]  /*21ea0*/  STL [R1+0x4c4], R204 ;  /* 0x0004c4cc01007387 */ /* 0x000fe80000100800 */
[----:B------:R1:W-:Y:S04]  /*21eb0*/  STL [R1+0x4a4], R209 ;  /* 0x0004a4d101007387 */ /* 0x0003e80000100800 */
[----:B------:R-:W2:Y:S01]  /*21ec0*/  LDL.LU R3, [R1+0x518] ;  /* 0x0005180001037983 */ /* 0x000ea20000300800 */
[----:B------:R-:W-:-:S02]  /*21ed0*/  IMAD.MOV.U32 R195, RZ, RZ, R212 ;  /* 0x000000ffffc37224 */ /* 0x000fc400078e00d4 */
[----:B------:R-:W-:-:S03]  /*21ee0*/  IMAD.X R205, R205, 0x1, R2, P0 ;  /* 0x00000001cdcd7824 */ /* 0x000fc600000e0602 */
[----:B------:R1:W-:Y:S02]  /*21ef0*/  LDGSTS.E [R192+0x2600], [R194.64], P2 ;  /* 0x02600000c2c07fae */ /* 0x0003e40009121844 */
[----:B-1----:R-:W-:Y:S02]  /*21f00*/  IMAD.MOV.U32 R194, RZ, RZ, R208 ;  /* 0x000000ffffc27224 */ /* 0x002fe400078e00d0 */
[----:B------:R-:W-:Y:S02]  /*21f10*/  IMAD.MOV.U32 R195, RZ, RZ, R209 ;  /* 0x000000ffffc37224 */ /* 0x000fe400078e00d1 */
[----:B------:R-:W2:Y:S04]  /*21f20*/  LDL.LU R209, [R1+0x52c] ;  /* 0x00052c0001d17983 */ /* 0x000ea80000300800 */
        /* <DEDUP_REMOVED lines=12> */
[----:B------:R4:W-:Y:S04]  /*21ff0*/  STL [R1+0x4d4], R199 ;  /* 0x0004d4c701007387 */ /* 0x0009e80000100800 */
[----:B------:R-:W3:Y:S01]  /*22000*/  LDL.LU R204, [R1+0x548] ;  /* 0x0005480001cc7983 */ /* 0x000ee20000300800 */
[----:B--2---:R-:W-:-:S03]  /*22010*/  IMAD.X R197, R197, 0x1, R2, P0 ;  /* 0x00000001c5c57824 */ /* 0x004fc600000e0602 */
[----:B------:R-:W4:Y:S01]  /*22020*/  LDL.LU R213, [R1+0x55c] ;  /* 0x00055c0001d57983 */ /* 0x000f220000300800 */
[----:B-1----:R-:W-:Y:S02]  /*22030*/  IMAD.MOV.U32 R195, RZ, RZ, R199 ;  /* 0x000000ffffc37224 */ /* 0x002fe400078e00c7 */
[----:B------:R-:W-:-:S05]  /*22040*/  IMAD.MOV.U32 R194, RZ, RZ, R198 ;  /* 0x000000ffffc27224 */ /* 0x000fca00078e00c6 */
[----:B------:R1:W-:Y:S01]  /*22050*/  LDGSTS.E [R192+0x3e00], [R194.64], P2 ;  /* 0x03e00000c2c07fae */ /* 0x0003e20009121844 */
[----:B------:R-:W-:-:S05]  /*22060*/  IADD3 R193, P1, R193, R206, RZ ;  /* 0x000000cec1c17210 */ /* 0x000fca0007f3e0ff */
[----:B------:R-:W-:Y:S01]  /*22070*/  STL [R1+0x500], R193 ;  /* 0x000500c101007387 */ /* 0x000fe20000100800 */
[----:B------:R-:W-:-:S03]  /*22080*/  IMAD.X R211, R211, 0x1, R2, P1 ;  /* 0x00000001d3d37824 */ /* 0x000fc600008e0602 */
[----:B------:R1:W-:Y:S04]  /*22090*/  STL [R1+0x4e8], R197 ;  /* 0x0004e8c501007387 */ /* 0x0003e80000100800 */
[----:B----4-:R-:W4:Y:S04]  /*220a0*/  LDL.LU R199, [R1+0x560] ;  /* 0x0005600001c77983 */ /* 0x010f280000300800 */
[----:B------:R-:W4:Y:S01]  /*220b0*/  LDL.LU R212, [R1+0x574] ;  /* 0x0005740001d47983 */ /* 0x000f220000300800 */
[----:B-1----:R-:W-:Y:S02]  /*220c0*/  IMAD.MOV.U32 R195, RZ, RZ, R197 ;  /* 0x000000ffffc37224 */ /* 0x002fe400078e00c5 */
[----:B------:R-:W-:-:S05]  /*220d0*/  IMAD.MOV.U32 R194, RZ, RZ, R196 ;  /* 0x000000ffffc27224 */ /* 0x000fca00078e00c4 */
[----:B------:R1:W-:Y:S01]  /*220e0*/  LDGSTS.E [R192+0x4600], [R194.64], P2 ;  /* 0x04600000c2c07fae */ /* 0x0003e20009121844 */
[----:B------:R-:W-:-:S05]  /*220f0*/  IADD3 R3, P0, R3, R206, RZ ;  /* 0x000000ce03037210 */ /* 0x000fca0007f1e0ff */
[----:B------:R-:W-:Y:S04]  /*22100*/  STL [R1+0x518], R3 ;  /* 0x0005180301007387 */ /* 0x000fe80000100800 */
[----:B------:R1:W-:Y:S04]  /*22110*/  STL [R1+0x4fc], R211 ;  /* 0x0004fcd301007387 */ /* 0x0003e80000100800 */
[----:B------:R-:W4:Y:S04]  /*22120*/  LDL.LU R198, [R1+0x578] ;  /* 0x0005780001c67983 */ /* 0x000f280000300800 */
[----:B------:R-:W4:Y:S04]  /*22130*/  LDL.LU R197, [R1+0x58c] ;  /* 0x00058c0001c57983 */ /* 0x000f280000300800 */
[----:B------:R-:W4:Y:S01]  /*22140*/  LDL.LU R196, [R1+0x590] ;  /* 0x0005900001c47983 */ /* 0x000f220000300800 */
[----:B-1----:R-:W-:-:S02]  /*22150*/  IMAD.MOV.U32 R194, RZ, RZ, R193 ;  /* 0x000000ffffc27224 */ /* 0x002fc400078e00c1 */
[----:B------:R-:W-:Y:S02]  /*22160*/  IMAD.MOV.U32 R195, RZ, RZ, R211 ;  /* 0x000000ffffc37224 */ /* 0x000fe400078e00d3 */
[----:B------:R-:W-:Y:S01]  /*22170*/  IMAD.X R210, R210, 0x1, R2, P0 ;  /* 0x00000001d2d27824 */ /* 0x000fe200000e0602 */
        /* <DEDUP_REMOVED lines=9> */
[----:B------:R-:W2:Y:S01]  /*22210*/  LDL.LU R193, [R1+0x5a8] ;  /* 0x0005a80001c17983 */ /* 0x000ea20000300800 */
[----:B---3--:R-:W-:-:S03]  /*22220*/  IADD3 R204, P0, R204, R206, RZ ;  /* 0x000000cecccc7210 */ /* 0x008fc60007f1e0ff */
[----:B-----5:R-:W3:Y:S01]  /*22230*/  LDL.LU R210, [R1+0x5bc] ;  /* 0x0005bc0001d27983 */ /* 0x020ee20000300800 */
[----:B-1----:R-:W-:-:S03]  /*22240*/  IMAD.MOV.U32 R194, RZ, RZ, R208 ;  /* 0x000000ffffc27224 */ /* 0x002fc600078e00d0 */
[----:B------:R-:W-:Y:S01]  /*22250*/  STL [R1+0x548], R204 ;  /* 0x000548cc01007387 */ /* 0x000fe20000100800 */
[----:B------:R-:W-:-:S03]  /*22260*/  IMAD.MOV.U32 R195, RZ, RZ, R209 ;  /* 0x000000ffffc37224 */ /* 0x000fc600078e00d1 */
[----:B------:R1:W-:Y:S01]  /*22270*/  STL [R1+0x52c], R209 ;  /* 0x00052cd101007387 */ /* 0x0003e20000100800 */
[----:B------:R-:W-:-:S03]  /*22280*/  IMAD.X R205, R205, 0x1, R2, P0 ;  /* 0x00000001cdcd7824 */ /* 0x000fc600000e0602 */
[----:B------:R-:W5:Y:S04]  /*22290*/  LDL.LU R3, [R1+0x5c0] ;  /* 0x0005c00001037983 */ /* 0x000f680000300800 */
[----:B------:R4:W-:Y:S04]  /*222a0*/  LDGSTS.E [R192+0x5e00], [R194.64], P2 ;  /* 0x05e00000c2c07fae */ /* 0x0009e80009121844 */
[----:B-1----:R-:W3:Y:S01]  /*222b0*/  LDL.LU R209, [R1+0x5d4] ;  /* 0x0005d40001d17983 */ /* 0x002ee20000300800 */
[----:B----4-:R-:W-:Y:S01]  /*222c0*/  IMAD.MOV.U32 R194, RZ, RZ, R204 ;  /* 0x000000ffffc27224 */ /* 0x010fe200078e00cc */
[----:B------:R-:W-:Y:S01]  /*222d0*/  IADD3 R199, P1, R199, R206, RZ ;  /* 0x000000cec7c77210 */ /* 0x000fe20007f3e0ff */
[----:B------:R-:W-:-:S04]  /*222e0*/  IMAD.MOV.U32 R195, RZ, RZ, R205 ;  /* 0x000000ffffc37224 */ /* 0x000fc800078e00cd */
[----:B------:R-:W-:Y:S01]  /*222f0*/  IMAD.X R213, R213, 0x1, R2, P1 ;  /* 0x00000001d5d57824 */ /* 0x000fe200008e0602 */
[----:B------:R-:W-:Y:S04]  /*22300*/  STL [R1+0x560], R199 ;  /* 0x000560c701007387 */ /* 0x000fe80000100800 */
[----:B------:R1:W-:Y:S04]  /*22310*/  STL [R1+0x544], R205 ;  /* 0x000544cd01007387 */ /* 0x0003e80000100800 */
[----:B------:R-:W4:Y:S04]  /*22320*/  LDL.LU R208, [R1+0x5d8] ;  /* 0x0005d80001d07983 */ /* 0x000f280000300800 */
[----:B------:R1:W-:Y:S04]  /*22330*/  LDGSTS.E [R192+0x6600], [R194.64], P2 ;  /* 0x06600000c2c07fae */ /* 0x0003e80009121844 */
[----:B-1----:R-:W4:Y:S01]  /*22340*/  LDL.LU R205, [R1+0x5ec] ;  /* 0x0005ec0001cd7983 */ /* 0x002f220000300800 */
[----:B------:R-:W-:Y:S01]  /*22350*/  IADD3 R198, P0, R198, R206, RZ ;  /* 0x000000cec6c67210 */ /* 0x000fe20007f1e0ff */
[----:B------:R-:W-:-:S02]  /*22360*/  IMAD.MOV.U32 R194, RZ, RZ, R199 ;  /* 0x000000ffffc27224 */ /* 0x000fc400078e00c7 */
[----:B------:R-:W-:Y:S02]  /*22370*/  IMAD.MOV.U32 R195, RZ, RZ, R213 ;  /* 0x000000ffffc37224 */ /* 0x000fe400078e00d5 */
[----:B------:R1:W-:Y:S01]  /*22380*/  STL [R1+0x578], R198 ;  /* 0x000578c601007387 */ /* 0x0003e20000100800 */
[----:B------:R-:W-:Y:S01]  /*22390*/  IMAD.X R212, R212, 0x1, R2, P0 ;  /* 0x00000001d4d47824 */ /* 0x000fe200000e0602 */
[----:B------:R-:W-:Y:S02]  /*223a0*/  IADD3 R196, P1, R196, R206, RZ ;  /* 0x000000cec4c47210 */ /* 0x000fe40007f3e0ff */
[----:B------:R-:W-:Y:S04]  /*223b0*/  STL [R1+0x55c], R213 ;  /* 0x00055cd501007387 */ /* 0x000fe80000100800 */
[----:B------:R-:W4:Y:S04]  /*223c0*/  LDL.LU R204, [R1+0x5f0] ;  /* 0x0005f00001cc7983 */ /* 0x000f280000300800 */
[----:B------:R-:W4:Y:S04]  /*223d0*/  LDL.LU R199, [R1+0x604] ;  /* 0x0006040001c77983 */ /* 0x000f280000300800 */
[----:B------:R-:W-:Y:S04]  /*223e0*/  STL [R1+0x590], R196 ;  /* 0x000590c401007387 */ /* 0x000fe80000100800 */
[----:B------:R1:W-:Y:S04]  /*223f0*/  LDGSTS.E [R192+0x6e00], [R194.64], P2 ;  /* 0x06e00000c2c07fae */ /* 0x0003e80009121844 */
[----:B------:R-:W-:Y:S01]  /*22400*/  STL [R1+0x574], R212 ;  /* 0x000574d401007387 */ /* 0x000fe20000100800 */
[----:B-1----:R-:W-:-:S03]  /*22410*/  IMAD.MOV.U32 R194, RZ, RZ, R198 ;  /* 0x000000ffffc27224 */ /* 0x002fc600078e00c6 */
[----:B------:R-:W4:Y:S01]  /*22420*/  LDL.LU R198, [R1+0x608] ;  /* 0x0006080001c67983 */ /* 0x000f220000300800 */
[----:B------:R-:W-:Y:S02]  /*22430*/  IMAD.MOV.U32 R195, RZ, RZ, R212 ;  /* 0x000000ffffc37224 */ /* 0x000fe400078e00d4 */
[----:B------:R-:W-:-:S03]  /*22440*/  IMAD.X R197, R197, 0x1, R2, P1 ;  /* 0x00000001c5c57824 */ /* 0x000fc600008e0602 */
[----:B------:R1:W-:Y:S02]  /*22450*/  LDGSTS.E [R192+0x7600], [R194.64], P2 ;  /* 0x07600000c2c07fae */ /* 0x0003e40009121844 */
[----:B-1----:R-:W-:Y:S02]  /*22460*/  IMAD.MOV.U32 R195, RZ, RZ, R197 ;  /* 0x000000ffffc37224 */ /* 0x002fe400078e00c5 */
[----:B------:R-:W-:-:S05]  /*22470*/  IMAD.MOV.U32 R194, RZ, RZ, R196 ;  /* 0x000000ffffc27224 */ /* 0x000fca00078e00c4 */
[----:B------:R1:W-:Y:S01]  /*22480*/  LDGSTS.E [R192+0x7e00], [R194.64], P2 ;  /* 0x07e00000c2c07fae */ /* 0x0003e20009121844 */
[----:B--2---:R-:W-:-:S05]  /*22490*/  IADD3 R193, P0, R193, R206, RZ ;  /* 0x000000cec1c17210 */ /* 0x004fca0007f1e0ff */
[----:B------:R-:W-:Y:S01]  /*224a0*/  IMAD.X R211, R211, 0x1, R2, P0 ;  /* 0x00000001d3d37824 */ /* 0x000fe200000e0602 */
[----:B------:R-:W-:Y:S04]  /*224b0*/  STL [R1+0x5a8], R193 ;  /* 0x0005a8c101007387 */ /* 0x000fe80000100800 */
[----:B------:R2:W-:Y:S01]  /*224c0*/  STL [R1+0x58c], R197 ;  /* 0x00058cc501007387 */ /* 0x0005e20000100800 */
[----:B-----5:R-:W-:-:S03]  /*224d0*/  IADD3 R3, P1, R3, R206, RZ ;  /* 0x000000ce03037210 */ /* 0x020fc60007f3e0ff */
[----:B--2---:R-:W2:Y:S04]  /*224e0*/  LDL.LU R197, [R1+0x61c] ;  /* 0x00061c0001c57983 */ /* 0x004ea80000300800 */
[----:B------:R5:W-:Y:S04]  /*224f0*/  STL [R1+0x5c0], R3 ;  /* 0x0005c00301007387 */ /* 0x000be80000100800 */
[----:B------:R-:W-:Y:S04]  /*22500*/  STL [R1+0x5a4], R211 ;  /* 0x0005a4d301007387 */ /* 0x000fe80000100800 */
[----:B------:R-:W2:Y:S01]  /*22510*/  LDL.LU R196, [R1+0x620] ;  /* 0x0006200001c47983 */ /* 0x000ea20000300800 */
[----:B-1----:R-:W-:-:S02]  /*22520*/  IMAD.MOV.U32 R194, RZ, RZ, R193 ;  /* 0x000000ffffc27224 */ /* 0x002fc400078e00c1 */
[----:B------:R-:W-:Y:S01]  /*22530*/  IMAD.MOV.U32 R195, RZ, RZ, R211 ;  /* 0x000000ffffc37224 */ /* 0x000fe200078e00d3 */
[----:B------:R-:W2:Y:S01]  /*22540*/  LDL.LU R193, [R1+0x634] ;  /* 0x0006340001c17983 */ /* 0x000ea20000300800 */
[----:B---3--:R-:W-:-:S03]  /*22550*/  IMAD.X R210, R210, 0x1, R2, P1 ;  /* 0x00000001d2d27824 */ /* 0x008fc600008e0602 */
[----:B------:R1:W-:Y:S01]  /*22560*/  LDGSTS.E [R192+0x8600], [R194.64], P2 ;  /* 0x08600000c2c07fae */ /* 0x0003e20009121844 */
[----:B----4-:R-:W-:Y:S01]  /*22570*/  IADD3 R208, P0, R208, R206, RZ ;  /* 0x000000ced0d07210 */ /* 0x010fe20007f1e0ff */
[----:B-1----:R-:W-:-:S04]  /*22580*/  IMAD.MOV.U32 R194, RZ, RZ, R3 ;  /* 0x000000ffffc27224 */ /* 0x002fc800078e0003 */
[----:B------:R-:W-:Y:S01]  /*22590*/  STL [R1+0x5d8], R208 ;  /* 0x0005d8d001007387 */ /* 0x000fe20000100800 */
[----:B------:R-:W-:-:S03]  /*225a0*/  IMAD.X R209, R209, 0x1, R2, P0 ;  /* 0x00000001d1d17824 */ /* 0x000fc600000e0602 */
[----:B------:R1:W-:Y:S04]  /*225b0*/  STL [R1+0x5bc], R210 ;  /* 0x0005bcd201007387 */ /* 0x0003e80000100800 */
[----:B-----5:R-:W3:Y:S01]  /*225c0*/  LDL.LU R3, [R1+0x638] ;  /* 0x0006380001037983 */ /* 0x020ee20000300800 */
[----:B------:R-:W-:-:S05]  /*225d0*/  IADD3 R204, P1, R204, R206, RZ ;  /* 0x000000cecccc7210 */ /* 0x000fca0007f3e0ff */
[----:B------:R-:W-:Y:S01]  /*225e0*/  IMAD.X R205, R205, 0x1, R2, P1 ;  /* 0x00000001cdcd7824 */ /* 0x000fe200008e0602 */
[----:B------:R-:W-:Y:S04]  /*225f0*/  STL [R1+0x5f0], R204 ;  /* 0x0005f0cc01007387 */ /* 0x000fe80000100800 */
[----:B------:R4:W-:Y:S04]  /*22600*/  STL [R1+0x5d4], R209 ;  /* 0x0005d4d101007387 */ /* 0x0009e80000100800 */
[----:B------:R-:W5:Y:S01]  /*22610*/  LDL.LU R217, [R1+0x64c] ;  /* 0x00064c0001d97983 */ /* 0x000f620000300800 */
[----:B------:R-:W-:-:S05]  /*22620*/  IADD3 R198, P0, R198, R206, RZ ;  /* 0x000000cec6c67210 */ /* 0x000fca0007f1e0ff */
[----:B------:R-:W-:Y:S04]  /*22630*/  STL [R1+0x608], R198 ;  /* 0x000608c601007387 */ /* 0x000fe80000100800 */
[----:B------:R1:W-:Y:S04]  /*22640*/  STL [R1+0x5ec], R205 ;  /* 0x0005eccd01007387 */ /* 0x0003e80000100800 */
[----:B------:R-:W5:Y:S04]  /*22650*/  LDL.LU R216, [R1+0x650] ;  /* 0x0006500001d87983 */ /* 0x000f680000300800 */
[----:B------:R-:W5:Y:S01]  /*22660*/  LDL.LU R214, [R1+0x668] ;  /* 0x0006680001d67983 */ /* 0x000f620000300800 */
[----:B------:R-:W-:-:S03]  /*22670*/  IMAD.X R199, R199, 0x1, R2, P0 ;  /* 0x00000001c7c77824 */ /* 0x000fc600000e0602 */
[----:B------:R-:W5:Y:S01]  /*22680*/  LDL.LU R215, [R1+0x664] ;  /* 0x0006640001d77983 */ /* 0x000f620000300800 */
[----:B------:R-:W-:-:S05]  /*22690*/  IMAD.MOV.U32 R195, RZ, RZ, R210 ;  /* 0x000000ffffc37224 */ /* 0x000fca00078e00d2 */
[----:B------:R1:W-:Y:S02]  /*226a0*/  LDGSTS.E [R192+0x8e00], [R194.64], P2 ;  /* 0x08e00000c2c07fae */ /* 0x0003e40009121844 */
[----:B-1----:R-:W-:Y:S02]  /*226b0*/  IMAD.MOV.U32 R194, RZ, RZ, R208 ;  /* 0x000000ffffc27224 */ /* 0x002fe400078e00d0 */
[----:B------:R-:W-:-:S05]  /*226c0*/  IMAD.MOV.U32 R195, RZ, RZ, R209 ;  /* 0x000000ffffc37224 */ /* 0x000fca00078e00d1 */
[----:B------:R1:W-:Y:S02]  /*226d0*/  LDGSTS.E [R192+0x9600], [R194.64], P2 ;  /* 0x09600000c2c07fae */ /* 0x0003e40009121844 */
[----:B-1----:R-:W-:Y:S02]  /*226e0*/  IMAD.MOV.U32 R195, RZ, RZ, R205 ;  /* 0x000000ffffc37224 */ /* 0x002fe400078e00cd */
[----:B------:R-:W-:-:S05]  /*226f0*/  IMAD.MOV.U32 R194, RZ, RZ, R204 ;  /* 0x000000ffffc27224 */ /* 0x000fca00078e00cc */
[----:B------:R1:W-:Y:S02]  /*22700*/  LDGSTS.E [R192+0x9e00], [R194.64], P2 ;  /* 0x09e00000c2c07fae */ /* 0x0003e40009121844 */
[----:B-1----:R-:W-:Y:S02]  /*22710*/  IMAD.MOV.U32 R194, RZ, RZ, R198 ;  /* 0x000000ffffc27224 */ /* 0x002fe400078e00c6 */
[----:B------:R-:W-:-:S05]  /*22720*/  IMAD.MOV.U32 R195, RZ, RZ, R199 ;  /* 0x000000ffffc37224 */ /* 0x000fca00078e00c7 */
[----:B------:R1:W-:Y:S01]  /*22730*/  LDGSTS.E [R192+0xa600], [R194.64], P2 ;  /* 0x0a600000c2c07fae */ /* 0x0003e20009121844 */
[----:B--2---:R-:W-:-:S05]  /*22740*/  IADD3 R196, P1, R196, R206, RZ ;  /* 0x000000cec4c47210 */ /* 0x004fca0007f3e0ff */
[----:B------:R-:W-:Y:S04]  /*22750*/  STL [R1+0x620], R196 ;  /* 0x000620c401007387 */ /* 0x000fe80000100800 */
[----:B------:R3:W-:Y:S04]  /*22760*/  STL [R1+0x604], R199 ;  /* 0x000604c701007387 */ /* 0x0007e80000100800 */
[----:B------:R-:W2:Y:S04]  /*22770*/  LDL.LU R213, [R1+0x67c] ;  /* 0x00067c0001d57983 */ /* 0x000ea80000300800 */
[----:B------:R-:W2:Y:S01]  /*22780*/  LDL.LU R212, [R1+0x680] ;  /* 0x0006800001d47983 */ /* 0x000ea20000300800 */
[----:B------:R-:W-:-:S03]  /*22790*/  IMAD.X R197, R197, 0x1, R2, P1 ;  /* 0x00000001c5c57824 */ /* 0x000fc600008e0602 */
[----:B------:R-:W2:Y:S04]  /*227a0*/  LDL.LU R210, [R1+0x698] ;  /* 0x0006980001d27983 */ /* 0x000ea80000300800 */
[----:B------:R-:W2:Y:S01]  /*227b0*/  LDL.LU R211, [R1+0x694] ;  /* 0x0006940001d37983 */ /* 0x000ea20000300800 */
[----:B---3--:R-:W-:-:S05]  /*227c0*/  IADD3 R3, P0, R3, R206, RZ ;  /* 0x000000ce03037210 */ /* 0x008fca0007f1e0ff */
[----:B------:R-:W-:Y:S01]  /*227d0*/  STL [R1+0x638], R3 ;  /* 0x0006380301007387 */ /* 0x000fe20000100800 */
[----:B------:R-:W-:-:S03]  /*227e0*/  IMAD.X R193, R193, 0x1, R2, P0 ;  /* 0x00000001c1c17824 */ /* 0x000fc600000e0602 */
[----:B------:R3:W-:Y:S04]  /*227f0*/  STL [R1+0x61c], R197 ;  /* 0x00061cc501007387 */ /* 0x0007e80000100800 */
[----:B----4-:R-:W4:Y:S04]  /*22800*/  LDL.LU R209, [R1+0x6ac] ;  /* 0x0006ac0001d17983 */ /* 0x010f280000300800 */
[----:B------:R-:W4:Y:S04]  /*22810*/  LDL.LU R208, [R1+0x6b0] ;  /* 0x0006b00001d07983 */ /* 0x000f280000300800 */
[----:B------:R-:W4:Y:S01]  /*22820*/  LDL.LU R205, [R1+0x6c4] ;  /* 0x0006c40001cd7983 */ /* 0x000f220000300800 */
[----:B-1----:R-:W-:-:S02]  /*22830*/  IMAD.MOV.U32 R194, RZ, RZ, R196 ;  /* 0x000000ffffc27224 */ /* 0x002fc400078e00c4 */
[----:B------:R-:W-:-:S05]  /*22840*/  IMAD.MOV.U32 R195, RZ, RZ, R197 ;  /* 0x000000ffffc37224 */ /* 0x000fca00078e00c5 */
[----:B------:R1:W-:Y:S01]  /*22850*/  LDGSTS.E [R192+0xae00], [R194.64], P2 ;  /* 0x0ae00000c2c07fae */ /* 0x0003e20009121844 */
[----:B-----5:R-:W-:-:S05]  /*22860*/  IADD3 R216, P1, R216, R206, RZ ;  /* 0x000000ced8d87210 */ /* 0x020fca0007f3e0ff */
[----:B------:R-:W-:Y:S04]  /*22870*/  STL [R1+0x650], R216 ;  /* 0x000650d801007387 */ /* 0x000fe80000100800 */
[----:B------:R5:W-:Y:S04]  /*22880*/  STL [R1+0x634], R193 ;  /* 0x000634c101007387 */ /* 0x000be80000100800 */
[----:B------:R-:W4:Y:S04]  /*22890*/  LDL.LU R204, [R1+0x6c8] ;  /* 0x0006c80001cc7983 */ /* 0x000f280000300800 */
[----:B------:R-:W4:Y:S04]  /*228a0*/  LDL.LU R199, [R1+0x6dc] ;  /* 0x0006dc0001c77983 */ /* 0x000f280000300800 */
[----:B------:R-:W4:Y:S01]  /*228b0*/  LDL.LU R198, [R1+0x6e0] ;  /* 0x0006e00001c67983 */ /* 0x000f220000300800 */
[----:B------:R-:W-:Y:S01]  /*228c0*/  IADD3 R214, P0, R214, R206, RZ ;  /* 0x000000ced6d67210 */ /* 0x000fe20007f1e0ff */
[----:B------:R-:W-:-:S02]  /*228d0*/  IMAD.X R217, R217, 0x1, R2, P1 ;  /* 0x00000001d9d97824 */ /* 0x000fc400008e0602 */
[----:B---3--:R-:W3:Y:S04]  /*228e0*/  LDL.LU R197, [R1+0x6f4] ;  /* 0x0006f40001c57983 */ /* 0x008ee80000300800 */
[----:B------:R-:W3:Y:S01]  /*228f0*/  LDL.LU R196, [R1+0x6f8] ;  /* 0x0006f80001c47983 */ /* 0x000ee20000300800 */
[----:B-1----:R-:W-:-:S03]  /*22900*/  IMAD.MOV.U32 R195, RZ, RZ, R193 ;  /* 0x000000ffffc37224 */ /* 0x002fc600078e00c1 */
[----:B------:R-:W-:Y:S01]  /*22910*/  STL [R1+0x668], R214 ;  /* 0x000668d601007387 */ /* 0x000fe20000100800 */
[----:B------:R-:W-:-:S03]  /*22920*/  IMAD.MOV.U32 R194, RZ, RZ, R3 ;  /* 0x000000ffffc27224 */ /* 0x000fc600078e0003 */
[----:B------:R-:W-:Y:S04]  /*22930*/  STL [R1+0x64c], R217 ;  /* 0x00064cd901007387 */ /* 0x000fe80000100800 */
[----:B-----5:R-:W5:Y:S04]  /*22940*/  LDL.LU R193, [R1+0x70c] ;  /* 0x00070c0001c17983 */ /* 0x020f680000300800 */
[----:B------:R-:W5:Y:S01]  /*22950*/  LDL.LU R3, [R1+0x710] ;  /* 0x0007100001037983 */ /* 0x000f620000300800 */
[----:B------:R-:W-:-:S03]  /*22960*/  IMAD.X R215, R215, 0x1, R2, P0 ;  /* 0x00000001d7d77824 */ /* 0x000fc600000e0602 */
[----:B------:R1:W-:Y:S02]  /*22970*/  LDGSTS.E [R192+0xb600], [R194.64], P2 ;  /* 0x0b600000c2c07fae */ /* 0x0003e40009121844 */
[----:B-1----:R-:W-:Y:S02]  /*22980*/  IMAD.MOV.U32 R194, RZ, RZ, R216 ;  /* 0x000000ffffc27224 */ /* 0x002fe400078e00d8 */
[----:B------:R-:W-:-:S05]  /*22990*/  IMAD.MOV.U32 R195, RZ, RZ, R217 ;  /* 0x000000ffffc37224 */ /* 0x000fca00078e00d9 */
[----:B------:R1:W-:Y:S02]  /*229a0*/  LDGSTS.E [R192+0xbe00], [R194.64], P2 ;  /* 0x0be00000c2c07fae */ /* 0x0003e40009121844 */
[----:B-1----:R-:W-:Y:S02]  /*229b0*/  IMAD.MOV.U32 R194, RZ, RZ, R214 ;  /* 0x000000ffffc27224 */ /* 0x002fe400078e00d6 */
[----:B------:R-:W-:-:S05]  /*229c0*/  IMAD.MOV.U32 R195, RZ, RZ, R215 ;  /* 0x000000ffffc37224 */ /* 0x000fca00078e00d7 */
[----:B------:R1:W-:Y:S01]  /*229d0*/  LDGSTS.E [R192+0xc600], [R194.64], P2 ;  /* 0x0c600000c2c07fae */ /* 0x0003e20009121844 */
[----:B------:R-:W-:Y:S02]  /*229e0*/  IADD3 R207, R207, 0x1, RZ ;  /* 0x00000001cfcf7810 */ /* 0x000fe40007ffe0ff */
[-C--:B--2---:R-:W-:Y:S02]  /*229f0*/  IADD3 R212, P1, R212, R206.reuse, RZ ;  /* 0x000000ced4d47210 */ /* 0x084fe40007f3e0ff */
[----:B------:R-:W-:-:S03]  /*22a00*/  IADD3 R210, P0, R210, R206, RZ ;  /* 0x000000ced2d27210 */ /* 0x000fc60007f1e0ff */
[----:B------:R-:W-:Y:S02]  /*22a10*/  IMAD.X R213, R213, 0x1, R2, P1 ;  /* 0x00000001d5d57824 */ /* 0x000fe400008e0602 */
[----:B-1----:R-:W-:Y:S02]  /*22a20*/  IMAD.MOV.U32 R194, RZ, RZ, R212 ;  /* 0x000000ffffc27224 */ /* 0x002fe400078e00d4 */
[----:B------:R-:W-:Y:S02]  /*22a30*/  IMAD.MOV.U32 R195, RZ, RZ, R213 ;  /* 0x000000ffffc37224 */ /* 0x000fe400078e00d5 */
[----:B------:R-:W-:-:S03]  /*22a40*/  IMAD.X R211, R211, 0x1, R2, P0 ;  /* 0x00000001d3d37824 */ /* 0x000fc600000e0602 */
[----:B------:R1:W-:Y:S02]  /*22a50*/  LDGSTS.E [R192+0xce00], [R194.64], P2 ;  /* 0x0ce00000c2c07fae */ /* 0x0003e40009121844 */
[----:B-1----:R-:W-:Y:S02]  /*22a60*/  IMAD.MOV.U32 R194, RZ, RZ, R210 ;  /* 0x000000ffffc27224 */ /* 0x002fe400078e00d2 */
[----:B------:R-:W-:Y:S01]  /*22a70*/  IMAD.MOV.U32 R195, RZ, RZ, R211 ;  /* 0x000000ffffc37224 */ /* 0x000fe200078e00d3 */
[----:B----4-:R-:W-:-:S04]  /*22a80*/  IADD3 R208, P1, R208, R206, RZ ;  /* 0x000000ced0d07210 */ /* 0x010fc80007f3e0ff */
[----:B------:R1:W-:Y:S01]  /*22a90*/  LDGSTS.E [R192+0xd600], [R194.64], P2 ;  /* 0x0d600000c2c07fae */ /* 0x0003e20009121844 */
[----:B------:R-:W-:Y:S02]  /*22aa0*/  IMAD.X R209, R209, 0x1, R2, P1 ;  /* 0x00000001d1d17824 */ /* 0x000fe400008e0602 */
[----:B-1----:R-:W-:Y:S02]  /*22ab0*/  IMAD.MOV.U32 R194, RZ, RZ, R208 ;  /* 0x000000ffffc27224 */ /* 0x002fe400078e00d0 */
[----:B------:R-:W-:-:S05]  /*22ac0*/  IMAD.MOV.U32 R195, RZ, RZ, R209 ;  /* 0x000000ffffc37224 */ /* 0x000fca00078e00d1 */
[----:B------:R1:W-:Y:S04]  /*22ad0*/  LDGSTS.E [R192+0xde00], [R194.64], P2 ;  /* 0x0de00000c2c07fae */ /* 0x0003e80009121844 */
[----:B------:R-:W-:Y:S04]  /*22ae0*/  STL [R1+0x680], R212 ;  /* 0x000680d401007387 */ /* 0x000fe80000100800 */
[----:B------:R-:W-:Y:S04]  /*22af0*/  STL [R1+0x664], R215 ;  /* 0x000664d701007387 */ /* 0x000fe80000100800 */
[----:B------:R-:W-:Y:S01]  /*22b00*/  STL [R1+0x698], R210 ;  /* 0x000698d201007387 */ /* 0x000fe20000100800 */
[----:B------:R-:W-:-:S05]  /*22b10*/  IADD3 R204, P0, R204, R206, RZ ;  /* 0x000000cecccc7210 */ /* 0x000fca0007f1e0ff */
[----:B------:R-:W-:Y:S01]  /*22b20*/  IMAD.X R205, R205, 0x1, R2, P0 ;  /* 0x00000001cdcd7824 */ /* 0x000fe200000e0602 */
[-C--:B------:R-:W-:Y:S01]  /*22b30*/  IADD3 R198, P1, R198, R206.reuse, RZ ;  /* 0x000000cec6c67210 */ /* 0x080fe20007f3e0ff */
[----:B-1----:R-:W-:Y:S02]  /*22b40*/  IMAD.MOV.U32 R194, RZ, RZ, R204 ;  /* 0x000000ffffc27224 */ /* 0x002fe400078e00cc */
[----:B------:R-:W-:Y:S02]  /*22b50*/  IMAD.MOV.U32 R195, RZ, RZ, R205 ;  /* 0x000000ffffc37224 */ /* 0x000fe400078e00cd */
[--C-:B------:R-:W-:Y:S01]  /*22b60*/  IMAD.X R199, R199, 0x1, R2.reuse, P1 ;  /* 0x00000001c7c77824 */ /* 0x100fe200008e0602 */
[----:B---3--:R-:W-:Y:S02]  /*22b70*/  IADD3 R196, P3, R196, R206, RZ ;  /* 0x000000cec4c47210 */ /* 0x008fe40007f7e0ff */
[----:B------:R1:W-:Y:S03]  /*22b80*/  LDGSTS.E [R192+0xe600], [R194.64], P2 ;  /* 0x0e600000c2c07fae */ /* 0x0003e60009121844 */
[----:B------:R-:W-:Y:S01]  /*22b90*/  IMAD.X R197, R197, 0x1, R2, P3 ;  /* 0x00000001c5c57824 */ /* 0x000fe200018e0602 */
[----:B------:R-:W-:Y:S01]  /*22ba0*/  STL [R1+0x67c], R213 ;  /* 0x00067cd501007387 */ /* 0x000fe20000100800 */
[----:B-1----:R-:W-:-:S02]  /*22bb0*/  IMAD.MOV.U32 R194, RZ, RZ, R198 ;  /* 0x000000ffffc27224 */ /* 0x002fc400078e00c6 */
[----:B------:R-:W-:Y:S01]  /*22bc0*/  IMAD.MOV.U32 R195, RZ, RZ, R199 ;  /* 0x000000ffffc37224 */ /* 0x000fe200078e00c7 */
[----:B-----5:R-:W-:Y:S01]  /*22bd0*/  IADD3 R3, P0, R3, R206, RZ ;  /* 0x000000ce03037210 */ /* 0x020fe20007f1e0ff */
[----:B------:R-:W-:Y:S01]  /*22be0*/  IMAD.MOV.U32 R206, RZ, RZ, 0x3f ;  /* 0x0000003fffce7424 */ /* 0x000fe200078e00ff */
[----:B------:R-:W-:Y:S04]  /*22bf0*/  STL [R1+0x6b0], R208 ;  /* 0x0006b0d001007387 */ /* 0x000fe80000100800 */
[----:B------:R1:W-:Y:S01]  /*22c00*/  LDGSTS.E [R192+0xee00], [R194.64], P2 ;  /* 0x0ee00000c2c07fae */ /* 0x0003e20009121844 */
[----:B------:R-:W-:-:S03]  /*22c10*/  IADD3 R206, R206, c[0x0][0x180], RZ ;  /* 0x00006000cece7a10 */ /* 0x000fc60007ffe0ff */
[----:B------:R-:W-:Y:S04]  /*22c20*/  STL [R1+0x694], R211 ;  /* 0x000694d301007387 */ /* 0x000fe80000100800 */
[----:B------:R-:W-:Y:S01]  /*22c30*/  STL [R1+0x6c8], R204 ;  /* 0x0006c8cc01007387 */ /* 0x000fe20000100800 */
[----:B-1----:R-:W-:Y:S02]  /*22c40*/  IMAD.MOV.U32 R194, RZ, RZ, R196 ;  /* 0x000000ffffc27224 */ /* 0x002fe400078e00c4 */
[----:B------:R-:W-:Y:S01]  /*22c50*/  IMAD.MOV.U32 R195, RZ, RZ, R197 ;  /* 0x000000ffffc37224 */ /* 0x000fe200078e00c5 */
[----:B------:R-:W-:Y:S04]  /*22c60*/  STL [R1+0x6ac], R209 ;  /* 0x0006acd101007387 */ /* 0x000fe80000100800 */
[----:B------:R-:W-:Y:S04]  /*22c70*/  STL [R1+0x6e0], R198 ;  /* 0x0006e0c601007387 */ /* 0x000fe80000100800 */
[----:B------:R-:W-:Y:S01]  /*22c80*/  STL [R1+0x6c4], R205 ;  /* 0x0006c4cd01007387 */ /* 0x000fe20000100800 */
[----:B------:R-:W-:-:S03]  /*22c90*/  IMAD.X R193, R193, 0x1, R2, P0 ;  /* 0x00000001c1c17824 */ /* 0x000fc600000e0602 */
[----:B------:R-:W-:Y:S04]  /*22ca0*/  STL [R1+0x6f8], R196 ;  /* 0x0006f8c401007387 */ /* 0x000fe80000100800 */
[----:B------:R1:W-:Y:S04]  /*22cb0*/  LDGSTS.E [R192+0xf600], [R194.64], P2 ;  /* 0x0f600000c2c07fae */ /* 0x0003e80009121844 */
[----:B------:R2:W-:Y:S01]  /*22cc0*/  STL [R1+0x710], R3 ;  /* 0x0007100301007387 */ /* 0x0005e20000100800 */
[----:B-1----:R-:W-:Y:S01]  /*22cd0*/  IMAD.MOV.U32 R194, RZ, RZ, R3 ;  /* 0x000000ffffc27224 */ /* 0x002fe200078e0003 */
[----:B--2---:R-:W-:-:S02]  /*22ce0*/  SHF.R.S32.HI R3, RZ, 0x1f, R206 ;  /* 0x0000001fff037819 */ /* 0x004fc400000114ce */
[----:B------:R1:W-:Y:S02]  /*22cf0*/  STL [R1+0x6dc], R199 ;  /* 0x0006dcc701007387 */ /* 0x0003e40000100800 */
[----:B------:R-:W-:Y:S02]  /*22d00*/  LEA.HI R3, R3, R206, RZ, 0x6 ;  /* 0x000000ce03037211 */ /* 0x000fe400078f30ff */
[----:B------:R1:W-:Y:S04]  /*22d10*/  STL [R1+0x6f4], R197 ;  /* 0x0006f4c501007387 */ /* 0x0003e80000100800 */
[----:B------:R1:W-:Y:S01]  /*22d20*/  STL [R1+0x70c], R193 ;  /* 0x00070cc101007387 */ /* 0x0003e20000100800 */
[----:B------:R-:W-:-:S03]  /*22d30*/  SHF.R.S32.HI R3, RZ, 0x6, R3 ;  /* 0x00000006ff037819 */ /* 0x000fc60000011403 */
[----:B------:R1:W-:Y:S01]  /*22d40*/  STL [R1+0x278], R207 ;  /* 0x000278cf01007387 */ /* 0x0003e20000100800 */
[----:B------:R-:W-:Y:S01]  /*22d50*/  ISETP.NE.U32.AND P0, PT, R207, R3, PT ;  /* 0x00000003cf00720c */ /* 0x000fe20003f05070 */
[----:B------:R-:W-:-:S05]  /*22d60*/  IMAD.MOV.U32 R195, RZ, RZ, R193 ;  /* 0x000000ffffc37224 */ /* 0x000fca00078e00c1 */
[----:B------:R1:W-:Y:S04]  /*22d70*/  LDGSTS.E [R192+0xfe00], [R194.64], P2 ;  /* 0x0fe00000c2c07fae */ /* 0x0003e80009121844 */
[----:B------:R-:W0:Y:S03]  /*22d80*/  LDGDEPBAR ;  /* 0x00000000000079af */ /* 0x000e260000000000 */
[----:B------:R-:W-:Y:S01]  /*22d90*/  @!P0 CALL.REL.NOINC `(.L_x_1) ;  /* 0x0000001000008944 */ /* 0x000fe20003c00000 */
[----:B------:R-:W-:Y:S05]  /*22da0*/  BRA `(.L_x_2) ;  /* 0xfffee78000007947 */ /* 0x000fea000383ffff */
.L_x_1:
[----:B-1----:R-:W2:Y:S01]  /*22db0*/  LDL.LU R192, [R1+0x8a8] ;  /* 0x0008a80001c07983 */ /* 0x002ea20000300800 */
[----:B------:R-:W-:-:S04]  /*22dc0*/  DEPBAR.LE SB0, 0x0 ;  /* 0x000080000000791a */ /* 0x000fc80000000000 */
[----:B------:R-:W1:Y:S04]  /*22dd0*/  S2R R3, SR_TID.X ;  /* 0x0000000000037919 */ /* 0x000e680000002100 */
[----:B------:R-:W4:Y:S04]  /*22de0*/  LDL.LU R196, [R1+0x100] ;  /* 0x0001000001c47983 */ /* 0x000f280000300800 */
[----:B------:R-:W4:Y:S04]  /*22df0*/  LDL.LU R197, [R1+0x104] ;  /* 0x0001040001c57983 */ /* 0x000f280000300800 */
[----:B------:R-:W4:Y:S04]  /*22e00*/  LDL.LU R198, [R1+0xe0] ;  /* 0x0000e00001c67983 */ /* 0x000f280000300800 */
[----:B------:R-:W4:Y:S01]  /*22e10*/  LDL.LU R199, [R1+0xe4] ;  /* 0x0000e40001c77983 */ /* 0x000f220000300800 */
[----:B-1-3--:R-:W-:-:S02]  /*22e20*/  IMAD.SHL.U32 R0, R3, 0x20, RZ ;  /* 0x0000002003007824 */ /* 0x00afc400078e00ff */
[----:B------:R-:W-:-:S03]  /*22e30*/  IMAD.SHL.U32 R2, R3, 0x4, RZ ;  /* 0x0000000403027824 */ /* 0x000fc600078e00ff */
[----:B------:R-:W-:-:S04]  /*22e40*/  LOP3.LUT R0, R0, 0x60, RZ, 0xc0, !PT ;  /* 0x0000006000007812 */ /* 0x000fc800078ec0ff */
[----:B------:R-:W-:Y:S01]  /*22e50*/  LOP3.LUT R0, R0, 0x70, R2, 0x78, !PT ;  /* 0x0000007000007812 */ /* 0x000fe200078e7802 */
[----:B------:R-:W-:-:S05]  /*22e60*/  IMAD.SHL.U32 R2, R3, 0x400, RZ ;  /* 0x0000040003027824 */ /* 0x000fca00078e00ff */
[----:B------:R-:W-:Y:S01]  /*22e70*/  LOP3.LUT R2, R2, 0x6000, RZ, 0xc0, !PT ;  /* 0x0000600002027812 */ /* 0x000fe200078ec0ff */
[----:B------:R-:W-:Y:S03]  /*22e80*/  BAR.SYNC.DEFER_BLOCKING 0x0 ;  /* 0x0000000000007b1d */ /* 0x000fe60000010000 */
[----:B--2---:R-:W-:-:S03]  /*22e90*/  IADD3 R0, R0, R2, R192 ;  /* 0x0000000200007210 */ /* 0x004fc60007ffe0c0 */
[----:B------:R-:W2:Y:S04]  /*22ea0*/  LDL.LU R192, [R1+0x108] ;  /* 0x0001080001c07983 */ /* 0x000ea80000300800 */
[----:B------:R-:W2:Y:S04]  /*22eb0*/  LDL.LU R193, [R1+0x10c] ;  /* 0x00010c0001c17983 */ /* 0x000ea80000300800 */
[----:B------:R-:W2:Y:S04]  /*22ec0*/  LDL.LU R194, [R1+0xe8] ;  /* 0x0000e80001c27983 */ /* 0x000ea80000300800 */
[----:B------:R-:W2:Y:S04]  /*22ed0*/  LDL.LU R195, [R1+0xec] ;  /* 0x0000ec0001c37983 */ /* 0x000ea80000300800 */
[----:B--2---:R1:W-:Y:S02]  /*22ee0*/  STS.128 [R0+0x80], R192 ;  /* 0x000080c000007388 */ /* 0x0043e40000000c00 */
[----:B-1----:R-:W-:-:S02]  /*22ef0*/  IMAD.MOV.U32 R194, RZ, RZ, R168 ;  /* 0x000000ffffc27224 */ /* 0x002fc400078e00a8 */
[----:B------:R-:W-:Y:S02]  /*22f00*/  IMAD.MOV.U32 R195, RZ, RZ, R169 ;  /* 0x000000ffffc37224 */ /* 0x000fe400078e00a9 */
[----:B------:R-:W-:Y:S02]  /*22f10*/  IMAD.MOV.U32 R168, RZ, RZ, R174 ;  /* 0x000000ffffa87224 */ /* 0x000fe400078e00ae */
[----:B------:R-:W-:-:S05]  /*22f20*/  IMAD.MOV.U32 R169, RZ, RZ, R175 ;  /* 0x000000ffffa97224 */ /* 0x000fca00078e00af */
[----:B------:R1:W-:Y:S02]  /*22f30*/  STS.128 [R0+0x180], R168 ;  /* 0x000180a800007388 */ /* 0x0003e40000000c00 */
[----:B-1----:R-:W-:Y:S02]  /*22f40*/  IMAD.MOV.U32 R168, RZ, RZ, R140 ;  /* 0x000000ffffa87224 */ /* 0x002fe400078e008c */
        /* <DEDUP_REMOVED lines=15> */
[----:B------:R-:W-:Y:S01]  /*23040*/  IMAD.MOV.U32 R111, RZ, RZ, R107 ;  /* 0x000000ffff6f7224 */ /* 0x000fe200078e006b */
[----:B------:R-:W2:Y:S01]  /*23050*/  LDL.LU R76, [R1+0x1f0] ;  /* 0x0001f000014c7983 */ /* 0x000ea20000300800 */
[----:B------:R-:W-:-:S02]  /*23060*/  IMAD.MOV.U32 R105, RZ, RZ, R77 ;  /* 0x000000ffff697224 */ /* 0x000fc400078e004d */
[----:B------:R-:W-:Y:S01]  /*23070*/  IMAD.MOV.U32 R106, RZ, RZ, R72 ;  /* 0x000000ffff6a7224 */ /* 0x000fe200078e0048 */
[----:B------:R-:W2:Y:S01]  /*23080*/  LDL.LU R77, [R1+0x1f4] ;  /* 0x0001f400014d7983 */ /* 0x000ea20000300800 */
[----:B------:R-:W-:Y:S02]  /*23090*/  IMAD.MOV.U32 R107, RZ, RZ, R73 ;  /* 0x000000ffff6b7224 */ /* 0x000fe400078e0049 */
[----:B------:R-:W-:Y:S01]  /*230a0*/  IMAD.MOV.U32 R72, RZ, RZ, R78 ;  /* 0x000000ffff487224 */ /* 0x000fe200078e004e */
[----:B------:R1:W-:Y:S01]  /*230b0*/  STS.128 [R0+0x280], R140 ;  /* 0x0002808c00007388 */ /* 0x0003e20000000c00 */
[----:B------:R-:W-:-:S03]  /*230c0*/  IMAD.MOV.U32 R73, RZ, RZ, R79 ;  /* 0x000000ffff497224 */ /* 0x000fc600078e004f */
[----:B------:R-:W2:Y:S04]  /*230d0*/  LDL.LU R78, [R1+0x1e0] ;  /* 0x0001e000014e7983 */ /* 0x000ea80000300800 */
[----:B------:R-:W2:Y:S04]  /*230e0*/  LDL.LU R79, [R1+0x1e4] ;  /* 0x0001e400014f7983 */ /* 0x000ea80000300800 */
[----:B-1----:R-:W3:Y:S04]  /*230f0*/  LDL.LU R140, [R1+0x1f8] ;  /* 0x0001f800018c7983 */ /* 0x002ee80000300800 */
[----:B------:R-:W3:Y:S04]  /*23100*/  LDL.LU R141, [R1+0x1fc] ;  /* 0x0001fc00018d7983 */ /* 0x000ee80000300800 */
[----:B------:R-:W3:Y:S04]  /*23110*/  LDL.LU R142, [R1+0x1e8] ;  /* 0x0001e800018e7983 */ /* 0x000ee80000300800 */
[----:B------:R-:W3:Y:S04]  /*23120*/  LDL.LU R143, [R1+0x1ec] ;  /* 0x0001ec00018f7983 */ /* 0x000ee80000300800 */
[----:B------:R1:W-:Y:S04]  /*23130*/  STS.128 [R0+0x200], R168 ;  /* 0x000200a800007388 */ /* 0x0003e80000000c00 */
[----:B-1----:R-:W5:Y:S04]  /*23140*/  LDL.LU R168, [R1+0xc0] ;  /* 0x0000c00001a87983 */ /* 0x002f680000300800 */
[----:B------:R-:W5:Y:S04]  /*23150*/  LDL.LU R169, [R1+0xc4] ;  /* 0x0000c40001a97983 */ /* 0x000f680000300800 */
[----:B------:R-:W5:Y:S04]  /*23160*/  LDL.LU R170, [R1+0xb0] ;  /* 0x0000b00001aa7983 */ /* 0x000f680000300800 */
[----:B------:R-:W5:Y:S01]  /*23170*/  LDL.LU R171, [R1+0xb4] ;  /* 0x0000b40001ab7983 */ /* 0x000f620000300800 */
        /* <DEDUP_REMOVED lines=14> */
[----:B----4-:R-:W-:Y:S04]  /*23260*/  STS.128 [R0], R196 ;  /* 0x000000c400007388 */ /* 0x010fe80000000c00 */
[----:B------:R-:W-:Y:S04]  /*23270*/  STS.128 [R0+0x100], R192 ;  /* 0x000100c000007388 */ /* 0x000fe80000000c00 */
[----:B------:R-:W-:Y:S04]  /*23280*/  STS.128 [R0+0x300], R136 ;  /* 0x0003008800007388 */ /* 0x000fe80000000c00 */
[----:B------:R-:W-:Y:S04]  /*23290*/  STS.128 [R0+0x380], R108 ;  /* 0x0003806c00007388 */ /* 0x000fe80000000c00 */
[----:B------:R-:W-:Y:S04]  /*232a0*/  STS.128 [R0+0x400], R104 ;  /* 0x0004006800007388 */ /* 0x000fe80000000c00 */
[----:B------:R-:W-:Y:S04]  /*232b0*/  STS.128 [R0+0x480], R72 ;  /* 0x0004804800007388 */ /* 0x000fe80000000c00 */
[----:B------:R1:W-:Y:S04]  /*232c0*/  STS.128 [R0+0x600], R172 ;  /* 0x000600ac00007388 */ /* 0x0003e80000000c00 */
[----:B------:R-:W-:Y:S04]  /*232d0*/  STS.128 [R0+0x680], R40 ;  /* 0x0006802800007388 */ /* 0x000fe80000000c00 */
[----:B------:R-:W-:Y:S04]  /*232e0*/  STS.128 [R0+0x700], R44 ;  /* 0x0007002c00007388 */ /* 0x000fe80000000c00 */
[----:B------:R-:W-:Y:S01]  /*232f0*/  STS.128 [R0+0x780], R8 ;  /* 0x0007800800007388 */ /* 0x000fe20000000c00 */
[C---:B------:R-:W-:Y:S01]  /*23300*/  IMAD.SHL.U32 R2, R3.reuse, 0x1000, RZ ;  /* 0x0000100003027824 */ /* 0x040fe200078e00ff */
[----:B------:R-:W-:-:S04]  /*23310*/  LOP3.LUT R3, R3, 0x7f, RZ, 0xc0, !PT ;  /* 0x0000007f03037812 */ /* 0x000fc800078ec0ff */
[----:B------:R-:W-:-:S05]  /*23320*/  LOP3.LUT R2, R2, 0x6000, RZ, 0xc0, !PT ;  /* 0x0000600002027812 */ /* 0x000fca00078ec0ff */
[----:B------:R-:W-:-:S05]  /*23330*/  IMAD R2, R3, 0x10, R2 ;  /* 0x0000001003027824 */ /* 0x000fca00078e0202 */
[C---:B------:R-:W-:Y:S02]  /*23340*/  LOP3.LUT R208, R2.reuse, 0x20, RZ, 0x3c, !PT ;  /* 0x0000002002d07812 */ /* 0x040fe400078e3cff */
[C---:B------:R-:W-:Y:S02]  /*23350*/  LOP3.LUT R252, R2.reuse, 0x40, RZ, 0x3c, !PT ;  /* 0x0000004002fc7812 */ /* 0x040fe400078e3cff */
[----:B------:R-:W-:Y:S01]  /*23360*/  LOP3.LUT R3, R2, 0x60, RZ, 0x3c, !PT ;  /* 0x0000006002037812 */ /* 0x000fe200078e3cff */
[----:B-1----:R-:W-:Y:S02]  /*23370*/  IMAD.MOV.U32 R174, RZ, RZ, R160 ;  /* 0x000000ffffae7224 */ /* 0x002fe400078e00a0 */
[----:B------:R-:W-:Y:S02]  /*23380*/  IMAD.MOV.U32 R175, RZ, RZ, R161 ;  /* 0x000000ffffaf7224 */ /* 0x000fe400078e00a1 */
[----:B------:R-:W-:Y:S02]  /*23390*/  IMAD.MOV.U32 R160, RZ, RZ, R166 ;  /* 0x000000ffffa07224 */ /* 0x000fe400078e00a6 */
[----:B------:R-:W-:Y:S01]  /*233a0*/  IMAD.MOV.U32 R161, RZ, RZ, R167 ;  /* 0x000000ffffa17224 */ /* 0x000fe200078e00a7 */
[----:B--2---:R-:W-:Y:S04]  /*233b0*/  STS.128 [R0+0x500], R76 ;  /* 0x0005004c00007388 */ /* 0x004fe80000000c00 */
[----:B---3--:R-:W-:Y:S04]  /*233c0*/  STS.128 [R0+0x580], R140 ;  /* 0x0005808c00007388 */ /* 0x008fe80000000c00 */
[----:B------:R-:W-:Y:S06]  /*233d0*/  BAR.SYNC.DEFER_BLOCKING 0x0 ;  /* 0x0000000000007b1d */ /* 0x000fec0000010000 */
[----:B------:R-:W1:Y:S04]  /*233e0*/  LDS.128 R40, [R2] ;  /* 0x0000000002287984 */ /* 0x000e680000000c00 */
[----:B------:R-:W2:Y:S04]  /*233f0*/  LDS.128 R12, [R2+0x800] ;  /* 0x00080000020c7984 */ /* 0x000ea80000000c00 */
[----:B------:R-:W3:Y:S04]  /*23400*/  LDS.128 R8, [R2+0x1000] ;  /* 0x0010000002087984 */ /* 0x000ee80000000c00 */
[----:B------:R-:W-:Y:S04]  /*23410*/  LDS.128 R240, [R2+0x1800] ;  /* 0x0018000002f07984 */ /* 0x000fe80000000c00 */
[----:B------:R-:W4:Y:S04]  /*23420*/  LDS.128 R236, [R208] ;  /* 0x00000000d0ec7984 */ /* 0x000f280000000c00 */
[----:B------:R-:W-:Y:S04]  /*23430*/  LDS.128 R224, [R208+0x800] ;  /* 0x00080000d0e07984 */ /* 0x000fe80000000c00 */
[----:B------:R-:W-:Y:S04]  /*23440*/  LDS.128 R104, [R208+0x1000] ;  /* 0x00100000d0687984 */ /* 0x000fe80000000c00 */
[----:B------:R-:W4:Y:S04]  /*23450*/  LDS.128 R140, [R252] ;  /* 0x00000000fc8c7984 */ /* 0x000f280000000c00 */
[----:B------:R-:W-:Y:S04]  /*23460*/  LDS.128 R108, [R252+0x800] ;  /* 0x00080000fc6c7984 */ /* 0x000fe80000000c00 */
[----:B------:R-:W-:Y:S04]  /*23470*/  LDS.128 R44, [R252+0x1000] ;  /* 0x00100000fc2c7984 */ /* 0x000fe80000000c00 */
[----:B-1----:R-:W-:Y:S04]  /*23480*/  STL.64 [R1+0x60], R40 ;  /* 0x0000602801007387 */ /* 0x002fe80000100a00 */
[----:B------:R-:W-:Y:S04]  /*23490*/  STL.64 [R1+0x68], R42 ;  /* 0x0000682a01007387 */ /* 0x000fe80000100a00 */
[----:B--2---:R-:W-:Y:S04]  /*234a0*/  STL.64 [R1+0x50], R12 ;  /* 0x0000500c01007387 */ /* 0x004fe80000100a00 */
[----:B------:R-:W-:Y:S04]  /*234b0*/  STL.64 [R1+0x58], R14 ;  /* 0x0000580e01007387 */ /* 0x000fe80000100a00 */
[----:B---3--:R-:W-:Y:S04]  /*234c0*/  STL.64 [R1+0x40], R8 ;  /* 0x0000400801007387 */ /* 0x008fe80000100a00 */
[----:B------:R-:W-:Y:S04]  /*234d0*/  STL.64 [R1+0x48], R10 ;  /* 0x0000480a01007387 */ /* 0x000fe80000100a00 */
[----:B------:R-:W-:Y:S04]  /*234e0*/  LDS.128 R8, [R208+0x1800] ;  /* 0x00180000d0087984 */ /* 0x000fe80000000c00 */
[----:B------:R-:W-:Y:S04]  /*234f0*/  LDS.128 R40, [R252+0x1800] ;  /* 0x00180000fc287984 */ /* 0x000fe80000000c00 */
[----:B------:R-:W1:Y:S04]  /*23500*/  LDS.128 R136, [R3] ;  /* 0x0000000003887984 */ /* 0x000e680000000c00 */
[----:B------:R-:W2:Y:S04]  /*23510*/  LDS.128 R76, [R3+0x800] ;  /* 0x00080000034c7984 */ /* 0x000ea80000000c00 */
[----:B------:R-:W3:Y:S04]  /*23520*/  LDS.128 R72, [R3+0x1000] ;  /* 0x0010000003487984 */ /* 0x000ee80000000c00 */
[----:B------:R-:W1:Y:S04]  /*23530*/  LDS.128 R12, [R3+0x1800] ;  /* 0x00180000030c7984 */ /* 0x000e680000000c00 */
[----:B------:R-:W-:Y:S06]  /*23540*/  BAR.SYNC.DEFER_BLOCKING 0x0 ;  /* 0x0000000000007b1d */ /* 0x000fec0000010000 */
[----:B------:R1:W-:Y:S04]  /*23550*/  STS.128 [R0+0x180], R160 ;  /* 0x000180a000007388 */ /* 0x0003e80000000c00 */
[----:B-----5:R5:W-:Y:S01]  /*23560*/  STS.128 [R0], R168 ;  /* 0x000000a800007388 */ /* 0x020be20000000c00 */
[----:B-1----:R-:W-:-:S02]  /*23570*/  IMAD.MOV.U32 R160, RZ, RZ, R132 ;  /* 0x000000ffffa07224 */ /* 0x002fc400078e0084 */
[----:B------:R-:W-:Y:S01]  /*23580*/  IMAD.MOV.U32 R161, RZ, RZ, R133 ;  /* 0x000000ffffa17224 */ /* 0x000fe200078e0085 */
[----:B-----5:R-:W5:Y:S01]  /*23590*/  LDL.LU R168, [R1+0xc8] ;  /* 0x0000c80001a87983 */ /* 0x020f620000300800 */
        /* <DEDUP_REMOVED lines=17> */
[----:B------:R-:W-:Y:S01]  /*236b0*/  IMAD.MOV.U32 R103, RZ, RZ, R99 ;  /* 0x000000ffff677224 */ /* 0x000fe200078e0063 */
[----:B------:R-:W2:Y:S01]  /*236c0*/  LDL.LU R68, [R1+0x1d0] ;  /* 0x0001d00001447983 */ /* 0x000ea20000300800 */
[----:B------:R-:W-:Y:S02]  /*236d0*/  IMAD.MOV.U32 R97, RZ, RZ, R69 ;  /* 0x000000ffff617224 */ /* 0x000fe400078e0045 */
[----:B------:R-:W-:Y:S01]  /*236e0*/  IMAD.MOV.U32 R98, RZ, RZ, R64 ;  /* 0x000000ffff627224 */ /* 0x000fe200078e0040 */
[----:B------:R-:W2:Y:S01]  /*236f0*/  LDL.LU R69, [R1+0x1d4] ;  /* 0x0001d40001457983 */ /* 0x000ea20000300800 */
[----:B------:R-:W-:-:S02]  /*23700*/  IMAD.MOV.U32 R99, RZ, RZ, R65 ;  /* 0x000000ffff637224 */ /* 0x000fc400078e0041 */
        /* <DEDUP_REMOVED lines=9> */
[----:B------:R-:W4:Y:S04]  /*237a0*/  LDL.LU R204, [R1+0x30] ;  /* 0x0000300001cc7983 */ /* 0x000f280000300800 */
[----:B------:R-:W4:Y:S04]  /*237b0*/  LDL.LU R205, [R1+0x34] ;  /* 0x0000340001cd7983 */ /* 0x000f280000300800 */
[----:B------:R-:W4:Y:S04]  /*237c0*/  LDL.LU R206, [R1+0x20] ;  /* 0x0000200001ce7983 */ /* 0x000f280000300800 */
[----:B------:R-:W4:Y:S04]  /*237d0*/  LDL.LU R207, [R1+0x24] ;  /* 0x0000240001cf7983 */ /* 0x000f280000300800 */
[----:B------:R1:W-:Y:S01]  /*237e0*/  STS.128 [R0+0x280], R132 ;  /* 0x0002808400007388 */ /* 0x0003e20000000c00 */
[----:B------:R-:W-:-:S02]  /*237f0*/  IMAD.MOV.U32 R172, RZ, RZ, R164 ;  /* 0x000000ffffac7224 */ /* 0x000fc400078e00a4 */
[----:B------:R-:W-:Y:S01]  /*23800*/  IMAD.MOV.U32 R173, RZ, RZ, R165 ;  /* 0x000000ffffad7224 */ /* 0x000fe200078e00a5 */
[----:B------:R-:W-:Y:S04]  /*23810*/  STS.128 [R0+0x300], R128 ;  /* 0x0003008000007388 */ /* 0x000fe80000000c00 */
[----:B------:R-:W-:Y:S01]  /*23820*/  STS.128 [R0+0x100], R172 ;  /* 0x000100ac00007388 */ /* 0x000fe20000000c00 */
[----:B-1----:R-:W-:Y:S02]  /*23830*/  IMAD.MOV.U32 R134, RZ, RZ, R32 ;  /* 0x000000ffff867224 */ /* 0x002fe400078e0020 */
        /* <DEDUP_REMOVED lines=10> */
[----:B------:R-:W-:Y:S01]  /*238e0*/  IMAD.MOV.U32 R177, RZ, RZ, R7 ;  /* 0x000000ffffb17224 */ /* 0x000fe200078e0007 */
[----:B------:R-:W-:Y:S04]  /*238f0*/  STS.128 [R0+0x380], R100 ;  /* 0x0003806400007388 */ /* 0x000fe80000000c00 */
[----:B------:R-:W-:Y:S04]  /*23900*/  STS.128 [R0+0x400], R96 ;  /* 0x0004006000007388 */ /* 0x000fe80000000c00 */
[----:B------:R-:W-:Y:S04]  /*23910*/  STS.128 [R0+0x480], R64 ;  /* 0x0004804000007388 */ /* 0x000fe80000000c00 */
[----:B------:R-:W-:Y:S04]  /*23920*/  STS.128 [R0+0x600], R132 ;  /* 0x0006008400007388 */ /* 0x000fe80000000c00 */
[----:B------:R-:W-:Y:S04]  /*23930*/  STS.128 [R0+0x680], R32 ;  /* 0x0006802000007388 */ /* 0x000fe80000000c00 */
[----:B------:R-:W-:Y:S04]  /*23940*/  STS.128 [R0+0x700], R36 ;  /* 0x0007002400007388 */ /* 0x000fe80000000c00 */
[----:B------:R-:W-:Y:S01]  /*23950*/  STS.128 [R0+0x780], R176 ;  /* 0x000780b000007388 */ /* 0x000fe20000000c00 */
[----:B------:R-:W-:-:S02]  /*23960*/  IMAD.MOV.U32 R210, RZ, RZ, R152 ;  /* 0x000000ffffd27224 */ /* 0x000fc400078e0098 */
[----:B------:R-:W-:Y:S02]  /*23970*/  IMAD.MOV.U32 R211, RZ, RZ, R153 ;  /* 0x000000ffffd37224 */ /* 0x000fe400078e0099 */
[----:B------:R-:W-:Y:S02]  /*23980*/  IMAD.MOV.U32 R152, RZ, RZ, R158 ;  /* 0x000000ffff987224 */ /* 0x000fe400078e009e */
[----:B------:R-:W-:Y:S01]  /*23990*/  IMAD.MOV.U32 R153, RZ, RZ, R159 ;  /* 0x000000ffff997224 */ /* 0x000fe200078e009f */
[----:B-----5:R-:W-:Y:S04]  /*239a0*/  STS.128 [R0+0x80], R168 ;  /* 0x000080a800007388 */ /* 0x020fe80000000c00 */
[----:B--2---:R-:W-:Y:S04]  /*239b0*/  STS.128 [R0+0x500], R68 ;  /* 0x0005004400007388 */ /* 0x004fe80000000c00 */
[----:B---3--:R-:W-:Y:S04]  /*239c0*/  STS.128 [R0+0x580], R160 ;  /* 0x000580a000007388 */ /* 0x008fe80000000c00 */
[----:B------:R-:W-:Y:S06]  /*239d0*/  BAR.SYNC.DEFER_BLOCKING 0x0 ;  /* 0x0000000000007b1d */ /* 0x000fec0000010000 */
[----:B------:R-:W1:Y:S04]  /*239e0*/  LDS.128 R196, [R2] ;  /* 0x0000000002c47984 */ /* 0x000e680000000c00 */
[----:B------:R-:W-:Y:S04]  /*239f0*/  LDS.128 R172, [R2+0x800] ;  /* 0x0008000002ac7984 */ /* 0x000fe80000000c00 */
[----:B------:R-:W-:Y:S04]  /*23a00*/  LDS.128 R96, [R2+0x1000] ;  /* 0x0010000002607984 */ /* 0x000fe80000000c00 */
[----:B------:R-:W-:Y:S04]  /*23a10*/  LDS.128 R68, [R2+0x1800] ;  /* 0x0018000002447984 */ /* 0x000fe80000000c00 */
[----:B------:R-:W2:Y:S04]  /*23a20*/  LDS.128 R192, [R208] ;  /* 0x00000000d0c07984 */ /* 0x000ea80000000c00 */
[----:B------:R-:W-:Y:S04]  /*23a30*/  LDS.128 R132, [R208+0x800] ;  /* 0x00080000d0847984 */ /* 0x000fe80000000c00 */
[----:B------:R-:W-:Y:S04]  /*23a40*/  LDS.128 R128, [R208+0x1000] ;  /* 0x00100000d0807984 */ /* 0x000fe80000000c00 */
[----:B------:R-:W-:Y:S04]  /*23a50*/  LDS.128 R64, [R208+0x1800] ;  /* 0x00180000d0407984 */ /* 0x000fe80000000c00 */
[----:B------:R-:W3:Y:S04]  /*23a60*/  LDS.128 R168, [R252] ;  /* 0x00000000fca87984 */ /* 0x000ee80000000c00 */
[----:B------:R-:W-:Y:S04]  /*23a70*/  LDS.128 R164, [R252+0x800] ;  /* 0x00080000fca47984 */ /* 0x000fe80000000c00 */
[----:B------:R-:W-:Y:S04]  /*23a80*/  LDS.128 R100, [R252+0x1000] ;  /* 0x00100000fc647984 */ /* 0x000fe80000000c00 */
[----:B------:R-:W-:Y:S04]  /*23a90*/  LDS.128 R4, [R252+0x1800] ;  /* 0x00180000fc047984 */ /* 0x000fe80000000c00 */
[----:B------:R-:W5:Y:S04]  /*23aa0*/  LDS.128 R176, [R3] ;  /* 0x0000000003b07984 */ /* 0x000f680000000c00 */
[----:B------:R-:W1:Y:S04]  /*23ab0*/  LDS.128 R160, [R3+0x800] ;  /* 0x0008000003a07984 */ /* 0x000e680000000c00 */
[----:B------:R-:W1:Y:S04]  /*23ac0*/  LDS.128 R36, [R3+0x1000] ;  /* 0x0010000003247984 */ /* 0x000e680000000c00 */
[----:B------:R-:W1:Y:S04]  /*23ad0*/  LDS.128 R32, [R3+0x1800] ;  /* 0x0018000003207984 */ /* 0x000e680000000c00 */
[----:B------:R-:W-:Y:S06]  /*23ae0*/  BAR.SYNC.DEFER_BLOCKING 0x0 ;  /* 0x0000000000007b1d */ /* 0x000fec0000010000 */
[----:B------:R1:W-:Y:S04]  /*23af0*/  STS.128 [R0+0x180], R152 ;  /* 0x0001809800007388 */ /* 0x0003e80000000c00 */
[----:B----4-:R4:W-:Y:S01]  /*23b00*/  STS.128 [R0], R204 ;  /* 0x000000cc00007388 */ /* 0x0109e20000000c00 */
[----:B-1----:R-:W-:-:S02]  /*23b10*/  IMAD.MOV.U32 R152, RZ, RZ, R124 ;  /* 0x000000ffff987224 */ /* 0x002fc400078e007c */
[----:B------:R-:W-:Y:S01]  /*23b20*/  IMAD.MOV.U32 R153, RZ, RZ, R125 ;  /* 0x000000ffff997224 */ /* 0x000fe200078e007d */
[----:B----4-:R-:W4:Y:S01]  /*23b30*/  LDL.LU R204, [R1+0x38] ;  /* 0x0000380001cc7983 */ /* 0x010f220000300800 */
        /* <DEDUP_REMOVED lines=8> */
[----:B------:R-:W4:Y:S01]  /*23bc0*/  LDL.LU R207, [R1+0x2c] ;  /* 0x00002c0001cf7983 */ /* 0x000f220000300800 */
        /* <DEDUP_REMOVED lines=17> */
[----:B------:R-:W2:Y:S04]  /*23ce0*/  LDL.LU R62, [R1] ;  /* 0x00000000013e7983 */ /* 0x000ea80000300800 */
[----:B------:R-:W2:Y:S04]  /*23cf0*/  LDL.LU R63, [R1+0x4] ;  /* 0x00000400013f7983 */ /* 0x000ea80000300800 */
[----:B-1----:R-:W3:Y:S04]  /*23d00*/  LDL.LU R152, [R1+0x18] ;  /* 0x0000180001987983 */ /* 0x002ee80000300800 */
[----:B------:R-:W3:Y:S04]  /*23d10*/  LDL.LU R153, [R1+0x1c] ;  /* 0x00001c0001997983 */ /* 0x000ee80000300800 */
[----:B------:R-:W3:Y:S04]  /*23d20*/  LDL.LU R154, [R1+0x8] ;  /* 0x00000800019a7983 */ /* 0x000ee80000300800 */
[----:B------:R-:W3:Y:S01]  /*23d30*/  LDL.LU R155, [R1+0xc] ;  /* 0x00000c00019b7983 */ /* 0x000ee20000300800 */
[----:B------:R-:W-:-:S03]  /*23d40*/  IMAD.MOV.U32 R208, RZ, RZ, R156 ;  /* 0x000000ffffd07224 */ /* 0x000fc600078e009c */
[----:B------:R1:W-:Y:S01]  /*23d50*/  STS.128 [R0+0x380], R92 ;  /* 0x0003805c00007388 */ /* 0x0003e20000000c00 */
[----:B------:R-:W-:-:S03]  /*23d60*/  IMAD.MOV.U32 R209, RZ, RZ, R157 ;  /* 0x000000ffffd17224 */ /* 0x000fc600078e009d */
[----:B------:R5:W-:Y:S04]  /*23d70*/  STS.128 [R0+0x280], R124 ;  /* 0x0002807c00007388 */ /* 0x000be80000000c00 */
[----:B------:R5:W-:Y:S01]  /*23d80*/  STS.128 [R0+0x400], R88 ;  /* 0x0004005800007388 */ /* 0x000be20000000c00 */
[----:B-1----:R-:W-:Y:S02]  /*23d90*/  IMAD.MOV.U32 R94, RZ, RZ, R184 ;  /* 0x000000ffff5e7224 */ /* 0x002fe400078e00b8 */
[----:B------:R-:W-:Y:S02]  /*23da0*/  IMAD.MOV.U32 R95, RZ, RZ, R185 ;  /* 0x000000ffff5f7224 */ /* 0x000fe400078e00b9 */
[----:B-----5:R-:W-:Y:S02]  /*23db0*/  IMAD.MOV.U32 R124, RZ, RZ, R28 ;  /* 0x000000ffff7c7224 */ /* 0x020fe400078e001c */
        /* <DEDUP_REMOVED lines=18> */
[----:B------:R-:W-:Y:S01]  /*23ee0*/  IMAD.MOV.U32 R25, RZ, RZ, R233 ;  /* 0x000000ffff197224 */ /* 0x000fe200078e00e9 */
[----:B------:R-:W-:Y:S01]  /*23ef0*/  LOP3.LUT R233, R2, 0x20, RZ, 0x3c, !PT ;  /* 0x0000002002e97812 */ /* 0x000fe200078e3cff */
[----:B------:R-:W-:-:S02]  /*23f00*/  IMAD.MOV.U32 R26, RZ, RZ, R228 ;  /* 0x000000ffff1a7224 */ /* 0x000fc400078e00e4 */
[----:B------:R-:W-:Y:S02]  /*23f10*/  IMAD.MOV.U32 R27, RZ, RZ, R229 ;  /* 0x000000ffff1b7224 */ /* 0x000fe400078e00e5 */
[----:B------:R-:W-:Y:S02]  /*23f20*/  IMAD.MOV.U32 R228, RZ, RZ, R234 ;  /* 0x000000ffffe47224 */ /* 0x000fe400078e00ea */
[----:B------:R-:W-:Y:S02]  /*23f30*/  IMAD.MOV.U32 R229, RZ, RZ, R235 ;  /* 0x000000ffffe57224 */ /* 0x000fe400078e00eb */
[----:B------:R-:W-:Y:S02]  /*23f40*/  IMAD.MOV.U32 R24, RZ, RZ, R232 ;  /* 0x000000ffff187224 */ /* 0x000fe400078e00e8 */
[----:B------:R-:W5:Y:S04]  /*23f50*/  LDL.LU R232, [R1+0x260] ;  /* 0x0002600001e87983 */ /* 0x000f680000300800 */
[----:B------:R-:W5:Y:S04]  /*23f60*/  LDL.LU R234, [R1+0x64] ;  /* 0x0000640001ea7983 */ /* 0x000f680000300800 */
[----:B------:R-:W5:Y:S04]  /*23f70*/  LDL.LU R235, [R1+0x60] ;  /* 0x0000600001eb7983 */ /* 0x000f680000300800 */
[----:B----4-:R-:W-:Y:S04]  /*23f80*/  STS.128 [R0+0x80], R204 ;  /* 0x000080cc00007388 */ /* 0x010fe80000000c00 */
        /* <DEDUP_REMOVED lines=15> */
[----:B------:R-:W4:Y:S04]  /*24080*/  LDS.128 R208, [R3] ;  /* 0x0000000003d07984 */ /* 0x000f280000000c00 */
[----:B------:R-:W1:Y:S04]  /*24090*/  LDS.128 R212, [R3+0x800] ;  /* 0x0008000003d47984 */ /* 0x000e680000000c00 */
[----:B------:R-:W1:Y:S04]  /*240a0*/  LDS.128 R216, [R3+0x1000] ;  /* 0x0010000003d87984 */ /* 0x000e680000000c00 */
[----:B------:R-:W1:Y:S04]  /*240b0*/  LDS.128 R220, [R3+0x1800] ;  /* 0x0018000003dc7984 */ /* 0x000e680000000c00 */
[----:B------:R-:W-:Y:S06]  /*240c0*/  BAR.SYNC.DEFER_BLOCKING 0x0 ;  /* 0x0000000000007b1d */ /* 0x000fec0000010000 */
[----:B------:R1:W-:Y:S04]  /*240d0*/  STS.128 [R0+0x80], R228 ;  /* 0x000080e400007388 */ /* 0x0003e80000000c00 */
[----:B-1----:R-:W2:Y:S04]  /*240e0*/  LDL.LU R231, [R1+0x8ac] ;  /* 0x0008ac0001e77983 */ /* 0x002ea80000300800 */
[----:B------:R1:W-:Y:S02]  /*240f0*/  STS.128 [R0], R24 ;  /* 0x0000001800007388 */ /* 0x0003e40000000c00 */
        /* <DEDUP_REMOVED lines=8> */
[----:B------:R-:W-:Y:S01]  /*24180*/  IMAD.MOV.U32 R27, RZ, RZ, R113 ;  /* 0x000000ffff1b7224 */ /* 0x000fe200078e0071 */
[----:B-----5:R-:W-:-:S04]  /*24190*/  IADD3 R112, R232, 0x1, RZ ;  /* 0x00000001e8707810 */ /* 0x020fc80007ffe0ff */
[----:B------:R1:W-:Y:S01]  /*241a0*/  STS.128 [R0+0x200], R24 ;  /* 0x0002001800007388 */ /* 0x0003e20000000c00 */
[----:B------:R-:W-:Y:S01]  /*241b0*/  IADD3 R113, R232, 0x2, RZ ;  /* 0x00000002e8717810 */ /* 0x000fe20007ffe0ff */
[----:B------:R-:W-:Y:S02]  /*241c0*/  IMAD.MOV.U32 R144, RZ, RZ, R150 ;  /* 0x000000ffff907224 */ /* 0x000fe400078e0096 */
[----:B-1----:R-:W-:Y:S02]  /*241d0*/  IMAD.MOV.U32 R24, RZ, RZ, R84 ;  /* 0x000000ffff187224 */ /* 0x002fe400078e0054 */
[----:B------:R-:W-:Y:S02]  /*241e0*/  IMAD.MOV.U32 R25, RZ, RZ, R85 ;  /* 0x000000ffff197224 */ /* 0x000fe400078e0055 */
[----:B------:R-:W-:Y:S02]  /*241f0*/  IMAD.MOV.U32 R26, RZ, RZ, R80 ;  /* 0x000000ffff1a7224 */ /* 0x000fe400078e0050 */
[----:B------:R-:W-:-:S02]  /*24200*/  IMAD.MOV.U32 R27, RZ, RZ, R81 ;  /* 0x000000ffff1b7224 */ /* 0x000fc400078e0051 */
[----:B------:R-:W-:Y:S02]  /*24210*/  IMAD.MOV.U32 R80, RZ, RZ, R86 ;  /* 0x000000ffff507224 */ /* 0x000fe400078e0056 */
[----:B------:R-:W-:Y:S01]  /*24220*/  IMAD.MOV.U32 R81, RZ, RZ, R87 ;  /* 0x000000ffff517224 */ /* 0x000fe200078e0057 */
[----:B------:R1:W-:Y:S01]  /*24230*/  STS.128 [R0+0x300], R24 ;  /* 0x0003001800007388 */ /* 0x0003e20000000c00 */
[----:B------:R-:W-:-:S03]  /*24240*/  IMAD.MOV.U32 R145, RZ, RZ, R151 ;  /* 0x000000ffff917224 */ /* 0x000fc600078e0097 */
[----:B------:R5:W-:Y:S01]  /*24250*/  STS.128 [R0+0x380], R80 ;  /* 0x0003805000007388 */ /* 0x000be20000000c00 */
[----:B-1----:R-:W-:Y:S02]  /*24260*/  IMAD.MOV.U32 R24, RZ, RZ, R52 ;  /* 0x000000ffff187224 */ /* 0x002fe400078e0034 */
[----:B------:R-:W-:Y:S02]  /*24270*/  IMAD.MOV.U32 R25, RZ, RZ, R53 ;  /* 0x000000ffff197224 */ /* 0x000fe400078e0035 */
[----:B------:R-:W-:Y:S02]  /*24280*/  IMAD.MOV.U32 R26, RZ, RZ, R48 ;  /* 0x000000ffff1a7224 */ /* 0x000fe400078e0030 */
[----:B------:R-:W-:Y:S02]  /*24290*/  IMAD.MOV.U32 R27, RZ, RZ, R49 ;  /* 0x000000ffff1b7224 */ /* 0x000fe400078e0031 */
[----:B------:R-:W-:Y:S02]  /*242a0*/  IMAD.MOV.U32 R52, RZ, RZ, R54 ;  /* 0x000000ffff347224 */ /* 0x000fe400078e0036 */
[----:B------:R-:W-:Y:S01]  /*242b0*/  IMAD.MOV.U32 R53, RZ, RZ, R55 ;  /* 0x000000ffff357224 */ /* 0x000fe200078e0037 */
[----:B------:R1:W-:Y:S01]  /*242c0*/  STS.128 [R0+0x400], R24 ;  /* 0x0004001800007388 */ /* 0x0003e20000000c00 */
[----:B------:R-:W-:-:S02]  /*242d0*/  IMAD.MOV.U32 R54, RZ, RZ, R50 ;  /* 0x000000ffff367224 */ /* 0x000fc400078e0032 */
[----:B------:R-:W-:Y:S02]  /*242e0*/  IMAD.MOV.U32 R55, RZ, RZ, R51 ;  /* 0x000000ffff377224 */ /* 0x000fe400078e0033 */
[----:B-----5:R-:W-:Y:S02]  /*242f0*/  IMAD.MOV.U32 R80, RZ, RZ, R20 ;  /* 0x000000ffff507224 */ /* 0x020fe400078e0014 */
[----:B------:R-:W-:Y:S02]  /*24300*/  IMAD.MOV.U32 R81, RZ, RZ, R21 ;  /* 0x000000ffff517224 */ /* 0x000fe400078e0015 */
[----:B------:R-:W-:Y:S02]  /*24310*/  IMAD.MOV.U32 R50, RZ, RZ, R244 ;  /* 0x000000ffff327224 */ /* 0x000fe400078e00f4 */
[----:B------:R-:W-:Y:S02]  /*24320*/  IMAD.MOV.U32 R51, RZ, RZ, R245 ;  /* 0x000000ffff337224 */ /* 0x000fe400078e00f5 */
[----:B------:R-:W-:-:S02]  /*24330*/  IMAD.MOV.U32 R20, RZ, RZ, R22 ;  /* 0x000000ffff147224 */ /* 0x000fc400078e0016 */
[----:B------:R-:W-:Y:S02]  /*24340*/  IMAD.MOV.U32 R21, RZ, RZ, R23 ;  /* 0x000000ffff157224 */ /* 0x000fe400078e0017 */
        /* <DEDUP_REMOVED lines=16> */
[----:B------:R1:W-:Y:S04]  /*24450*/  STS.128 [R0+0x500], R48 ;  /* 0x0005003000007388 */ /* 0x0003e80000000c00 */
[----:B------:R-:W-:Y:S04]  /*24460*/  STS.128 [R0+0x580], R244 ;  /* 0x000580f400007388 */ /* 0x000fe80000000c00 */
[----:B------:R-:W-:Y:S04]  /*24470*/  STS.128 [R0+0x600], R80 ;  /* 0x0006005000007388 */ /* 0x000fe80000000c00 */
[----:B------:R5:W-:Y:S04]  /*24480*/  STS.128 [R0+0x680], R20 ;  /* 0x0006801400007388 */ /* 0x000be80000000c00 */
[----:B------:R-:W-:Y:S04]  /*24490*/  STS.128 [R0+0x700], R24 ;  /* 0x0007001800007388 */ /* 0x000fe80000000c00 */
[----:B------:R-:W-:Y:S01]  /*244a0*/  STS.128 [R0+0x780], R200 ;  /* 0x000780c800007388 */ /* 0x000fe20000000c00 */
[----:B------:R-:W-:-:S05]  /*244b0*/  IMAD R19, R232, c[0x0][0x198], RZ ;  /* 0x00006600e8137a24 */ /* 0x000fca00078e02ff */
[----:B-1----:R-:W-:-:S04]  /*244c0*/  IADD3 R49, R19, c[0x0][0x198], RZ ;  /* 0x0000660013317a10 */ /* 0x002fc80007ffe0ff */
[----:B------:R-:W-:Y:S02]  /*244d0*/  IADD3 R51, R49, c[0x0][0x198], RZ ;  /* 0x0000660031337a10 */ /* 0x000fe40007ffe0ff */
[----:B--2---:R-:W-:-:S04]  /*244e0*/  ISETP.GE.AND P0, PT, R231, c[0x0][0x178], PT ;  /* 0x00005e00e7007a0c */ /* 0x004fc80003f06270 */
[----:B------:R-:W-:Y:S02]  /*244f0*/  ISETP.LT.AND P3, PT, R112, c[0x0][0x17c], !P0 ;  /* 0x00005f0070007a0c */ /* 0x000fe40004761270 */
[----:B------:R-:W-:Y:S02]  /*24500*/  IADD3 R112, R232, 0x3, RZ ;  /* 0x00000003e8707810 */ /* 0x000fe40007ffe0ff */
[----:B------:R-:W-:Y:S01]  /*24510*/  ISETP.LT.AND P1, PT, R113, c[0x0][0x17c], !P0 ;  /* 0x00005f0071007a0c */ /* 0x000fe20004721270 */
[----:B------:R-:W-:Y:S01]  /*24520*/  IMAD.MOV.U32 R113, RZ, RZ, R119 ;  /* 0x000000ffff717224 */ /* 0x000fe200078e0077 */
[----:B------:R-:W-:Y:S01]  /*24530*/  ISETP.LT.AND P5, PT, R112, c[0x0][0x17c], !P0 ;  /* 0x00005f0070007a0c */ /* 0x000fe200047a1270 */
[----:B------:R-:W-:-:S05]  /*24540*/  IMAD.MOV.U32 R112, RZ, RZ, R118 ;  /* 0x000000ffff707224 */ /* 0x000fca00078e0076 */
[----:B------:R-:W-:Y:S04]  /*24550*/  STS.128 [R0+0x280], R112 ;  /* 0x0002807000007388 */ /* 0x000fe80000000c00 */
[----:B------:R-:W-:Y:S01]  /*24560*/  BAR.SYNC.DEFER_BLOCKING 0x0 ;  /* 0x0000000000007b1d */ /* 0x000fe20000010000 */
[----:B------:R-:W-:Y:S01]  /*24570*/  IMAD R17, R231, c[0x0][0x194], RZ ;  /* 0x00006500e7117a24 */ /* 0x000fe200078e02ff */
[----:B------:R-:W-:-:S04]  /*24580*/  ISETP.LT.AND P4, PT, R232, c[0x0][0x17c], !P0 ;  /* 0x00005f00e8007a0c */ /* 0x000fc80004781270 */
[----:B------:R-:W-:-:S04]  /*24590*/  LEA R16, P6, R17, c[0x0][0x170], 0x2 ;  /* 0x00005c0011107a11 */ /* 0x000fc800078c10ff */
[----:B------:R-:W-:Y:S02]  /*245a0*/  LEA.HI.X.SX32 R17, R17, c[0x0][0x174], 0x2, P6 ;  /* 0x00005d0011117a11 */ /* 0x000fe400030f16ff */
[----:B------:R-:W-:-:S04]  /*245b0*/  LEA R18, P6, R19, R16, 0x2 ;  /* 0x0000001013127211 */ /* 0x000fc800078c10ff */
[----:B------:R-:W-:Y:S02]  /*245c0*/  LEA.HI.X.SX32 R19, R19, R17, 0x2, P6 ;  /* 0x0000001113137211 */ /* 0x000fe400030f16ff */
[----:B------:R-:W-:-:S04]  /*245d0*/  LEA R48, P6, R49, R16, 0x2 ;  /* 0x0000001031307211 */ /* 0x000fc800078c10ff */
[----:B------:R-:W-:Y:S01]  /*245e0*/  LEA.HI.X.SX32 R49, R49, R17, 0x2, P6 ;  /* 0x0000001131317211 */ /* 0x000fe200030f16ff */
[----:B------:R1:W-:Y:S04]  /*245f0*/  @P4 STG.E [R18.64], R235 ;  /* 0x000000eb12004986 */ /* 0x0003e8000c101904 */
[----:B------:R2:W-:Y:S01]  /*24600*/  @P3 STG.E [R48.64], R234 ;  /* 0x000000ea30003986 */ /* 0x0005e2000c101904 */
[----:B-----5:R-:W-:Y:S02]  /*24610*/  IADD3 R22, R232, 0x6, RZ ;  /* 0x00000006e8167810 */ /* 0x020fe40007ffe0ff */
[C---:B------:R-:W-:Y:S01]  /*24620*/  IADD3 R23, R51.reuse, c[0x0][0x198], RZ ;  /* 0x0000660033177a10 */ /* 0x040fe20007ffe0ff */
[----:B------:R-:W-:Y:S04]  /*24630*/  LDS.128 R52, [R3+0x800] ;  /* 0x0008000003347984 */ /* 0x000fe80000000c00 */
[----:B-1----:R-:W5:Y:S04]  /*24640*/  LDL.LU R235, [R1+0x50] ;  /* 0x0000500001eb7983 */ /* 0x002f680000300800 */
[----:B--2---:R-:W2:Y:S01]  /*24650*/  LDL.LU R234, [R1+0x54] ;  /* 0x0000540001ea7983 */ /* 0x004ea20000300800 */
[----:B------:R-:W-:-:S02]  /*24660*/  LEA R20, P6, R51, R16, 0x2 ;  /* 0x0000001033147211 */ /* 0x000fc400078c10ff */
[----:B------:R-:W-:Y:S02]  /*24670*/  ISETP.LT.AND P3, PT, R22, c[0x0][0x17c], !P0 ;  /* 0x00005f0016007a0c */ /* 0x000fe40004761270 */
[-C--:B------:R-:W-:Y:S02]  /*24680*/  LEA.HI.X.SX32 R21, R51, R17.reuse, 0x2, P6 ;  /* 0x0000001133157211 */ /* 0x080fe400030f16ff */
[C---:B------:R-:W-:Y:S02]  /*24690*/  LEA R22, P6, R23.reuse, R16, 0x2 ;  /* 0x0000001017167211 */ /* 0x040fe400078c10ff */
[C---:B------:R-:W-:Y:S02]  /*246a0*/  IADD3 R19, R23.reuse, c[0x0][0x198], RZ ;  /* 0x0000660017137a10 */ /* 0x040fe40007ffe0ff */
[----:B------:R-:W-:Y:S02]  /*246b0*/  IADD3 R84, R232, 0x4, RZ ;  /* 0x00000004e8547810 */ /* 0x000fe40007ffe0ff */
[----:B------:R-:W-:-:S02]  /*246c0*/  LEA.HI.X.SX32 R23, R23, R17, 0x2, P6 ;  /* 0x0000001117177211 */ /* 0x000fc400030f16ff */
[CC--:B------:R-:W-:Y:S02]  /*246d0*/  LEA R18, P6, R19.reuse, R16.reuse, 0x2 ;  /* 0x0000001013127211 */ /* 0x0c0fe400078c10ff */
[C---:B------:R-:W-:Y:S02]  /*246e0*/  IADD3 R25, R19.reuse, c[0x0][0x198], RZ ;  /* 0x0000660013197a10 */ /* 0x040fe40007ffe0ff */
[----:B------:R-:W-:Y:S02]  /*246f0*/  ISETP.LT.AND P2, PT, R84, c[0x0][0x17c], !P0 ;  /* 0x00005f0054007a0c */ /* 0x000fe40004741270 */
[----:B------:R-:W-:Y:S02]  /*24700*/  LEA.HI.X.SX32 R19, R19, R17, 0x2, P6 ;  /* 0x0000001113137211 */ /* 0x000fe400030f16ff */
[C---:B------:R-:W-:Y:S02]  /*24710*/  LEA R24, P6, R25.reuse, R16, 0x2 ;  /* 0x0000001019187211 */ /* 0x040fe400078c10ff */
[----:B------:R-:W-:-:S02]  /*24720*/  IADD3 R26, R25, c[0x0][0x198], RZ ;  /* 0x00006600191a7a10 */ /* 0x000fc40007ffe0ff */
[C---:B------:R-:W-:Y:S02]  /*24730*/  IADD3 R50, R232.reuse, 0x5, RZ ;  /* 0x00000005e8327810 */ /* 0x040fe40007ffe0ff */
[----:B------:R-:W-:Y:S01]  /*24740*/  IADD3 R0, R232, 0x7, RZ ;  /* 0x00000007e8007810 */ /* 0x000fe20007ffe0ff */
[----:B------:R1:W-:Y:S01]  /*24750*/  @P1 STG.E [R20.64], R236 ;  /* 0x000000ec14001986 */ /* 0x0003e2000c101904 */
[----:B------:R-:W-:Y:S02]  /*24760*/  LEA.HI.X.SX32 R25, R25, R17, 0x2, P6 ;  /* 0x0000001119197211 */ /* 0x000fe400030f16ff */
[----:B------:R-:W-:Y:S01]  /*24770*/  ISETP.LT.AND P4, PT, R50, c[0x0][0x17c], !P0 ;  /* 0x00005f0032007a0c */ /* 0x000fe20004781270 */
[----:B------:R3:W-:Y:S01]  /*24780*/  @P5 STG.E [R22.64], R237 ;  /* 0x000000ed16005986 */ /* 0x0007e2000c101904 */
[----:B------:R-:W-:Y:S02]  /*24790*/  ISETP.LT.AND P1, PT, R0, c[0x0][0x17c], !P0 ;  /* 0x00005f0000007a0c */ /* 0x000fe40004721270 */
[----:B------:R-:W-:-:S02]  /*247a0*/  IADD3 R0, R232, 0x8, RZ ;  /* 0x00000008e8007810 */ /* 0x000fc40007ffe0ff */
[C---:B-1----:R-:W-:Y:S01]  /*247b0*/  LEA R20, P6, R26.reuse, R16, 0x2 ;  /* 0x000000101a147211 */ /* 0x042fe200078c10ff */
[----:B------:R-:W-:Y:S01]  /*247c0*/  LDS.128 R48, [R2+0x1000] ;  /* 0x0010000002307984 */ /* 0x000fe20000000c00 */
[----:B---3--:R-:W-:-:S03]  /*247d0*/  IADD3 R23, R26, c[0x0][0x198], RZ ;  /* 0x000066001a177a10 */ /* 0x008fc60007ffe0ff */
[----:B------:R1:W-:Y:S01]  /*247e0*/  @P2 STG.E [R18.64], R140 ;  /* 0x0000008c12002986 */ /* 0x0003e2000c101904 */
[-C--:B------:R-:W-:Y:S02]  /*247f0*/  LEA.HI.X.SX32 R21, R26, R17.reuse, 0x2, P6 ;  /* 0x000000111a157211 */ /* 0x080fe400030f16ff */
[C---:B------:R-:W-:Y:S02]  /*24800*/  LEA R22, P6, R23.reuse, R16, 0x2 ;  /* 0x0000001017167211 */ /* 0x040fe400078c10ff */
[----:B------:R-:W-:Y:S02]  /*24810*/  ISETP.LT.AND P5, PT, R0, c[0x0][0x17c], !P0 ;  /* 0x00005f0000007a0c */ /* 0x000fe400047a1270 */
[----:B------:R-:W-:Y:S02]  /*24820*/  IADD3 R0, R232, 0x9, RZ ;  /* 0x00000009e8007810 */ /* 0x000fe40007ffe0ff */
[C---:B-1----:R-:W-:Y:S02]  /*24830*/  IADD3 R19, R23.reuse, c[0x0][0x198], RZ ;  /* 0x0000660017137a10 */ /* 0x042fe40007ffe0ff */
[----:B------:R-:W-:-:S02]  /*24840*/  LEA.HI.X.SX32 R23, R23, R17, 0x2, P6 ;  /* 0x0000001117177211 */ /* 0x000fc400030f16ff */
[C---:B------:R-:W-:Y:S02]  /*24850*/  LEA R18, P6, R19.reuse, R16, 0x2 ;  /* 0x0000001013127211 */ /* 0x040fe400078c10ff */
[----:B------:R-:W-:Y:S02]  /*24860*/  ISETP.LT.AND P2, PT, R0, c[0x0][0x17c], !P0 ;  /* 0x00005f0000007a0c */ /* 0x000fe40004741270 */
[C---:B------:R-:W-:Y:S01]  /*24870*/  IADD3 R26, R19.reuse, c[0x0][0x198], RZ ;  /* 0x00006600131a7a10 */ /* 0x040fe20007ffe0ff */
[----:B------:R1:W-:Y:S01]  /*24880*/  @P4 STG.E [R24.64], R141 ;  /* 0x0000008d18004986 */ /* 0x0003e2000c101904 */
[----:B------:R-:W-:-:S03]  /*24890*/  LEA.HI.X.SX32 R19, R19, R17, 0x2, P6 ;  /* 0x0000001113137211 */ /* 0x000fc600030f16ff */
[----:B------:R-:W-:Y:S04]  /*248a0*/  @P3 STG.E [R20.64], R136 ;  /* 0x0000008814003986 */ /* 0x000fe8000c101904 */
[----:B------:R-:W-:Y:S01]  /*248b0*/  @P1 STG.E [R22.64], R137 ;  /* 0x0000008916001986 */ /* 0x000fe2000c101904 */
[----:B-1----:R-:W-:-:S04]  /*248c0*/  LEA R24, P6, R26, R16, 0x2 ;  /* 0x000000101a187211 */ /* 0x002fc800078c10ff */
[----:B------:R-:W-:Y:S01]  /*248d0*/  LEA.HI.X.SX32 R25, R26, R17, 0x2, P6 ;  /* 0x000000111a197211 */ /* 0x000fe200030f16ff */
[----:B-----5:R1:W-:Y:S04]  /*248e0*/  @P5 STG.E [R18.64], R235 ;  /* 0x000000eb12005986 */ /* 0x0203e8000c101904 */
[----:B--2---:R2:W-:Y:S04]  /*248f0*/  @P2 STG.E [R24.64], R234 ;  /* 0x000000ea18002986 */ /* 0x0045e8000c101904 */
[----:B-1----:R-:W3:Y:S04]  /*24900*/  LDL.LU R235, [R1+0x40] ;  /* 0x0000400001eb7983 */ /* 0x002ee80000300800 */
[----:B--2---:R-:W2:Y:S01]  /*24910*/  LDL.LU R234, [R1+0x44] ;  /* 0x0000440001ea7983 */ /* 0x004ea20000300800 */
[----:B------:R-:W-:-:S02]  /*24920*/  IADD3 R0, R232, 0xa, RZ ;  /* 0x0000000ae8007810 */ /* 0x000fc40007ffe0ff */
[----:B------:R-:W-:Y:S02]  /*24930*/  IADD3 R21, R26, c[0x0][0x198], RZ ;  /* 0x000066001a157a10 */ /* 0x000fe40007ffe0ff */
[----:B------:R-:W-:Y:S02]  /*24940*/  ISETP.LT.AND P4, PT, R0, c[0x0][0x17c], !P0 ;  /* 0x00005f0000007a0c */ /* 0x000fe40004781270 */
[----:B------:R-:W-:Y:S02]  /*24950*/  IADD3 R0, R232, 0xb, RZ ;  /* 0x0000000be8007810 */ /* 0x000fe40007ffe0ff */
[C---:B------:R-:W-:Y:S02]  /*24960*/  LEA R20, P6, R21.reuse, R16, 0x2 ;  /* 0x0000001015147211 */ /* 0x040fe400078c10ff */
[----:B------:R-:W-:Y:S02]  /*24970*/  ISETP.LT.AND P3, PT, R0, c[0x0][0x17c], !P0 ;  /* 0x00005f0000007a0c */ /* 0x000fe40004761270 */
[----:B------:R-:W-:-:S02]  /*24980*/  IADD3 R23, R21, c[0x0][0x198], RZ ;  /* 0x0000660015177a10 */ /* 0x000fc40007ffe0ff */
[----:B------:R-:W-:Y:S02]  /*24990*/  IADD3 R0, R232, 0xc, RZ ;  /* 0x0000000ce8007810 */ /* 0x000fe40007ffe0ff */
[----:B------:R-:W-:Y:S02]  /*249a0*/  LEA.HI.X.SX32 R21, R21, R17, 0x2, P6 ;  /* 0x0000001115157211 */ /* 0x000fe400030f16ff */
[C---:B------:R-:W-:Y:S02]  /*249b0*/  LEA R22, P6, R23.reuse, R16, 0x2 ;  /* 0x0000001017167211 */ /* 0x040fe400078c10ff */
[----:B------:R-:W-:Y:S02]  /*249c0*/  ISETP.LT.AND P1, PT, R0, c[0x0][0x17c], !P0 ;  /* 0x00005f0000007a0c */ /* 0x000fe40004721270 */
[----:B------:R-:W-:Y:S02]  /*249d0*/  IADD3 R26, R23, c[0x0][0x198], RZ ;  /* 0x00006600171a7a10 */ /* 0x000fe40007ffe0ff */
[----:B------:R-:W-:-:S02]  /*249e0*/  IADD3 R0, R232, 0xd, RZ ;  /* 0x0000000de8007810 */ /* 0x000fc40007ffe0ff */
[-C--:B------:R-:W-:Y:S02]  /*249f0*/  LEA.HI.X.SX32 R23, R23, R17.reuse, 0x2, P6 ;  /* 0x0000001117177211 */ /* 0x080fe400030f16ff */
[----:B------:R-:W-:Y:S02]  /*24a00*/  LEA R18, P6, R26, R16, 0x2 ;  /* 0x000000101a127211 */ /* 0x000fe400078c10ff */
[----:B------:R-:W-:Y:S02]  /*24a10*/  ISETP.LT.AND P5, PT, R0, c[0x0][0x17c], !P0 ;  /* 0x00005f0000007a0c */ /* 0x000fe400047a1270 */
[----:B------:R-:W-:Y:S02]  /*24a20*/  IADD3 R25, R26, c[0x0][0x198], RZ ;  /* 0x000066001a197a10 */ /* 0x000fe40007ffe0ff */
[----:B------:R-:W-:Y:S01]  /*24a30*/  IADD3 R0, R232, 0xe, RZ ;  /* 0x0000000ee8007810 */ /* 0x000fe20007ffe0ff */
[----:B------:R1:W-:Y:S01]  /*24a40*/  @P4 STG.E [R20.64], R224 ;  /* 0x000000e014004986 */ /* 0x0003e2000c101904 */
[----:B------:R-:W-:-:S02]  /*24a50*/  LEA.HI.X.SX32 R19, R26, R17, 0x2, P6 ;  /* 0x000000111a137211 */ /* 0x000fc400030f16ff */
[CC--:B------:R-:W-:Y:S02]  /*24a60*/  LEA R24, P6, R25.reuse, R16.reuse, 0x2 ;  /* 0x0000001019187211 */ /* 0x0c0fe400078c10ff */
[----:B------:R-:W-:Y:S02]  /*24a70*/  ISETP.LT.AND P2, PT, R0, c[0x0][0x17c], !P0 ;  /* 0x00005f0000007a0c */ /* 0x000fe40004741270 */
[----:B------:R-:W-:Y:S02]  /*24a80*/  IADD3 R0, R232, 0xf, RZ ;  /* 0x0000000fe8007810 */ /* 0x000fe40007ffe0ff */
[C---:B-1----:R-:W-:Y:S02]  /*24a90*/  IADD3 R21, R25.reuse, c[0x0][0x198], RZ ;  /* 0x0000660019157a10 */ /* 0x042fe40007ffe0ff */
[----:B------:R-:W-:Y:S02]  /*24aa0*/  LEA.HI.X.SX32 R25, R25, R17, 0x2, P6 ;  /* 0x0000001119197211 */ /* 0x000fe400030f16ff */
[----:B------:R-:W-:-:S02]  /*24ab0*/  LEA R20, P6, R21, R16, 0x2 ;  /* 0x0000001015147211 */ /* 0x000fc400078c10ff */
[----:B------:R-:W-:Y:S02]  /*24ac0*/  ISETP.LT.AND P4, PT, R0, c[0x0][0x17c], !P0 ;  /* 0x00005f0000007a0c */ /* 0x000fe40004781270 */
[C---:B------:R-:W-:Y:S02]  /*24ad0*/  IADD3 R26, R21.reuse, c[0x0][0x198], RZ ;  /* 0x00006600151a7a10 */ /* 0x040fe40007ffe0ff */
[----:B------:R-:W-:Y:S01]  /*24ae0*/  IADD3 R0, R232, 0x10, RZ ;  /* 0x00000010e8007810 */ /* 0x000fe20007ffe0ff */
[----:B------:R1:W-:Y:S01]  /*24af0*/  @P3 STG.E [R22.64], R225 ;  /* 0x000000e116003986 */ /* 0x0003e2000c101904 */
[----:B------:R-:W-:Y:S02]  /*24b00*/  LEA.HI.X.SX32 R21, R21, R17, 0x2, P6 ;  /* 0x0000001115157211 */ /* 0x000fe400030f16ff */
[----:B------:R-:W-:Y:S01]  /*24b10*/  ISETP.LT.AND P3, PT, R0, c[0x0][0x17c], !P0 ;  /* 0x00005f0000007a0c */ /* 0x000fe20004761270 */
[----:B------:R5:W-:Y:S01]  /*24b20*/  @P1 STG.E [R18.64], R108 ;  /* 0x0000006c12001986 */ /* 0x000be2000c101904 */
[----:B------:R-:W-:-:S02]  /*24b30*/  IADD3 R0, R232, 0x11, RZ ;  /* 0x00000011e8007810 */ /* 0x000fc40007ffe0ff */
[CC--:B-1----:R-:W-:Y:S02]  /*24b40*/  LEA R22, P6, R26.reuse, R16.reuse, 0x2 ;  /* 0x000000101a167211 */ /* 0x0c2fe400078c10ff */
[C---:B-----5:R-:W-:Y:S01]  /*24b50*/  IADD3 R19, R26.reuse, c[0x0][0x198], RZ ;  /* 0x000066001a137a10 */ /* 0x060fe20007ffe0ff */
[----:B------:R1:W-:Y:S01]  /*24b60*/  @P5 STG.E [R24.64], R109 ;  /* 0x0000006d18005986 */ /* 0x0003e2000c101904 */
[----:B------:R-:W-:Y:S02]  /*24b70*/  LEA.HI.X.SX32 R23, R26, R17, 0x2, P6 ;  /* 0x000000111a177211 */ /* 0x000fe400030f16ff */
[C---:B------:R-:W-:Y:S02]  /*24b80*/  LEA R18, P6, R19.reuse, R16, 0x2 ;  /* 0x0000001013127211 */ /* 0x040fe400078c10ff */
[----:B------:R-:W-:Y:S01]  /*24b90*/  ISETP.LT.AND P1, PT, R0, c[0x0][0x17c], !P0 ;  /* 0x00005f0000007a0c */ /* 0x000fe20004721270 */
[----:B------:R-:W-:Y:S01]  /*24ba0*/  @P2 STG.E [R20.64], R76 ;  /* 0x0000004c14002986 */ /* 0x000fe2000c101904 */
[----:B-1----:R-:W-:-:S02]  /*24bb0*/  IADD3 R25, R19, c[0x0][0x198], RZ ;  /* 0x0000660013197a10 */ /* 0x002fc40007ffe0ff */
[-C--:B------:R-:W-:Y:S02]  /*24bc0*/  LEA.HI.X.SX32 R19, R19, R17.reuse, 0x2, P6 ;  /* 0x0000001113137211 */ /* 0x080fe400030f16ff */
[C---:B------:R-:W-:Y:S01]  /*24bd0*/  LEA R24, P6, R25.reuse, R16, 0x2 ;  /* 0x0000001019187211 */ /* 0x040fe200078c10ff */
[----:B------:R-:W-:Y:S01]  /*24be0*/  @P4 STG.E [R22.64], R77 ;  /* 0x0000004d16004986 */ /* 0x000fe2000c101904 */
[C---:B------:R-:W-:Y:S02]  /*24bf0*/  IADD3 R26, R25.reuse, c[0x0][0x198], RZ ;  /* 0x00006600191a7a10 */ /* 0x040fe40007ffe0ff */
[----:B------:R-:W-:Y:S01]  /*24c00*/  LEA.HI.X.SX32 R25, R25, R17, 0x2, P6 ;  /* 0x0000001119197211 */ /* 0x000fe200030f16ff */
[----:B---3--:R1:W-:Y:S04]  /*24c10*/  @P3 STG.E [R18.64], R235 ;  /* 0x000000eb12003986 */ /* 0x0083e8000c101904 */
[----:B--2---:R2:W-:Y:S04]  /*24c20*/  @P1 STG.E [R24.64], R234 ;  /* 0x000000ea18001986 */ /* 0x0045e8000c101904 */
[----:B-1----:R-:W3:Y:S04]  /*24c30*/  LDL.LU R235, [R1+0x68] ;  /* 0x0000680001eb7983 */ /* 0x002ee80000300800 */
[----:B--2---:R-:W2:Y:S01]  /*24c40*/  LDL.LU R234, [R1+0x6c] ;  /* 0x00006c0001ea7983 */ /* 0x004ea20000300800 */
[----:B------:R-:W-:-:S04]  /*24c50*/  IADD3 R0, R232, 0x12, RZ ;  /* 0x00000012e8007810 */ /* 0x000fc80007ffe0ff */
[----:B------:R-:W-:Y:S02]  /*24c60*/  ISETP.LT.AND P5, PT, R0, c[0x0][0x17c], !P0 ;  /* 0x00005f0000007a0c */ /* 0x000fe400047a1270 */
[----:B------:R-:W-:Y:S02]  /*24c70*/  IADD3 R0, R232, 0x13, RZ ;  /* 0x00000013e8007810 */ /* 0x000fe40007ffe0ff */
[----:B------:R-:W-:Y:S02]  /*24c80*/  LEA R20, P6, R26, R16, 0x2 ;  /* 0x000000101a147211 */ /* 0x000fe400078c10ff */
[----:B------:R-:W-:Y:S02]  /*24c90*/  ISETP.LT.AND P2, PT, R0, c[0x0][0x17c], !P0 ;  /* 0x00005f0000007a0c */ /* 0x000fe40004741270 */
[----:B------:R-:W-:Y:S02]  /*24ca0*/  IADD3 R23, R26, c[0x0][0x198], RZ ;  /* 0x000066001a177a10 */ /* 0x000fe40007ffe0ff */
[----:B------:R-:W-:-:S02]  /*24cb0*/  IADD3 R0, R232, 0x14, RZ ;  /* 0x00000014e8007810 */ /* 0x000fc40007ffe0ff */
[-C--:B------:R-:W-:Y:S02]  /*24cc0*/  LEA.HI.X.SX32 R21, R26, R17.reuse, 0x2, P6 ;  /* 0x000000111a157211 */ /* 0x080fe400030f16ff */
[C---:B------:R-:W-:Y:S02]  /*24cd0*/  LEA R22, P6, R23.reuse, R16, 0x2 ;  /* 0x0000001017167211 */ /* 0x040fe400078c10ff */
[----:B------:R-:W-:Y:S02]  /*24ce0*/  ISETP.LT.AND P4, PT, R0, c[0x0][0x17c], !P0 ;  /* 0x00005f0000007a0c */ /* 0x000fe40004781270 */
[C---:B------:R-:W-:Y:S02]  /*24cf0*/  IADD3 R19, R23.reuse, c[0x0][0x198], RZ ;  /* 0x0000660017137a10 */ /* 0x040fe40007ffe0ff */
[----:B------:R-:W-:Y:S02]  /*24d00*/  IADD3 R0, R232, 0x15, RZ ;  /* 0x00000015e8007810 */ /* 0x000fe40007ffe0ff */
[----:B------:R-:W-:-:S02]  /*24d10*/  LEA.HI.X.SX32 R23, R23, R17, 0x2, P6 ;  /* 0x0000001117177211 */ /* 0x000fc400030f16ff */
[CC--:B------:R-:W-:Y:S02]  /*24d20*/  LEA R18, P6, R19.reuse, R16.reuse, 0x2 ;  /* 0x0000001013127211 */ /* 0x0c0fe400078c10ff */
[----:B------:R-:W-:Y:S02]  /*24d30*/  ISETP.LT.AND P3, PT, R0, c[0x0][0x17c], !P0 ;  /* 0x00005f0000007a0c */ /* 0x000fe40004761270 */
[C---:B------:R-:W-:Y:S02]  /*24d40*/  IADD3 R26, R19.reuse, c[0x0][0x198], RZ ;  /* 0x00006600131a7a10 */ /* 0x040fe40007ffe0ff */
[----:B------:R-:W-:Y:S01]  /*24d50*/  IADD3 R0, R232, 0x16, RZ ;  /* 0x00000016e8007810 */ /* 0x000fe20007ffe0ff */
[----:B------:R1:W-:Y:S01]  /*24d60*/  @P5 STG.E [R20.64], R104 ;  /* 0x0000006814005986 */ /* 0x0003e2000c101904 */
[----:B------:R-:W-:Y:S02]  /*24d70*/  LEA.HI.X.SX32 R19, R19, R17, 0x2, P6 ;  /* 0x0000001113137211 */ /* 0x000fe400030f16ff */
[----:B------:R-:W-:-:S02]  /*24d80*/  LEA R24, P6, R26, R16, 0x2 ;  /* 0x000000101a187211 */ /* 0x000fc400078c10ff */
[----:B------:R-:W-:Y:S02]  /*24d90*/  ISETP.LT.AND P1, PT, R0, c[0x0][0x17c], !P0 ;  /* 0x00005f0000007a0c */ /* 0x000fe40004721270 */
[----:B------:R-:W-:Y:S01]  /*24da0*/  IADD3 R0, R232, 0x17, RZ ;  /* 0x00000017e8007810 */ /* 0x000fe20007ffe0ff */
[----:B------:R5:W-:Y:S01]  /*24db0*/  @P2 STG.E [R22.64], R105 ;  /* 0x0000006916002986 */ /* 0x000be2000c101904 */
[C---:B------:R-:W-:Y:S02]  /*24dc0*/  LEA.HI.X.SX32 R25, R26.reuse, R17, 0x2, P6 ;  /* 0x000000111a197211 */ /* 0x040fe400030f16ff */
[----:B-1----:R-:W-:Y:S02]  /*24dd0*/  IADD3 R21, R26, c[0x0][0x198], RZ ;  /* 0x000066001a157a10 */ /* 0x002fe40007ffe0ff */
[----:B------:R-:W-:Y:S02]  /*24de0*/  ISETP.LT.AND P5, PT, R0, c[0x0][0x17c], !P0 ;  /* 0x00005f0000007a0c */ /* 0x000fe400047a1270 */
[----:B------:R-:W-:-:S02]  /*24df0*/  LEA R20, P6, R21, R16, 0x2 ;  /* 0x0000001015147211 */ /* 0x000fc400078c10ff */
[----:B------:R-:W-:Y:S02]  /*24e00*/  IADD3 R0, R232, 0x18, RZ ;  /* 0x00000018e8007810 */ /* 0x000fe40007ffe0ff */
[C---:B-----5:R-:W-:Y:S02]  /*24e10*/  IADD3 R23, R21.reuse, c[0x0][0x198], RZ ;  /* 0x0000660015177a10 */ /* 0x060fe40007ffe0ff */
[----:B------:R-:W-:Y:S02]  /*24e20*/  LEA.HI.X.SX32 R21, R21, R17, 0x2, P6 ;  /* 0x0000001115157211 */ /* 0x000fe400030f16ff */
[C---:B------:R-:W-:Y:S02]  /*24e30*/  LEA R22, P6, R23.reuse, R16, 0x2 ;  /* 0x0000001017167211 */ /* 0x040fe400078c10ff */
[----:B------:R-:W-:Y:S02]  /*24e40*/  ISETP.LT.AND P2, PT, R0, c[0x0][0x17c], !P0 ;  /* 0x00005f0000007a0c */ /* 0x000fe40004741270 */
[----:B------:R-:W-:-:S02]  /*24e50*/  IADD3 R26, R23, c[0x0][0x198], RZ ;  /* 0x00006600171a7a10 */ /* 0x000fc40007ffe0ff */
[----:B------:R-:W-:Y:S01]  /*24e60*/  IADD3 R0, R232, 0x19, RZ ;  /* 0x00000019e8007810 */ /* 0x000fe20007ffe0ff */
[----:B------:R1:W-:Y:S01]  /*24e70*/  @P4 STG.E [R18.64], R44 ;  /* 0x0000002c12004986 */ /* 0x0003e2000c101904 */
[-C--:B------:R-:W-:Y:S02]  /*24e80*/  LEA.HI.X.SX32 R23, R23, R17.reuse, 0x2, P6 ;  /* 0x0000001117177211 */ /* 0x080fe400030f16ff */
[----:B------:R-:W-:Y:S01]  /*24e90*/  ISETP.LT.AND P4, PT, R0, c[0x0][0x17c], !P0 ;  /* 0x00005f0000007a0c */ /* 0x000fe20004781270 */
[----:B------:R5:W-:Y:S01]  /*24ea0*/  @P3 STG.E [R24.64], R45 ;  /* 0x0000002d18003986 */ /* 0x000be2000c101904 */
[----:B------:R-:W-:Y:S02]  /*24eb0*/  IADD3 R0, R232, 0x1a, RZ ;  /* 0x0000001ae8007810 */ /* 0x000fe40007ffe0ff */
[C---:B-1----:R-:W-:Y:S02]  /*24ec0*/  LEA R18, P6, R26.reuse, R16, 0x2 ;  /* 0x000000101a127211 */ /* 0x042fe400078c10ff */
[C---:B-----5:R-:W-:Y:S01]  /*24ed0*/  IADD3 R25, R26.reuse, c[0x0][0x198], RZ ;  /* 0x000066001a197a10 */ /* 0x060fe20007ffe0ff */
        /* <DEDUP_REMOVED lines=20> */
[----:B------:R-:W-:Y:S02]  /*25020*/  LEA R18, P6, R19, R16, 0x2 ;  /* 0x0000001013127211 */ /* 0x000fe400078c10ff */
[----:B------:R-:W-:Y:S02]  /*25030*/  ISETP.LT.AND P2, PT, R0, c[0x0][0x17c], !P0 ;  /* 0x00005f0000007a0c */ /* 0x000fe40004741270 */
[----:B------:R-:W-:-:S02]  /*25040*/  IADD3 R0, R232, 0x1e, RZ ;  /* 0x0000001ee8007810 */ /* 0x000fc40007ffe0ff */
[C---:B-1----:R-:W-:Y:S02]  /*25050*/  IADD3 R25, R19.reuse, c[0x0][0x198], RZ ;  /* 0x0000660013197a10 */ /* 0x042fe40007ffe0ff */
[-C--:B------:R-:W-:Y:S02]  /*25060*/  LEA.HI.X.SX32 R19, R19, R17.reuse, 0x2, P6 ;  /* 0x0000001113137211 */ /* 0x080fe400030f16ff */
[C---:B------:R-:W-:Y:S02]  /*25070*/  LEA R24, P6, R25.reuse, R16, 0x2 ;  /* 0x0000001019187211 */ /* 0x040fe400078c10ff */
[----:B------:R-:W-:Y:S02]  /*25080*/  ISETP.LT.AND P4, PT, R0, c[0x0][0x17c], !P0 ;  /* 0x00005f0000007a0c */ /* 0x000fe40004781270 */
[C---:B------:R-:W-:Y:S02]  /*25090*/  IADD3 R26, R25.reuse, c[0x0][0x198], RZ ;  /* 0x00006600191a7a10 */ /* 0x040fe40007ffe0ff */
[----:B------:R-:W-:Y:S01]  /*250a0*/  IADD3 R0, R232, 0x1f, RZ ;  /* 0x0000001fe8007810 */ /* 0x000fe20007ffe0ff */
[----:B------:R1:W-:Y:S01]  /*250b0*/  @P3 STG.E [R20.64], R8 ;  /* 0x0000000814003986 */ /* 0x0003e2000c101904 */
[----:B------:R-:W-:-:S02]  /*250c0*/  LEA.HI.X.SX32 R25, R25, R17, 0x2, P6 ;  /* 0x0000001119197211 */ /* 0x000fc400030f16ff */
[----:B------:R-:W-:Y:S01]  /*250d0*/  ISETP.LT.AND P3, PT, R0, c[0x0][0x17c], !P0 ;  /* 0x00005f0000007a0c */ /* 0x000fe20004761270 */
[----:B------:R5:W-:Y:S01]  /*250e0*/  @P1 STG.E [R22.64], R9 ;  /* 0x0000000916001986 */ /* 0x000be2000c101904 */
[----:B------:R-:W-:Y:S02]  /*250f0*/  IADD3 R0, R232, 0x20, RZ ;  /* 0x00000020e8007810 */ /* 0x000fe40007ffe0ff */
[CC--:B-1----:R-:W-:Y:S02]  /*25100*/  LEA R20, P6, R26.reuse, R16.reuse, 0x2 ;  /* 0x000000101a147211 */ /* 0x0c2fe400078c10ff */
[C---:B-----5:R-:W-:Y:S01]  /*25110*/  IADD3 R9, R26.reuse, c[0x0][0x198], RZ ;  /* 0x000066001a097a10 */ /* 0x060fe20007ffe0ff */
[----:B------:R1:W-:Y:S01]  /*25120*/  @P5 STG.E [R18.64], R40 ;  /* 0x0000002812005986 */ /* 0x0003e2000c101904 */
[----:B------:R-:W-:Y:S02]  /*25130*/  LEA.HI.X.SX32 R21, R26, R17, 0x2, P6 ;  /* 0x000000111a157211 */ /* 0x000fe400030f16ff */
[----:B------:R-:W-:-:S02]  /*25140*/  LEA R8, P6, R9, R16, 0x2 ;  /* 0x0000001009087211 */ /* 0x000fc400078c10ff */
[----:B------:R-:W-:Y:S02]  /*25150*/  ISETP.LT.AND P1, PT, R0, c[0x0][0x17c], !P0 ;  /* 0x00005f0000007a0c */ /* 0x000fe40004721270 */
[----:B------:R-:W-:Y:S02]  /*25160*/  IADD3 R0, R232, 0x21, RZ ;  /* 0x00000021e8007810 */ /* 0x000fe40007ffe0ff */
[C---:B-1----:R-:W-:Y:S02]  /*25170*/  IADD3 R19, R9.reuse, c[0x0][0x198], RZ ;  /* 0x0000660009137a10 */ /* 0x042fe40007ffe0ff */
[----:B------:R-:W-:Y:S02]  /*25180*/  LEA.HI.X.SX32 R9, R9, R17, 0x2, P6 ;  /* 0x0000001109097211 */ /* 0x000fe400030f16ff */
[----:B------:R-:W-:Y:S02]  /*25190*/  LEA R18, P6, R19, R16, 0x2 ;  /* 0x0000001013127211 */ /* 0x000fe400078c10ff */
[----:B------:R-:W-:-:S02]  /*251a0*/  ISETP.LT.AND P5, PT, R0, c[0x0][0x17c], !P0 ;  /* 0x00005f0000007a0c */ /* 0x000fc400047a1270 */
[C---:B------:R-:W-:Y:S02]  /*251b0*/  IADD3 R23, R19.reuse, c[0x0][0x198], RZ ;  /* 0x0000660013177a10 */ /* 0x040fe40007ffe0ff */
[----:B------:R-:W-:Y:S01]  /*251c0*/  LEA.HI.X.SX32 R19, R19, R17, 0x2, P6 ;  /* 0x0000001113137211 */ /* 0x000fe200030f16ff */
[----:B------:R-:W-:Y:S01]  /*251d0*/  @P2 STG.E [R24.64], R41 ;  /* 0x0000002918002986 */ /* 0x000fe2000c101904 */
[----:B------:R-:W-:-:S03]  /*251e0*/  LEA R22, P6, R23, R16, 0x2 ;  /* 0x0000001017167211 */ /* 0x000fc600078c10ff */
[----:B------:R1:W-:Y:S04]  /*251f0*/  @P4 STG.E [R20.64], R12 ;  /* 0x0000000c14004986 */ /* 0x0003e8000c101904 */
[----:B------:R-:W-:Y:S01]  /*25200*/  @P3 STG.E [R8.64], R13 ;  /* 0x0000000d08003986 */ /* 0x000fe2000c101904 */
[C---:B-1----:R-:W-:Y:S02]  /*25210*/  IADD3 R12, R23.reuse, c[0x0][0x198], RZ ;  /* 0x00006600170c7a10 */ /* 0x042fe40007ffe0ff */
        /* <DEDUP_REMOVED lines=32> */
[----:B------:R-:W-:Y:S01]  /*25420*/  IADD3 R0, R232, 0x28, RZ ;  /* 0x00000028e8007810 */ /* 0x000fe20007ffe0ff */
[----:B------:R1:W-:Y:S01]  /*25430*/  @P4 STG.E [R8.64], R239 ;  /* 0x000000ef08004986 */ /* 0x0003e2000c101904 */
[----:B------:R-:W-:Y:S02]  /*25440*/  LEA.HI.X.SX32 R21, R21, R17, 0x2, P6 ;  /* 0x0000001115157211 */ /* 0x000fe400030f16ff */
[----:B------:R-:W-:Y:S01]  /*25450*/  ISETP.LT.AND P4, PT, R0, c[0x0][0x17c], !P0 ;  /* 0x00005f0000007a0c */ /* 0x000fe20004781270 */
[----:B------:R5:W-:Y:S01]  /*25460*/  @P3 STG.E [R12.64], R142 ;  /* 0x0000008e0c003986 */ /* 0x000be2000c101904 */
[----:B------:R-:W-:Y:S02]  /*25470*/  IADD3 R0, R232, 0x29, RZ ;  /* 0x00000029e8007810 */ /* 0x000fe40007ffe0ff */
[----:B-1----:R-:W-:-:S02]  /*25480*/  LEA R8, P6, R22, R16, 0x2 ;  /* 0x0000001016087211 */ /* 0x002fc400078c10ff */
[C---:B-----5:R-:W-:Y:S01]  /*25490*/  IADD3 R13, R22.reuse, c[0x0][0x198], RZ ;  /* 0x00006600160d7a10 */ /* 0x060fe20007ffe0ff */
[----:B------:R1:W-:Y:S01]  /*254a0*/  @P1 STG.E [R18.64], R143 ;  /* 0x0000008f12001986 */ /* 0x0003e2000c101904 */
[-C--:B------:R-:W-:Y:S02]  /*254b0*/  LEA.HI.X.SX32 R9, R22, R17.reuse, 0x2, P6 ;  /* 0x0000001116097211 */ /* 0x080fe400030f16ff */
[C---:B------:R-:W-:Y:S02]  /*254c0*/  LEA R12, P6, R13.reuse, R16, 0x2 ;  /* 0x000000100d0c7211 */ /* 0x040fe400078c10ff */
[----:B------:R-:W-:Y:S01]  /*254d0*/  ISETP.LT.AND P3, PT, R0, c[0x0][0x17c], !P0 ;  /* 0x00005f0000007a0c */ /* 0x000fe20004761270 */
[----:B------:R-:W-:Y:S01]  /*254e0*/  @P5 STG.E [R20.64], R138 ;  /* 0x0000008a14005986 */ /* 0x000fe2000c101904 */
[C---:B-1----:R-:W-:Y:S02]  /*254f0*/  IADD3 R19, R13.reuse, c[0x0][0x198], RZ ;  /* 0x000066000d137a10 */ /* 0x042fe40007ffe0ff */
[----:B------:R-:W-:-:S02]  /*25500*/  LEA.HI.X.SX32 R13, R13, R17, 0x2, P6 ;  /* 0x000000110d0d7211 */ /* 0x000fc400030f16ff */
        /* <DEDUP_REMOVED lines=8> */
[----:B------:R-:W-:-:S02]  /*25590*/  IADD3 R0, R232, 0x2a, RZ ;  /* 0x0000002ae8007810 */ /* 0x000fc40007ffe0ff */
[-C--:B------:R-:W-:Y:S02]  /*255a0*/  LEA R20, P6, R22, R16.reuse, 0x2 ;  /* 0x0000001016147211 */ /* 0x080fe400078c10ff */
[----:B------:R-:W-:Y:S02]  /*255b0*/  ISETP.LT.AND P1, PT, R0, c[0x0][0x17c], !P0 ;  /* 0x00005f0000007a0c */ /* 0x000fe40004721270 */
[----:B------:R-:W-:Y:S02]  /*255c0*/  IADD3 R9, R22, c[0x0][0x198], RZ ;  /* 0x0000660016097a10 */ /* 0x000fe40007ffe0ff */
[----:B------:R-:W-:Y:S02]  /*255d0*/  IADD3 R0, R232, 0x2b, RZ ;  /* 0x0000002be8007810 */ /* 0x000fe40007ffe0ff */
[----:B------:R-:W-:Y:S02]  /*255e0*/  LEA.HI.X.SX32 R21, R22, R17, 0x2, P6 ;  /* 0x0000001116157211 */ /* 0x000fe400030f16ff */
[----:B------:R-:W-:-:S02]  /*255f0*/  LEA R8, P6, R9, R16, 0x2 ;  /* 0x0000001009087211 */ /* 0x000fc400078c10ff */
[----:B------:R-:W-:Y:S02]  /*25600*/  ISETP.LT.AND P5, PT, R0, c[0x0][0x17c], !P0 ;  /* 0x00005f0000007a0c */ /* 0x000fe400047a1270 */
[C---:B------:R-:W-:Y:S02]  /*25610*/  IADD3 R13, R9.reuse, c[0x0][0x198], RZ ;  /* 0x00006600090d7a10 */ /* 0x040fe40007ffe0ff */
[----:B------:R-:W-:Y:S02]  /*25620*/  IADD3 R0, R232, 0x2c, RZ ;  /* 0x0000002ce8007810 */ /* 0x000fe40007ffe0ff */
[----:B------:R-:W-:Y:S02]  /*25630*/  LEA.HI.X.SX32 R9, R9, R17, 0x2, P6 ;  /* 0x0000001109097211 */ /* 0x000fe400030f16ff */
[----:B------:R-:W-:Y:S02]  /*25640*/  LEA R12, P6, R13, R16, 0x2 ;  /* 0x000000100d0c7211 */ /* 0x000fe400078c10ff */
[----:B------:R-:W-:-:S02]  /*25650*/  ISETP.LT.AND P2, PT, R0, c[0x0][0x17c], !P0 ;  /* 0x00005f0000007a0c */ /* 0x000fc40004741270 */
[C---:B------:R-:W-:Y:S02]  /*25660*/  IADD3 R22, R13.reuse, c[0x0][0x198], RZ ;  /* 0x000066000d167a10 */ /* 0x040fe40007ffe0ff */
[----:B------:R-:W-:Y:S01]  /*25670*/  IADD3 R0, R232, 0x2d, RZ ;  /* 0x0000002de8007810 */ /* 0x000fe20007ffe0ff */
[----:B------:R1:W-:Y:S01]  /*25680*/  @P1 STG.E [R20.64], R226 ;  /* 0x000000e214001986 */ /* 0x0003e2000c101904 */
[-C--:B------:R-:W-:Y:S02]  /*25690*/  LEA.HI.X.SX32 R13, R13, R17.reuse, 0x2, P6 ;  /* 0x000000110d0d7211 */ /* 0x080fe400030f16ff */
[----:B------:R-:W-:Y:S02]  /*256a0*/  LEA R18, P6, R22, R16, 0x2 ;  /* 0x0000001016127211 */ /* 0x000fe400078c10ff */
[----:B------:R-:W-:Y:S02]  /*256b0*/  ISETP.LT.AND P4, PT, R0, c[0x0][0x17c], !P0 ;  /* 0x00005f0000007a0c */ /* 0x000fe40004781270 */
[----:B------:R-:W-:Y:S01]  /*256c0*/  IADD3 R0, R232, 0x2e, RZ ;  /* 0x0000002ee8007810 */ /* 0x000fe20007ffe0ff */
[----:B------:R5:W-:Y:S01]  /*256d0*/  @P5 STG.E [R8.64], R227 ;  /* 0x000000e308005986 */ /* 0x000be2000c101904 */
[----:B------:R-:W-:-:S02]  /*256e0*/  LEA.HI.X.SX32 R19, R22, R17, 0x2, P6 ;  /* 0x0000001116137211 */ /* 0x000fc400030f16ff */
[----:B-1----:R-:W-:Y:S02]  /*256f0*/  IADD3 R21, R22, c[0x0][0x198], RZ ;  /* 0x0000660016157a10 */ /* 0x002fe40007ffe0ff */
[----:B------:R-:W-:Y:S02]  /*25700*/  ISETP.LT.AND P3, PT, R0, c[0x0][0x17c], !P0 ;  /* 0x00005f0000007a0c */ /* 0x000fe40004761270 */
[C---:B------:R-:W-:Y:S02]  /*25710*/  LEA R20, P6, R21.reuse, R16, 0x2 ;  /* 0x0000001015147211 */ /* 0x040fe400078c10ff */
[----:B------:R-:W-:Y:S02]  /*25720*/  IADD3 R0, R232, 0x2f, RZ ;  /* 0x0000002fe8007810 */ /* 0x000fe40007ffe0ff */
[C---:B-----5:R-:W-:Y:S02]  /*25730*/  IADD3 R9, R21.reuse, c[0x0][0x198], RZ ;  /* 0x0000660015097a10 */ /* 0x060fe40007ffe0ff */
[----:B------:R-:W-:-:S02]  /*25740*/  LEA.HI.X.SX32 R21, R21, R17, 0x2, P6 ;  /* 0x0000001115157211 */ /* 0x000fc400030f16ff */
[C---:B------:R-:W-:Y:S02]  /*25750*/  LEA R8, P6, R9.reuse, R16, 0x2 ;  /* 0x0000001009087211 */ /* 0x040fe400078c10ff */
        /* <DEDUP_REMOVED lines=23> */
[----:B------:R-:W-:Y:S02]  /*258d0*/  ISETP.LT.AND P3, PT, R0, c[0x0][0x17c], !P0 ;  /* 0x00005f0000007a0c */ /* 0x000fe40004761270 */
[----:B------:R-:W-:Y:S02]  /*258e0*/  IADD3 R0, R232, 0x34, RZ ;  /* 0x00000034e8007810 */ /* 0x000fe40007ffe0ff */
[----:B-1----:R-:W-:Y:S02]  /*258f0*/  LEA R8, P6, R22, R16, 0x2 ;  /* 0x0000001016087211 */ /* 0x002fe400078c10ff */
[----:B------:R-:W-:Y:S02]  /*25900*/  ISETP.LT.AND P1, PT, R0, c[0x0][0x17c], !P0 ;  /* 0x00005f0000007a0c */ /* 0x000fe40004721270 */
[----:B------:R-:W-:Y:S02]  /*25910*/  LEA.HI.X.SX32 R9, R22, R17, 0x2, P6 ;  /* 0x0000001116097211 */ /* 0x000fe400030f16ff */
[----:B------:R-:W-:Y:S01]  /*25920*/  IADD3 R0, R232, 0x35, RZ ;  /* 0x00000035e8007810 */ /* 0x000fe20007ffe0ff */
[----:B---3--:R1:W-:Y:S04]  /*25930*/  @P5 STG.E [R12.64], R235 ;  /* 0x000000eb0c005986 */ /* 0x0083e8000c101904 */
[----:B--2---:R2:W-:Y:S01]  /*25940*/  @P2 STG.E [R18.64], R234 ;  /* 0x000000ea12002986 */ /* 0x0045e2000c101904 */
[----:B-1----:R-:W-:-:S04]  /*25950*/  IADD3 R13, R22, c[0x0][0x198], RZ ;  /* 0x00006600160d7a10 */ /* 0x002fc80007ffe0ff */
[CC--:B------:R-:W-:Y:S02]  /*25960*/  LEA R12, P6, R13.reuse, R16.reuse, 0x2 ;  /* 0x000000100d0c7211 */ /* 0x0c0fe400078c10ff */
[C---:B--2---:R-:W-:Y:S02]  /*25970*/  IADD3 R19, R13.reuse, c[0x0][0x198], RZ ;  /* 0x000066000d137a10 */ /* 0x044fe40007ffe0ff */
        /* <DEDUP_REMOVED lines=11> */
[C---:B--2---:R-:W-:Y:S01]  /*25a30*/  IADD3 R9, R22.reuse, c[0x0][0x198], RZ ;  /* 0x0000660016097a10 */ /* 0x044fe20007ffe0ff */
        /* <DEDUP_REMOVED lines=15> */
[----:B------:R-:W-:-:S03]  /*25b30*/  IADD3 R0, R232, 0x3a, RZ ;  /* 0x0000003ae8007810 */ /* 0x000fc60007ffe0ff */
[----:B------:R-:W-:Y:S01]  /*25b40*/  LDS.128 R44, [R233+0x1000] ;  /* 0x00100000e92c7984 */ /* 0x000fe20000000c00 */
[CC--:B-1----:R-:W-:Y:S02]  /*25b50*/  LEA R18, P6, R22.reuse, R16.reuse, 0x2 ;  /* 0x0000001016127211 */ /* 0x0c2fe400078c10ff */
[C---:B--2---:R-:W-:Y:S01]  /*25b60*/  IADD3 R21, R22.reuse, c[0x0][0x198], RZ ;  /* 0x0000660016157a10 */ /* 0x044fe20007ffe0ff */
        /* <DEDUP_REMOVED lines=17> */
[C---:B--2---:R-:W-:Y:S01]  /*25c80*/  IADD3 R19, R22.reuse, c[0x0][0x198], RZ ;  /* 0x0000660016137a10 */ /* 0x044fe20007ffe0ff */
        /* <DEDUP_REMOVED lines=9> */
[----:B------:R-:W-:Y:S02]  /*25d20*/  IADD3 R22, R10, c[0x0][0x198], RZ ;  /* 0x000066000a167a10 */ /* 0x000fe40007ffe0ff */
[----:B------:R-:W-:Y:S01]  /*25d30*/  IADD3 R0, R232, 0x3f, RZ ;  /* 0x0000003fe8007810 */ /* 0x000fe20007ffe0ff */
[----:B------:R1:W-:Y:S01]  /*25d40*/  @P2 STG.E [R8.64], R11 ;  /* 0x0000000b08002986 */ /* 0x0003e2000c101904 */
[----:B------:R-:W-:Y:S02]  /*25d50*/  LEA.HI.X.SX32 R21, R10, R17, 0x2, P6 ;  /* 0x000000110a157211 */ /* 0x000fe400030f16ff */
[----:B------:R-:W-:Y:S02]  /*25d60*/  ISETP.LT.AND P5, PT, R0, c[0x0][0x17c], !P0 ;  /* 0x00005f0000007a0c */ /* 0x000fe400047a1270 */
[----:B------:R-:W-:Y:S01]  /*25d70*/  IADD3 R0, R232, 0x40, RZ ;  /* 0x00000040e8007810 */ /* 0x000fe20007ffe0ff */
[----:B------:R2:W-:Y:S01]  /*25d80*/  @P4 STG.E [R12.64], R42 ;  /* 0x0000002a0c004986 */ /* 0x0005e2000c101904 */
[----:B-1----:R-:W-:-:S02]  /*25d90*/  LEA R8, P6, R22, R16, 0x2 ;  /* 0x0000001016087211 */ /* 0x002fc400078c10ff */
[C---:B------:R-:W-:Y:S02]  /*25da0*/  IADD3 R11, R22.reuse, c[0x0][0x198], RZ ;  /* 0x00006600160b7a10 */ /* 0x040fe40007ffe0ff */
[-C--:B------:R-:W-:Y:S02]  /*25db0*/  LEA.HI.X.SX32 R9, R22, R17.reuse, 0x2, P6 ;  /* 0x0000001116097211 */ /* 0x080fe400030f16ff */
[C---:B------:R-:W-:Y:S02]  /*25dc0*/  LEA R10, P6, R11.reuse, R16, 0x2 ;  /* 0x000000100b0a7211 */ /* 0x040fe400078c10ff */
[----:B------:R-:W-:Y:S02]  /*25dd0*/  ISETP.LT.AND P2, PT, R0, c[0x0][0x17c], !P0 ;  /* 0x00005f0000007a0c */ /* 0x000fe40004741270 */
[C---:B--2---:R-:W-:Y:S02]  /*25de0*/  IADD3 R13, R11.reuse, c[0x0][0x198], RZ ;  /* 0x000066000b0d7a10 */ /* 0x044fe40007ffe0ff */
[----:B------:R-:W-:Y:S01]  /*25df0*/  IADD3 R0, R232, 0x41, RZ ;  /* 0x00000041e8007810 */ /* 0x000fe20007ffe0ff */
[----:B------:R1:W-:Y:S01]  /*25e00*/  @P3 STG.E [R18.64], R43 ;  /* 0x0000002b12003986 */ /* 0x0003e2000c101904 */
[----:B------:R-:W-:-:S02]  /*25e10*/  LEA.HI.X.SX32 R11, R11, R17, 0x2, P6 ;  /* 0x000000110b0b7211 */ /* 0x000fc400030f16ff */
[CC--:B------:R-:W-:Y:S02]  /*25e20*/  LEA R12, P6, R13.reuse, R16.reuse, 0x2 ;  /* 0x000000100d0c7211 */ /* 0x0c0fe400078c10ff */
[----:B------:R-:W-:Y:S01]  /*25e30*/  ISETP.LT.AND P4, PT, R0, c[0x0][0x17c], !P0 ;  /* 0x00005f0000007a0c */ /* 0x000fe20004781270 */
[----:B------:R-:W-:Y:S01]  /*25e40*/  LDS.128 R40, [R252+0x1000] ;  /* 0x00100000fc287984 */ /* 0x000fe20000000c00 */
[----:B------:R-:W-:Y:S02]  /*25e50*/  IADD3 R0, R232, 0x42, RZ ;  /* 0x00000042e8007810 */ /* 0x000fe40007ffe0ff */
[C---:B-1----:R-:W-:Y:S01]  /*25e60*/  IADD3 R19, R13.reuse, c[0x0][0x198], RZ ;  /* 0x000066000d137a10 */ /* 0x042fe20007ffe0ff */
[----:B------:R-:W-:Y:S01]  /*25e70*/  @P1 STG.E [R20.64], R14 ;  /* 0x0000000e14001986 */ /* 0x000fe2000c101904 */
[----:B------:R-:W-:Y:S02]  /*25e80*/  LEA.HI.X.SX32 R13, R13, R17, 0x2, P6 ;  /* 0x000000110d0d7211 */ /* 0x000fe400030f16ff */
[----:B------:R-:W-:Y:S01]  /*25e90*/  LEA R18, P6, R19, R16, 0x2 ;  /* 0x0000001013127211 */ /* 0x000fe200078c10ff */
[----:B------:R1:W-:Y:S01]  /*25ea0*/  @P5 STG.E [R8.64], R15 ;  /* 0x0000000f08005986 */ /* 0x0003e2000c101904 */
[----:B------:R-:W-:-:S02]  /*25eb0*/  ISETP.LT.AND P3, PT, R0, c[0x0][0x17c], !P0 ;  /* 0x00005f0000007a0c */ /* 0x000fc40004761270 */
[----:B------:R-:W-:Y:S01]  /*25ec0*/  IADD3 R0, R232, 0x43, RZ ;  /* 0x00000043e8007810 */ /* 0x000fe20007ffe0ff */
[----:B------:R2:W-:Y:S03]  /*25ed0*/  @P2 STG.E [R10.64], R196 ;  /* 0x000000c40a002986 */ /* 0x0005e6000c101904 */
[----:B------:R-:W-:Y:S02]  /*25ee0*/  ISETP.LT.AND P1, PT, R0, c[0x0][0x17c], !P0 ;  /* 0x00005f0000007a0c */ /* 0x000fe40004721270 */
[C---:B-1----:R-:W-:Y:S02]  /*25ef0*/  IADD3 R9, R19.reuse, c[0x0][0x198], RZ ;  /* 0x0000660013097a10 */ /* 0x042fe40007ffe0ff */
[----:B------:R-:W-:Y:S02]  /*25f00*/  LEA.HI.X.SX32 R19, R19, R17, 0x2, P6 ;  /* 0x0000001113137211 */ /* 0x000fe400030f16ff */
[----:B------:R-:W-:-:S02]  /*25f10*/  LEA R8, P6, R9, R16, 0x2 ;  /* 0x0000001009087211 */ /* 0x000fc400078c10ff */
[C---:B--2---:R-:W-:Y:S02]  /*25f20*/  IADD3 R11, R9.reuse, c[0x0][0x198], RZ ;  /* 0x00006600090b7a10 */ /* 0x044fe40007ffe0ff */
[----:B------:R-:W-:Y:S02]  /*25f30*/  IADD3 R0, R232, 0x44, RZ ;  /* 0x00000044e8007810 */ /* 0x000fe40007ffe0ff */
[----:B------:R-:W-:Y:S02]  /*25f40*/  LEA.HI.X.SX32 R9, R9, R17, 0x2, P6 ;  /* 0x0000001109097211 */ /* 0x000fe400030f16ff */
[C---:B------:R-:W-:Y:S02]  /*25f50*/  LEA R10, P6, R11.reuse, R16, 0x2 ;  /* 0x000000100b0a7211 */ /* 0x040fe400078c10ff */
[----:B------:R-:W-:Y:S02]  /*25f60*/  ISETP.LT.AND P5, PT, R0, c[0x0][0x17c], !P0 ;  /* 0x00005f0000007a0c */ /* 0x000fe400047a1270 */
[----:B------:R-:W-:-:S02]  /*25f70*/  IADD3 R14, R11, c[0x0][0x198], RZ ;  /* 0x000066000b0e7a10 */ /* 0x000fc40007ffe0ff */
[----:B------:R-:W-:Y:S01]  /*25f80*/  IADD3 R0, R232, 0x45, RZ ;  /* 0x00000045e8007810 */ /* 0x000fe20007ffe0ff */
[----:B------:R1:W-:Y:S01]  /*25f90*/  @P4 STG.E [R12.64], R197 ;  /* 0x000000c50c004986 */ /* 0x0003e2000c101904 */
[----:B------:R-:W-:Y:S02]  /*25fa0*/  LEA.HI.X.SX32 R11, R11, R17, 0x2, P6 ;  /* 0x000000110b0b7211 */ /* 0x000fe400030f16ff */
[----:B------:R-:W-:Y:S02]  /*25fb0*/  ISETP.LT.AND P2, PT, R0, c[0x0][0x17c], !P0 ;  /* 0x00005f0000007a0c */ /* 0x000fe40004741270 */
[----:B------:R-:W-:Y:S02]  /*25fc0*/  IADD3 R15, R14, c[0x0][0x198], RZ ;  /* 0x000066000e0f7a10 */ /* 0x000fe40007ffe0ff */
[----:B------:R-:W-:Y:S01]  /*25fd0*/  IADD3 R0, R232, 0x46, RZ ;  /* 0x00000046e8007810 */ /* 0x000fe20007ffe0ff */
[----:B------:R-:W-:Y:S01]  /*25fe0*/  @P3 STG.E [R18.64], R192 ;  /* 0x000000c012003986 */ /* 0x000fe2000c101904 */
[----:B-1----:R-:W-:-:S03]  /*25ff0*/  LEA R12, P6, R14, R16, 0x2 ;  /* 0x000000100e0c7211 */ /* 0x002fc600078c10ff */
[----:B------:R1:W-:Y:S01]  /*26000*/  @P1 STG.E [R8.64], R193 ;  /* 0x000000c108001986 */ /* 0x0003e2000c101904 */
[----:B------:R-:W-:Y:S02]  /*26010*/  ISETP.LT.AND P4, PT, R0, c[0x0][0x17c], !P0 ;  /* 0x00005f0000007a0c */ /* 0x000fe40004781270 */
[-C--:B------:R-:W-:Y:S02]  /*26020*/  LEA.HI.X.SX32 R13, R14, R17.reuse, 0x2, P6 ;  /* 0x000000110e0d7211 */ /* 0x080fe400030f16ff */
[C---:B------:R-:W-:Y:S02]  /*26030*/  LEA R14, P6, R15.reuse, R16, 0x2 ;  /* 0x000000100f0e7211 */ /* 0x040fe400078c10ff */
[----:B------:R-:W-:Y:S02]  /*26040*/  IADD3 R0, R232, 0x47, RZ ;  /* 0x00000047e8007810 */ /* 0x000fe40007ffe0ff */
[C---:B-1----:R-:W-:Y:S02]  /*26050*/  IADD3 R9, R15.reuse, c[0x0][0x198], RZ ;  /* 0x000066000f097a10 */ /* 0x042fe40007ffe0ff */
        /* <DEDUP_REMOVED lines=47> */
[C---:B--2---:R-:W-:Y:S01]  /*26350*/  IADD3 R9, R18.reuse, c[0x0][0x198], RZ ;  /* 0x0000660012097a10 */ /* 0x044fe20007ffe0ff */
[----:B------:R1:W-:Y:S01]  /*26360*/  @P3 STG.E [R10.64], R164 ;  /* 0x000000a40a003986 */ /* 0x0003e2000c101904 */
[----:B------:R-:W-:Y:S02]  /*26370*/  LEA.HI.X.SX32 R15, R18, R17, 0x2, P6 ;  /* 0x00000011120f7211 */ /* 0x000fe400030f16ff */
[C---:B------:R-:W-:Y:S02]  /*26380*/  LEA R8, P6, R9.reuse, R16, 0x2 ;  /* 0x0000001009087211 */ /* 0x040fe400078c10ff */
[----:B------:R-:W-:Y:S02]  /*26390*/  ISETP.LT.AND P2, PT, R0, c[0x0][0x17c], !P0 ;  /* 0x00005f0000007a0c */ /* 0x000fe40004741270 */
[----:B------:R-:W-:Y:S02]  /*263a0*/  IADD3 R0, R232, 0x50, RZ ;  /* 0x00000050e8007810 */ /* 0x000fe40007ffe0ff */
[----:B-1----:R-:W-:-:S02]  /*263b0*/  IADD3 R11, R9, c[0x0][0x198], RZ ;  /* 0x00006600090b7a10 */ /* 0x002fc40007ffe0ff */
        /* <DEDUP_REMOVED lines=101> */
[C---:B--2---:R-:W-:Y:S02]  /*26a10*/  IADD3 R5, R18.reuse, c[0x0][0x198], RZ ;  /* 0x0000660012057a10 */ /* 0x044fe40007ffe0ff */
[-C--:B------:R-:W-:Y:S02]  /*26a20*/  LEA.HI.X.SX32 R11, R18, R17.reuse, 0x2, P6 ;  /* 0x00000011120b7211 */ /* 0x080fe400030f16ff */
[C---:B------:R-:W-:Y:S02]  /*26a30*/  LEA R4, P6, R5.reuse, R16, 0x2 ;  /* 0x0000001005047211 */ /* 0x040fe400078c10ff */
[----:B------:R-:W-:Y:S02]  /*26a40*/  ISETP.LT.AND P1, PT, R0, c[0x0][0x17c], !P0 ;  /* 0x00005f0000007a0c */ /* 0x000fe40004721270 */
[C---:B------:R-:W-:Y:S02]  /*26a50*/  IADD3 R13, R5.reuse, c[0x0][0x198], RZ ;  /* 0x00006600050d7a10 */ /* 0x040fe40007ffe0ff */
[----:B------:R-:W-:Y:S01]  /*26a60*/  IADD3 R0, R232, 0x62, RZ ;  /* 0x00000062e8007810 */ /* 0x000fe20007ffe0ff */
[----:B------:R1:W-:Y:S01]  /*26a70*/  @P2 STG.E [R14.64], R32 ;  /* 0x000000200e002986 */ /* 0x0003e2000c101904 */
[----:B------:R-:W-:-:S02]  /*26a80*/  LEA.HI.X.SX32 R5, R5, R17, 0x2, P6 ;  /* 0x0000001105057211 */ /* 0x000fc400030f16ff */
[C---:B------:R-:W-:Y:S02]  /*26a90*/  LEA R12, P6, R13.reuse, R16, 0x2 ;  /* 0x000000100d0c7211 */ /* 0x040fe400078c10ff */
[----:B------:R-:W-:Y:S02]  /*26aa0*/  ISETP.LT.AND P5, PT, R0, c[0x0][0x17c], !P0 ;  /* 0x00005f0000007a0c */ /* 0x000fe400047a1270 */
[----:B------:R-:W-:Y:S01]  /*26ab0*/  IADD3 R0, R232, 0x63, RZ ;  /* 0x00000063e8007810 */ /* 0x000fe20007ffe0ff */
[----:B------:R2:W-:Y:S01]  /*26ac0*/  @P4 STG.E [R8.64], R33 ;  /* 0x0000002108004986 */ /* 0x0005e2000c101904 */
[----:B-1----:R-:W-:-:S03]  /*26ad0*/  IADD3 R14, R13, c[0x0][0x198], RZ ;  /* 0x000066000d0e7a10 */ /* 0x002fc60007ffe0ff */
[----:B------:R1:W-:Y:S01]  /*26ae0*/  @P3 STG.E [R10.64], R198 ;  /* 0x000000c60a003986 */ /* 0x0003e2000c101904 */
[-C--:B------:R-:W-:Y:S02]  /*26af0*/  LEA.HI.X.SX32 R13, R13, R17.reuse, 0x2, P6 ;  /* 0x000000110d0d7211 */ /* 0x080fe400030f16ff */
[----:B------:R-:W-:Y:S02]  /*26b00*/  ISETP.LT.AND P2, PT, R0, c[0x0][0x17c], !P0 ;  /* 0x00005f0000007a0c */ /* 0x000fe40004741270 */
[----:B------:R-:W-:Y:S02]  /*26b10*/  IADD3 R0, R232, 0x64, RZ ;  /* 0x00000064e8007810 */ /* 0x000fe40007ffe0ff */
[C---:B--2---:R-:W-:Y:S01]  /*26b20*/  LEA R8, P6, R14.reuse, R16, 0x2 ;  /* 0x000000100e087211 */ /* 0x044fe200078c10ff */
[----:B------:R2:W-:Y:S01]  /*26b30*/  @P1 STG.E [R4.64], R199 ;  /* 0x000000c704001986 */ /* 0x0005e2000c101904 */
[C---:B-1----:R-:W-:Y:S02]  /*26b40*/  IADD3 R11, R14.reuse, c[0x0][0x198], RZ ;  /* 0x000066000e0b7a10 */ /* 0x042fe40007ffe0ff */
[----:B------:R-:W-:-:S02]  /*26b50*/  LEA.HI.X.SX32 R9, R14, R17, 0x2, P6 ;  /* 0x000000110e097211 */ /* 0x000fc400030f16ff */
[CC--:B------:R-:W-:Y:S02]  /*26b60*/  LEA R10, P6, R11.reuse, R16.reuse, 0x2 ;  /* 0x000000100b0a7211 */ /* 0x0c0fe400078c10ff */
[----:B------:R-:W-:Y:S02]  /*26b70*/  ISETP.LT.AND P4, PT, R0, c[0x0][0x17c], !P0 ;  /* 0x00005f0000007a0c */ /* 0x000fe40004781270 */
[C---:B--2---:R-:W-:Y:S02]  /*26b80*/  IADD3 R5, R11.reuse, c[0x0][0x198], RZ ;  /* 0x000066000b057a10 */ /* 0x044fe40007ffe0ff */
[----:B------:R-:W-:Y:S02]  /*26b90*/  IADD3 R0, R232, 0x65, RZ ;  /* 0x00000065e8007810 */ /* 0x000fe40007ffe0ff */
        /* <DEDUP_REMOVED lines=142> */
[----:B------:R-:W-:Y:S01]  /*27480*/  ISETP.LT.AND P2, PT, R0, c[0x0][0x17c], !P0 ;  /* 0x00005f0000007a0c */ /* 0x000fe20004741270 */
[----:B------:R-:W-:Y:S01]  /*27490*/  LDS.128 R68, [R3] ;  /* 0x0000000003447984 */ /* 0x000fe20000000c00 */
        /* <DEDUP_REMOVED lines=12> */
[C---:B-1----:R-:W-:Y:S01]  /*27560*/  LEA R12, P6, R14.reuse, R16, 0x2 ;  /* 0x000000100e0c7211 */ /* 0x042fe200078c10ff */
[----:B------:R-:W-:Y:S01]  /*27570*/  LDS.128 R64, [R2+0x800] ;  /* 0x0008000002407984 */ /* 0x000fe20000000c00 */
[----:B--2---:R-:W-:-:S03]  /*27580*/  IADD3 R9, R14, c[0x0][0x198], RZ ;  /* 0x000066000e097a10 */ /* 0x004fc60007ffe0ff */
[----:B------:R1:W-:Y:S01]  /*27590*/  @P2 STG.E [R10.64], R6 ;  /* 0x000000060a002986 */ /* 0x0003e2000c101904 */
[-C--:B------:R-:W-:Y:S02]  /*275a0*/  LEA.HI.X.SX32 R13, R14, R17.reuse, 0x2, P6 ;  /* 0x000000110e0d7211 */ /* 0x080fe400030f16ff */
[C---:B------:R-:W-:Y:S02]  /*275b0*/  LEA R8, P6, R9.reuse, R16, 0x2 ;  /* 0x0000001009087211 */ /* 0x040fe400078c10ff */
[----:B------:R-:W-:Y:S02]  /*275c0*/  ISETP.LT.AND P1, PT, R0, c[0x0][0x17c], !P0 ;  /* 0x00005f0000007a0c */ /* 0x000fe40004721270 */
[----:B------:R-:W-:Y:S02]  /*275d0*/  IADD3 R0, R232, 0x80, RZ ;  /* 0x00000080e8007810 */ /* 0x000fe40007ffe0ff */
[C---:B-1----:R-:W-:Y:S02]  /*275e0*/  IADD3 R6, R9.reuse, c[0x0][0x198], RZ ;  /* 0x0000660009067a10 */ /* 0x042fe40007ffe0ff */
[----:B------:R-:W-:-:S02]  /*275f0*/  LEA.HI.X.SX32 R9, R9, R17, 0x2, P6 ;  /* 0x0000001109097211 */ /* 0x000fc400030f16ff */
[----:B------:R-:W-:Y:S02]  /*27600*/  LEA R10, P6, R6, R16, 0x2 ;  /* 0x00000010060a7211 */ /* 0x000fe400078c10ff */
[----:B------:R-:W-:Y:S02]  /*27610*/  ISETP.LT.AND P5, PT, R0, c[0x0][0x17c], !P0 ;  /* 0x00005f0000007a0c */ /* 0x000fe400047a1270 */
[----:B------:R-:W-:Y:S02]  /*27620*/  IADD3 R14, R6, c[0x0][0x198], RZ ;  /* 0x00006600060e7a10 */ /* 0x000fe40007ffe0ff */
[----:B------:R-:W-:Y:S01]  /*27630*/  IADD3 R0, R232, 0x81, RZ ;  /* 0x00000081e8007810 */ /* 0x000fe20007ffe0ff */
[----:B------:R1:W-:Y:S01]  /*27640*/  @P4 STG.E [R4.64], R7 ;  /* 0x0000000704004986 */ /* 0x0003e2000c101904 */
[----:B------:R-:W-:Y:S02]  /*27650*/  LEA.HI.X.SX32 R11, R6, R17, 0x2, P6 ;  /* 0x00000011060b7211 */ /* 0x000fe400030f16ff */
[----:B------:R-:W-:-:S02]  /*27660*/  ISETP.LT.AND P2, PT, R0, c[0x0][0x17c], !P0 ;  /* 0x00005f0000007a0c */ /* 0x000fc40004741270 */
[----:B------:R-:W-:Y:S01]  /*27670*/  IADD3 R0, R232, 0x82, RZ ;  /* 0x00000082e8007810 */ /* 0x000fe20007ffe0ff */
[----:B------:R-:W-:Y:S01]  /*27680*/  @P3 STG.E [R12.64], R34 ;  /* 0x000000220c003986 */ /* 0x000fe2000c101904 */
[CC--:B-1----:R-:W-:Y:S02]  /*27690*/  LEA R4, P6, R14.reuse, R16.reuse, 0x2 ;  /* 0x000000100e047211 */ /* 0x0c2fe400078c10ff */
[C---:B------:R-:W-:Y:S01]  /*276a0*/  IADD3 R7, R14.reuse, c[0x0][0x198], RZ ;  /* 0x000066000e077a10 */ /* 0x040fe20007ffe0ff */
[----:B------:R1:W-:Y:S01]  /*276b0*/  @P1 STG.E [R8.64], R35 ;  /* 0x0000002308001986 */ /* 0x0003e2000c101904 */
[----:B------:R-:W-:Y:S02]  /*276c0*/  LEA.HI.X.SX32 R5, R14, R17, 0x2, P6 ;  /* 0x000000110e057211 */ /* 0x000fe400030f16ff */
[----:B------:R-:W-:Y:S02]  /*276d0*/  LEA R6, P6, R7, R16, 0x2 ;  /* 0x0000001007067211 */ /* 0x000fe400078c10ff */
[----:B------:R-:W-:-:S02]  /*276e0*/  ISETP.LT.AND P4, PT, R0, c[0x0][0x17c], !P0 ;  /* 0x00005f0000007a0c */ /* 0x000fc40004781270 */
[----:B------:R-:W-:Y:S02]  /*276f0*/  IADD3 R0, R232, 0x83, RZ ;  /* 0x00000083e8007810 */ /* 0x000fe40007ffe0ff */
[C---:B-1----:R-:W-:Y:S02]  /*27700*/  IADD3 R9, R7.reuse, c[0x0][0x198], RZ ;  /* 0x0000660007097a10 */ /* 0x042fe40007ffe0ff */
        /* <DEDUP_REMOVED lines=41> */
[----:B----4-:R1:W-:Y:S01]  /*279a0*/  @P2 STG.E [R6.64], R208 ;  /* 0x000000d006002986 */ /* 0x0103e2000c101904 */
        /* <DEDUP_REMOVED lines=208> */
[----:B------:R-:W-:Y:S01]  /*286b0*/  ISETP.LT.AND P1, PT, R0, c[0x0][0x17c], !P0 ;  /* 0x00005f0000007a0c */ /* 0x000fe20004721270 */
[----:B------:R-:W-:Y:S01]  /*286c0*/  LDS.128 R56, [R252+0x800] ;  /* 0x00080000fc387984 */ /* 0x000fe20000000c00 */
        /* <DEDUP_REMOVED lines=75> */
[----:B------:R-:W-:Y:S02]  /*28b80*/  LEA.HI.X.SX32 R11, R11, R17, 0x2, P6 ;  /* 0x000000110b0b7211 */ /* 0x000fe400030f16ff */
        /* <DEDUP_REMOVED lines=8> */
[----:B------:R-:W-:Y:S01]  /*28c10*/  IADD3 R0, R232, 0xbb, RZ ;  /* 0x000000bbe8007810 */ /* 0x000fe20007ffe0ff */
[----:B------:R-:W-:Y:S01]  /*28c20*/  @P1 STG.E [R6.64], R218 ;  /* 0x000000da06001986 */ /* 0x000fe2000c101904 */
[----:B------:R-:W-:-:S02]  /*28c30*/  LEA.HI.X.SX32 R15, R5, R17, 0x2, P6 ;  /* 0x00000011050f7211 */ /* 0x000fc400030f16ff */
[----:B------:R-:W-:Y:S01]  /*28c40*/  LEA R18, P6, R4, R16, 0x2 ;  /* 0x0000001004127211 */ /* 0x000fe200078c10ff */
[----:B------:R1:W-:Y:S01]  /*28c50*/  @P5 STG.E [R8.64], R219 ;  /* 0x000000db08005986 */ /* 0x0003e2000c101904 */
[----:B------:R-:W-:Y:S02]  /*28c60*/  ISETP.LT.AND P1, PT, R0, c[0x0][0x17c], !P0 ;  /* 0x00005f0000007a0c */ /* 0x000fe40004721270 */
[----:B------:R-:W-:Y:S02]  /*28c70*/  IADD3 R0, R232, 0xbc, RZ ;  /* 0x000000bce8007810 */ /* 0x000fe40007ffe0ff */
[----:B------:R-:W-:Y:S02]  /*28c80*/  LEA.HI.X.SX32 R19, R4, R17, 0x2, P6 ;  /* 0x0000001104137211 */ /* 0x000fe400030f16ff */
[----:B------:R-:W-:Y:S02]  /*28c90*/  ISETP.LT.AND P5, PT, R0, c[0x0][0x17c], !P0 ;  /* 0x00005f0000007a0c */ /* 0x000fe400047a1270 */
[----:B-1----:R-:W-:-:S02]  /*28ca0*/  IADD3 R8, R4, c[0x0][0x198], RZ ;  /* 0x0000660004087a10 */ /* 0x002fc40007ffe0ff */
[----:B------:R-:W1:Y:S02]  /*28cb0*/  LDS.128 R4, [R2] ;  /* 0x0000000002047984 */ /* 0x000e640000000c00 */
[CC--:B------:R-:W-:Y:S02]  /*28cc0*/  LEA R20, P6, R8.reuse, R16.reuse, 0x2 ;  /* 0x0000001008147211 */ /* 0x0c0fe400078c10ff */
[----:B------:R-:W-:Y:S02]  /*28cd0*/  IADD3 R9, R8, c[0x0][0x198], RZ ;  /* 0x0000660008097a10 */ /* 0x000fe40007ffe0ff */
[----:B------:R-:W-:Y:S01]  /*28ce0*/  IADD3 R0, R232, 0xbd, RZ ;  /* 0x000000bde8007810 */ /* 0x000fe20007ffe0ff */
[----:B------:R-:W-:Y:S01]  /*28cf0*/  @P2 STG.E [R10.64], R90 ;  /* 0x0000005a0a002986 */ /* 0x000fe2000c101904 */
[----:B------:R-:W-:Y:S02]  /*28d00*/  LEA.HI.X.SX32 R21, R8, R17, 0x2, P6 ;  /* 0x0000001108157211 */ /* 0x000fe400030f16ff */
[----:B------:R-:W-:Y:S01]  /*28d10*/  LEA R22, P6, R9, R16, 0x2 ;  /* 0x0000001009167211 */ /* 0x000fe200078c10ff */
[----:B------:R2:W-:Y:S01]  /*28d20*/  @P4 STG.E [R12.64], R91 ;  /* 0x0000005b0c004986 */ /* 0x0005e2000c101904 */
[----:B------:R-:W-:-:S02]  /*28d30*/  ISETP.LT.AND P2, PT, R0, c[0x0][0x17c], !P0 ;  /* 0x00005f0000007a0c */ /* 0x000fc40004741270 */
[----:B------:R-:W-:Y:S02]  /*28d40*/  IADD3 R0, R232, 0xbe, RZ ;  /* 0x000000bee8007810 */ /* 0x000fe40007ffe0ff */
[C---:B------:R-:W-:Y:S02]  /*28d50*/  LEA.HI.X.SX32 R23, R9.reuse, R17, 0x2, P6 ;  /* 0x0000001109177211 */ /* 0x040fe400030f16ff */
[----:B------:R-:W-:Y:S02]  /*28d60*/  ISETP.LT.AND P4, PT, R0, c[0x0][0x17c], !P0 ;  /* 0x00005f0000007a0c */ /* 0x000fe40004781270 */
[----:B--2---:R-:W-:Y:S02]  /*28d70*/  IADD3 R12, R9, c[0x0][0x198], RZ ;  /* 0x00006600090c7a10 */ /* 0x004fe40007ffe0ff */
[----:B------:R-:W2:Y:S02]  /*28d80*/  LDS.128 R8, [R233] ;  /* 0x00000000e9087984 */ /* 0x000ea40000000c00 */
[----:B------:R-:W-:-:S02]  /*28d90*/  LEA R24, P6, R12, R16, 0x2 ;  /* 0x000000100c187211 */ /* 0x000fc400078c10ff */
[----:B------:R-:W-:Y:S01]  /*28da0*/  IADD3 R13, R12, c[0x0][0x198], RZ ;  /* 0x000066000c0d7a10 */ /* 0x000fe20007ffe0ff */
[----:B------:R-:W-:Y:S01]  /*28db0*/  @P3 STG.E [R14.64], R154 ;  /* 0x0000009a0e003986 */ /* 0x000fe2000c101904 */
[----:B------:R-:W-:Y:S02]  /*28dc0*/  IADD3 R0, R232, 0xbf, RZ ;  /* 0x000000bfe8007810 */ /* 0x000fe40007ffe0ff */
[----:B------:R-:W-:Y:S01]  /*28dd0*/  LEA.HI.X.SX32 R25, R12, R17, 0x2, P6 ;  /* 0x000000110c197211 */ /* 0x000fe200030f16ff */
[----:B------:R3:W-:Y:S01]  /*28de0*/  @P1 STG.E [R18.64], R155 ;  /* 0x0000009b12001986 */ /* 0x0007e2000c101904 */
[----:B------:R-:W-:Y:S02]  /*28df0*/  ISETP.LT.AND P3, PT, R0, c[0x0][0x17c], !P0 ;  /* 0x00005f0000007a0c */ /* 0x000fe40004761270 */
[----:B------:R-:W-:Y:S01]  /*28e00*/  IADD3 R0, R232, 0xc0, RZ ;  /* 0x000000c0e8007810 */ /* 0x000fe20007ffe0ff */
[----:B------:R4:W-:Y:S01]  /*28e10*/  @P5 STG.E [R20.64], R206 ;  /* 0x000000ce14005986 */ /* 0x0009e2000c101904 */
[----:B---3--:R-:W-:-:S02]  /*28e20*/  LEA R18, P6, R13, R16, 0x2 ;  /* 0x000000100d127211 */ /* 0x008fc400078c10ff */
[----:B------:R-:W-:Y:S02]  /*28e30*/  ISETP.LT.AND P1, PT, R0, c[0x0][0x17c], !P0 ;  /* 0x00005f0000007a0c */ /* 0x000fe40004721270 */
[C---:B----4-:R-:W-:Y:S02]  /*28e40*/  IADD3 R21, R13.reuse, c[0x0][0x198], RZ ;  /* 0x000066000d157a10 */ /* 0x050fe40007ffe0ff */
[----:B------:R-:W-:Y:S02]  /*28e50*/  LEA.HI.X.SX32 R19, R13, R17, 0x2, P6 ;  /* 0x000000110d137211 */ /* 0x000fe400030f16ff */
[----:B------:R-:W3:Y:S01]  /*28e60*/  LDS.128 R12, [R252] ;  /* 0x00000000fc0c7984 */ /* 0x000ee20000000c00 */
[----:B------:R-:W-:Y:S02]  /*28e70*/  IADD3 R0, R232, 0xc1, RZ ;  /* 0x000000c1e8007810 */ /* 0x000fe40007ffe0ff */
[----:B------:R-:W-:Y:S01]  /*28e80*/  LEA R20, P6, R21, R16, 0x2 ;  /* 0x0000001015147211 */ /* 0x000fe200078c10ff */
[----:B------:R4:W-:Y:S01]  /*28e90*/  @P2 STG.E [R22.64], R207 ;  /* 0x000000cf16002986 */ /* 0x0009e2000c101904 */
[----:B------:R-:W-:-:S02]  /*28ea0*/  ISETP.LT.AND P5, PT, R0, c[0x0][0x17c], !P0 ;  /* 0x00005f0000007a0c */ /* 0x000fc400047a1270 */
[----:B------:R-:W-:Y:S01]  /*28eb0*/  IADD3 R0, R232, 0xc2, RZ ;  /* 0x000000c2e8007810 */ /* 0x000fe20007ffe0ff */
[----:B------:R5:W-:Y:S03]  /*28ec0*/  @P4 STG.E [R24.64], R222 ;  /* 0x000000de18004986 */ /* 0x000be6000c101904 */
[----:B------:R-:W-:Y:S02]  /*28ed0*/  ISETP.LT.AND P2, PT, R0, c[0x0][0x17c], !P0 ;  /* 0x00005f0000007a0c */ /* 0x000fe40004741270 */
[C---:B----4-:R-:W-:Y:S02]  /*28ee0*/  IADD3 R23, R21.reuse, c[0x0][0x198], RZ ;  /* 0x0000660015177a10 */ /* 0x050fe40007ffe0ff */
[----:B------:R-:W-:Y:S02]  /*28ef0*/  LEA.HI.X.SX32 R21, R21, R17, 0x2, P6 ;  /* 0x0000001115157211 */ /* 0x000fe400030f16ff */
[----:B------:R-:W-:-:S02]  /*28f00*/  LEA R22, P6, R23, R16, 0x2 ;  /* 0x0000001017167211 */ /* 0x000fc400078c10ff */
[C---:B-----5:R-:W-:Y:S02]  /*28f10*/  IADD3 R25, R23.reuse, c[0x0][0x198], RZ ;  /* 0x0000660017197a10 */ /* 0x060fe40007ffe0ff */
[----:B------:R-:W-:Y:S01]  /*28f20*/  IADD3 R0, R232, 0xc3, RZ ;  /* 0x000000c3e8007810 */ /* 0x000fe20007ffe0ff */
[----:B------:R4:W-:Y:S01]  /*28f30*/  @P3 STG.E [R18.64], R223 ;  /* 0x000000df12003986 */ /* 0x0009e2000c101904 */
[----:B------:R-:W-:Y:S02]  /*28f40*/  LEA.HI.X.SX32 R23, R23, R17, 0x2, P6 ;  /* 0x0000001117177211 */ /* 0x000fe400030f16ff */
[C---:B------:R-:W-:Y:S02]  /*28f50*/  LEA R24, P6, R25.reuse, R16, 0x2 ;  /* 0x0000001019187211 */ /* 0x040fe400078c10ff */
[----:B------:R-:W-:Y:S02]  /*28f60*/  ISETP.LT.AND P4, PT, R0, c[0x0][0x17c], !P0 ;  /* 0x00005f0000007a0c */ /* 0x000fe40004781270 */
[----:B------:R-:W-:Y:S01]  /*28f70*/  IADD3 R0, R232, 0xc4, RZ ;  /* 0x000000c4e8007810 */ /* 0x000fe20007ffe0ff */
[----:B-1----:R1:W-:Y:S01]  /*28f80*/  @P1 STG.E [R20.64], R4 ;  /* 0x0000000414001986 */ /* 0x0023e2000c101904 */
[----:B----4-:R-:W-:-:S02]  /*28f90*/  IADD3 R19, R25, c[0x0][0x198], RZ ;  /* 0x0000660019137a10 */ /* 0x010fc40007ffe0ff */
[-C--:B------:R-:W-:Y:S02]  /*28fa0*/  LEA.HI.X.SX32 R25, R25, R17.reuse, 0x2, P6 ;  /* 0x0000001119197211 */ /* 0x080fe400030f16ff */
[C---:B------:R-:W-:Y:S02]  /*28fb0*/  LEA R18, P6, R19.reuse, R16, 0x2 ;  /* 0x0000001013127211 */ /* 0x040fe400078c10ff */
[----:B------:R-:W-:Y:S02]  /*28fc0*/  ISETP.LT.AND P3, PT, R0, c[0x0][0x17c], !P0 ;  /* 0x00005f0000007a0c */ /* 0x000fe40004761270 */
[C---:B-1----:R-:W-:Y:S02]  /*28fd0*/  IADD3 R4, R19.reuse, c[0x0][0x198], RZ ;  /* 0x0000660013047a10 */ /* 0x042fe40007ffe0ff */
[----:B------:R-:W-:Y:S01]  /*28fe0*/  IADD3 R0, R232, 0xc5, RZ ;  /* 0x000000c5e8007810 */ /* 0x000fe20007ffe0ff */
[----:B------:R1:W-:Y:S01]  /*28ff0*/  @P5 STG.E [R22.64], R5 ;  /* 0x0000000516005986 */ /* 0x0003e2000c101904 */
[----:B------:R-:W-:-:S02]  /*29000*/  LEA.HI.X.SX32 R19, R19, R17, 0x2, P6 ;  /* 0x0000001113137211 */ /* 0x000fc400030f16ff */
[----:B------:R-:W-:Y:S02]  /*29010*/  LEA R20, P6, R4, R16, 0x2 ;  /* 0x0000001004147211 */ /* 0x000fe400078c10ff */
[----:B------:R-:W-:Y:S02]  /*29020*/  ISETP.LT.AND P1, PT, R0, c[0x0][0x17c], !P0 ;  /* 0x00005f0000007a0c */ /* 0x000fe40004721270 */
[----:B------:R-:W-:Y:S01]  /*29030*/  IADD3 R0, R232, 0xc6, RZ ;  /* 0x000000c6e8007810 */ /* 0x000fe20007ffe0ff */
[----:B--2---:R2:W-:Y:S01]  /*29040*/  @P2 STG.E [R24.64], R8 ;  /* 0x0000000818002986 */ /* 0x0045e2000c101904 */
[C---:B------:R-:W-:Y:S02]  /*29050*/  LEA.HI.X.SX32 R21, R4.reuse, R17, 0x2, P6 ;  /* 0x0000001104157211 */ /* 0x040fe400030f16ff */
[----:B-1----:R-:W-:Y:S02]  /*29060*/  IADD3 R5, R4, c[0x0][0x198], RZ ;  /* 0x0000660004057a10 */ /* 0x002fe40007ffe0ff */
[----:B------:R-:W-:-:S02]  /*29070*/  ISETP.LT.AND P5, PT, R0, c[0x0][0x17c], !P0 ;  /* 0x00005f0000007a0c */ /* 0x000fc400047a1270 */
[CC--:B------:R-:W-:Y:S02]  /*29080*/  LEA R4, P6, R5.reuse, R16.reuse, 0x2 ;  /* 0x0000001005047211 */ /* 0x0c0fe400078c10ff */
[----:B------:R-:W-:Y:S02]  /*29090*/  IADD3 R0, R232, 0xc7, RZ ;  /* 0x000000c7e8007810 */ /* 0x000fe40007ffe0ff */
[C---:B--2---:R-:W-:Y:S01]  /*290a0*/  IADD3 R8, R5.reuse, c[0x0][0x198], RZ ;  /* 0x0000660005087a10 */ /* 0x044fe20007ffe0ff */
[----:B------:R1:W-:Y:S01]  /*290b0*/  @P4 STG.E [R18.64], R9 ;  /* 0x0000000912004986 */ /* 0x0003e2000c101904 */
[----:B------:R-:W-:Y:S02]  /*290c0*/  LEA.HI.X.SX32 R5, R5, R17, 0x2, P6 ;  /* 0x0000001105057211 */ /* 0x000fe400030f16ff */
[----:B------:R-:W-:Y:S02]  /*290d0*/  LEA R22, P6, R8, R16, 0x2 ;  /* 0x0000001008167211 */ /* 0x000fe400078c10ff */
[----:B------:R-:W-:-:S02]  /*290e0*/  ISETP.LT.AND P2, PT, R0, c[0x0][0x17c], !P0 ;  /* 0x00005f0000007a0c */ /* 0x000fc40004741270 */
[----:B------:R-:W-:Y:S01]  /*290f0*/  IADD3 R0, R232, 0xc8, RZ ;  /* 0x000000c8e8007810 */ /* 0x000fe20007ffe0ff */
[----:B---3--:R2:W-:Y:S01]  /*29100*/  @P3 STG.E [R20.64], R12 ;  /* 0x0000000c14003986 */ /* 0x0085e2000c101904 */
[C---:B------:R-:W-:Y:S02]  /*29110*/  LEA.HI.X.SX32 R23, R8.reuse, R17, 0x2, P6 ;  /* 0x0000001108177211 */ /* 0x040fe400030f16ff */
[----:B-1----:R-:W-:Y:S02]  /*29120*/  IADD3 R9, R8, c[0x0][0x198], RZ ;  /* 0x0000660008097a10 */ /* 0x002fe40007ffe0ff */
[----:B------:R-:W-:Y:S02]  /*29130*/  ISETP.LT.AND P4, PT, R0, c[0x0][0x17c], !P0 ;  /* 0x00005f0000007a0c */ /* 0x000fe40004781270 */
[----:B------:R-:W-:Y:S02]  /*29140*/  LEA R8, P6, R9, R16, 0x2 ;  /* 0x0000001009087211 */ /* 0x000fe400078c10ff */
[----:B------:R-:W-:-:S02]  /*29150*/  IADD3 R0, R232, 0xc9, RZ ;  /* 0x000000c9e8007810 */ /* 0x000fc40007ffe0ff */
[C---:B--2---:R-:W-:Y:S01]  /*29160*/  IADD3 R12, R9.reuse, c[0x0][0x198], RZ ;  /* 0x00006600090c7a10 */ /* 0x044fe20007ffe0ff */
[----:B------:R1:W-:Y:S01]  /*29170*/  @P1 STG.E [R4.64], R13 ;  /* 0x0000000d04001986 */ /* 0x0003e2000c101904 */
[-C--:B------:R-:W-:Y:S02]  /*29180*/  LEA.HI.X.SX32 R9, R9, R17.reuse, 0x2, P6 ;  /* 0x0000001109097211 */ /* 0x080fe400030f16ff */
[----:B------:R-:W-:Y:S02]  /*29190*/  LEA R18, P6, R12, R16, 0x2 ;  /* 0x000000100c127211 */ /* 0x000fe400078c10ff */
[----:B------:R-:W-:Y:S02]  /*291a0*/  ISETP.LT.AND P3, PT, R0, c[0x0][0x17c], !P0 ;  /* 0x00005f0000007a0c */ /* 0x000fe40004761270 */
[----:B------:R-:W-:Y:S02]  /*291b0*/  IADD3 R0, R232, 0xca, RZ ;  /* 0x000000cae8007810 */ /* 0x000fe40007ffe0ff */
[----:B------:R-:W-:-:S02]  /*291c0*/  LEA.HI.X.SX32 R19, R12, R17, 0x2, P6 ;  /* 0x000000110c137211 */ /* 0x000fc400030f16ff */
[----:B-1----:R-:W-:Y:S02]  /*291d0*/  IADD3 R5, R12, c[0x0][0x198], RZ ;  /* 0x000066000c057a10 */ /* 0x002fe40007ffe0ff */
[----:B------:R-:W-:Y:S02]  /*291e0*/  ISETP.LT.AND P1, PT, R0, c[0x0][0x17c], !P0 ;  /* 0x00005f0000007a0c */ /* 0x000fe40004721270 */
[C---:B------:R-:W-:Y:S02]  /*291f0*/  LEA R4, P6, R5.reuse, R16, 0x2 ;  /* 0x0000001005047211 */ /* 0x040fe400078c10ff */
[C---:B------:R-:W-:Y:S02]  /*29200*/  IADD3 R13, R5.reuse, c[0x0][0x198], RZ ;  /* 0x00006600050d7a10 */ /* 0x040fe40007ffe0ff */
[----:B------:R-:W-:Y:S01]  /*29210*/  IADD3 R0, R232, 0xcb, RZ ;  /* 0x000000cbe8007810 */ /* 0x000fe20007ffe0ff */
[----:B------:R-:W-:Y:S01]  /*29220*/  @P5 STG.E [R22.64], R68 ;  /* 0x0000004416005986 */ /* 0x000fe2000c101904 */
[----:B------:R-:W-:-:S02]  /*29230*/  LEA.HI.X.SX32 R5, R5, R17, 0x2, P6 ;  /* 0x0000001105057211 */ /* 0x000fc400030f16ff */
[C---:B------:R-:W-:Y:S01]  /*29240*/  LEA R12, P6, R13.reuse, R16, 0x2 ;  /* 0x000000100d0c7211 */ /* 0x040fe200078c10ff */
[----:B------:R1:W-:Y:S01]  /*29250*/  @P2 STG.E [R8.64], R69 ;  /* 0x0000004508002986 */ /* 0x0003e2000c101904 */
[----:B------:R-:W-:Y:S02]  /*29260*/  ISETP.LT.AND P5, PT, R0, c[0x0][0x17c], !P0 ;  /* 0x00005f0000007a0c */ /* 0x000fe400047a1270 */
[----:B------:R-:W-:Y:S01]  /*29270*/  IADD3 R0, R232, 0xcc, RZ ;  /* 0x000000cce8007810 */ /* 0x000fe20007ffe0ff */
[----:B------:R2:W-:Y:S03]  /*29280*/  @P4 STG.E [R18.64], R64 ;  /* 0x0000004012004986 */ /* 0x0005e6000c101904 */
[----:B------:R-:W-:Y:S01]  /*29290*/  ISETP.LT.AND P2, PT, R0, c[0x0][0x17c], !P0 ;  /* 0x00005f0000007a0c */ /* 0x000fe20004741270 */
[----:B------:R-:W3:Y:S01]  /*292a0*/  LDS.128 R20, [R233+0x1800] ;  /* 0x00180000e9147984 */ /* 0x000ee20000000c00 */
[----:B-1----:R-:W-:-:S02]  /*292b0*/  IADD3 R9, R13, c[0x0][0x198], RZ ;  /* 0x000066000d097a10 */ /* 0x002fc40007ffe0ff */
[-C--:B------:R-:W-:Y:S02]  /*292c0*/  LEA.HI.X.SX32 R13, R13, R17.reuse, 0x2, P6 ;  /* 0x000000110d0d7211 */ /* 0x080fe400030f16ff */
[CC--:B------:R-:W-:Y:S02]  /*292d0*/  LEA R8, P6, R9.reuse, R16.reuse, 0x2 ;  /* 0x0000001009087211 */ /* 0x0c0fe400078c10ff */
[C---:B--2---:R-:W-:Y:S02]  /*292e0*/  IADD3 R19, R9.reuse, c[0x0][0x198], RZ ;  /* 0x0000660009137a10 */ /* 0x044fe40007ffe0ff */
[----:B------:R-:W-:Y:S01]  /*292f0*/  IADD3 R0, R232, 0xcd, RZ ;  /* 0x000000cde8007810 */ /* 0x000fe20007ffe0ff */
[----:B------:R1:W-:Y:S01]  /*29300*/  @P3 STG.E [R4.64], R65 ;  /* 0x0000004104003986 */ /* 0x0003e2000c101904 */
[----:B------:R-:W-:Y:S02]  /*29310*/  LEA.HI.X.SX32 R9, R9, R17, 0x2, P6 ;  /* 0x0000001109097211 */ /* 0x000fe400030f16ff */
[----:B------:R-:W-:-:S02]  /*29320*/  LEA R18, P6, R19, R16, 0x2 ;  /* 0x0000001013127211 */ /* 0x000fc400078c10ff */
[----:B------:R-:W-:Y:S02]  /*29330*/  ISETP.LT.AND P4, PT, R0, c[0x0][0x17c], !P0 ;  /* 0x00005f0000007a0c */ /* 0x000fe40004781270 */
[----:B------:R-:W-:Y:S01]  /*29340*/  IADD3 R0, R232, 0xce, RZ ;  /* 0x000000cee8007810 */ /* 0x000fe20007ffe0ff */
[----:B------:R2:W-:Y:S01]  /*29350*/  @P1 STG.E [R12.64], R60 ;  /* 0x0000003c0c001986 */ /* 0x0005e2000c101904 */
[C---:B-1----:R-:W-:Y:S02]  /*29360*/  IADD3 R5, R19.reuse, c[0x0][0x198], RZ ;  /* 0x0000660013057a10 */ /* 0x042fe40007ffe0ff */
[----:B------:R-:W-:Y:S02]  /*29370*/  LEA.HI.X.SX32 R19, R19, R17, 0x2, P6 ;  /* 0x0000001113137211 */ /* 0x000fe400030f16ff */
[----:B------:R-:W-:Y:S02]  /*29380*/  LEA R4, P6, R5, R16, 0x2 ;  /* 0x0000001005047211 */ /* 0x000fe400078c10ff */
[----:B------:R-:W-:-:S02]  /*29390*/  ISETP.LT.AND P3, PT, R0, c[0x0][0x17c], !P0 ;  /* 0x00005f0000007a0c */ /* 0x000fc40004761270 */
[C---:B--2---:R-:W-:Y:S02]  /*293a0*/  IADD3 R13, R5.reuse, c[0x0][0x198], RZ ;  /* 0x00006600050d7a10 */ /* 0x044fe40007ffe0ff */
[----:B------:R-:W-:Y:S01]  /*293b0*/  IADD3 R0, R232, 0xcf, RZ ;  /* 0x000000cfe8007810 */ /* 0x000fe20007ffe0ff */
[----:B------:R1:W-:Y:S01]  /*293c0*/  @P5 STG.E [R8.64], R61 ;  /* 0x0000003d08005986 */ /* 0x0003e2000c101904 */
[----:B------:R-:W-:Y:S02]  /*293d0*/  LEA.HI.X.SX32 R5, R5, R17, 0x2, P6 ;  /* 0x0000001105057211 */ /* 0x000fe400030f16ff */
[C---:B------:R-:W-:Y:S02]  /*293e0*/  LEA R12, P6, R13.reuse, R16, 0x2 ;  /* 0x000000100d0c7211 */ /* 0x040fe400078c10ff */
[----:B------:R-:W-:Y:S02]  /*293f0*/  ISETP.LT.AND P1, PT, R0, c[0x0][0x17c], !P0 ;  /* 0x00005f0000007a0c */ /* 0x000fe40004721270 */
[----:B------:R-:W-:Y:S01]  /*29400*/  IADD3 R0, R232, 0xd0, RZ ;  /* 0x000000d0e8007810 */ /* 0x000fe20007ffe0ff */
[----:B------:R2:W-:Y:S01]  /*29410*/  @P2 STG.E [R18.64], R56 ;  /* 0x0000003812002986 */ /* 0x0005e2000c101904 */
[----:B-1----:R-:W-:-:S02]  /*29420*/  IADD3 R9, R13, c[0x0][0x198], RZ ;  /* 0x000066000d097a10 */ /* 0x002fc40007ffe0ff */
        /* <DEDUP_REMOVED lines=8> */
[----:B------:R-:W-:Y:S02]  /*294b0*/  ISETP.LT.AND P2, PT, R0, c[0x0][0x17c], !P0 ;  /* 0x00005f0000007a0c */ /* 0x000fe40004741270 */
[----:B------:R-:W-:Y:S01]  /*294c0*/  IADD3 R0, R232, 0xd2, RZ ;  /* 0x000000d2e8007810 */ /* 0x000fe20007ffe0ff */
[----:B------:R2:W-:Y:S01]  /*294d0*/  @P3 STG.E [R12.64], R52 ;  /* 0x000000340c003986 */ /* 0x0005e2000c101904 */
[C---:B-1----:R-:W-:Y:S02]  /*294e0*/  IADD3 R5, R19.reuse, c[0x0][0x198], RZ ;  /* 0x0000660013057a10 */ /* 0x042fe40007ffe0ff */
[----:B------:R-:W-:Y:S02]  /*294f0*/  LEA.HI.X.SX32 R19, R19, R17, 0x2, P6 ;  /* 0x0000001113137211 */ /* 0x000fe400030f16ff */
[----:B------:R-:W-:-:S02]  /*29500*/  LEA R4, P6, R5, R16, 0x2 ;  /* 0x0000001005047211 */ /* 0x000fc400078c10ff */
[----:B------:R-:W-:Y:S02]  /*29510*/  ISETP.LT.AND P4, PT, R0, c[0x0][0x17c], !P0 ;  /* 0x00005f0000007a0c */ /* 0x000fe40004781270 */
[C---:B--2---:R-:W-:Y:S02]  /*29520*/  IADD3 R13, R5.reuse, c[0x0][0x198], RZ ;  /* 0x00006600050d7a10 */ /* 0x044fe40007ffe0ff */
[----:B------:R-:W-:Y:S01]  /*29530*/  IADD3 R0, R232, 0xd3, RZ ;  /* 0x000000d3e8007810 */ /* 0x000fe20007ffe0ff */
[----:B------:R1:W-:Y:S01]  /*29540*/  @P1 STG.E [R8.64], R53 ;  /* 0x0000003508001986 */ /* 0x0003e2000c101904 */
[----:B------:R-:W-:Y:S02]  /*29550*/  LEA.HI.X.SX32 R5, R5, R17, 0x2, P6 ;  /* 0x0000001105057211 */ /* 0x000fe400030f16ff */
[----:B------:R-:W-:Y:S02]  /*29560*/  LEA R12, P6, R13, R16, 0x2 ;  /* 0x000000100d0c7211 */ /* 0x000fe400078c10ff */
[----:B------:R-:W-:-:S02]  /*29570*/  ISETP.LT.AND P3, PT, R0, c[0x0][0x17c], !P0 ;  /* 0x00005f0000007a0c */ /* 0x000fc40004761270 */
[----:B------:R-:W-:Y:S01]  /*29580*/  IADD3 R0, R232, 0xd4, RZ ;  /* 0x000000d4e8007810 */ /* 0x000fe20007ffe0ff */
[----:B------:R2:W-:Y:S01]  /*29590*/  @P5 STG.E [R18.64], R48 ;  /* 0x0000003012005986 */ /* 0x0005e2000c101904 */
[C---:B-1----:R-:W-:Y:S02]  /*295a0*/  IADD3 R9, R13.reuse, c[0x0][0x198], RZ ;  /* 0x000066000d097a10 */ /* 0x042fe40007ffe0ff */
[----:B------:R-:W-:Y:S02]  /*295b0*/  LEA.HI.X.SX32 R13, R13, R17, 0x2, P6 ;  /* 0x000000110d0d7211 */ /* 0x000fe400030f16ff */
[C---:B------:R-:W-:Y:S02]  /*295c0*/  LEA R8, P6, R9.reuse, R16, 0x2 ;  /* 0x0000001009087211 */ /* 0x040fe400078c10ff */
[----:B------:R-:W-:Y:S02]  /*295d0*/  ISETP.LT.AND P1, PT, R0, c[0x0][0x17c], !P0 ;  /* 0x00005f0000007a0c */ /* 0x000fe40004721270 */
[----:B--2---:R-:W-:-:S02]  /*295e0*/  IADD3 R19, R9, c[0x0][0x198], RZ ;  /* 0x0000660009137a10 */ /* 0x004fc40007ffe0ff */
[----:B------:R-:W-:Y:S01]  /*295f0*/  IADD3 R0, R232, 0xd5, RZ ;  /* 0x000000d5e8007810 */ /* 0x000fe20007ffe0ff */
[----:B------:R1:W-:Y:S01]  /*29600*/  @P2 STG.E [R4.64], R49 ;  /* 0x0000003104002986 */ /* 0x0003e2000c101904 */
[-C--:B------:R-:W-:Y:S02]  /*29610*/  LEA.HI.X.SX32 R9, R9, R17.reuse, 0x2, P6 ;  /* 0x0000001109097211 */ /* 0x080fe400030f16ff */
[C---:B------:R-:W-:Y:S02]  /*29620*/  LEA R18, P6, R19.reuse, R16, 0x2 ;  /* 0x0000001013127211 */ /* 0x040fe400078c10ff */
[----:B------:R-:W-:Y:S01]  /*29630*/  ISETP.LT.AND P5, PT, R0, c[0x0][0x17c], !P0 ;  /* 0x00005f0000007a0c */ /* 0x000fe200047a1270 */
[----:B------:R2:W-:Y:S01]  /*29640*/  @P4 STG.E [R12.64], R44 ;  /* 0x0000002c0c004986 */ /* 0x0005e2000c101904 */
[C---:B-1----:R-:W-:Y:S02]  /*29650*/  IADD3 R5, R19.reuse, c[0x0][0x198], RZ ;  /* 0x0000660013057a10 */ /* 0x042fe40007ffe0ff */
[----:B------:R-:W-:-:S02]  /*29660*/  LEA.HI.X.SX32 R19, R19, R17, 0x2, P6 ;  /* 0x0000001113137211 */ /* 0x000fc400030f16ff */
[C---:B------:R-:W-:Y:S02]  /*29670*/  LEA R4, P6, R5.reuse, R16, 0x2 ;  /* 0x0000001005047211 */ /* 0x040fe400078c10ff */
[C---:B--2---:R-:W-:Y:S02]  /*29680*/  IADD3 R13, R5.reuse, c[0x0][0x198], RZ ;  /* 0x00006600050d7a10 */ /* 0x044fe40007ffe0ff */
[C---:B------:R-:W-:Y:S02]  /*29690*/  IADD3 R0, R232.reuse, 0xd6, RZ ;  /* 0x000000d6e8007810 */ /* 0x040fe40007ffe0ff */
[----:B------:R-:W-:Y:S02]  /*296a0*/  LEA.HI.X.SX32 R5, R5, R17, 0x2, P6 ;  /* 0x0000001105057211 */ /* 0x000fe400030f16ff */
[----:B------:R-:W-:Y:S01]  /*296b0*/  IADD3 R2, R13, c[0x0][0x198], RZ ;  /* 0x000066000d027a10 */ /* 0x000fe20007ffe0ff */
[----:B------:R-:W-:Y:S01]  /*296c0*/  @P3 STG.E [R8.64], R45 ;  /* 0x0000002d08003986 */ /* 0x000fe2000c101904 */
[----:B------:R-:W-:-:S02]  /*296d0*/  IADD3 R24, R232, 0xd9, RZ ;  /* 0x000000d9e8187810 */ /* 0x000fc40007ffe0ff */
[----:B------:R-:W-:Y:S01]  /*296e0*/  ISETP.LT.AND P2, PT, R0, c[0x0][0x17c], !P0 ;  /* 0x00005f0000007a0c */ /* 0x000fe20004741270 */
[----:B------:R1:W-:Y:S01]  /*296f0*/  @P1 STG.E [R18.64], R40 ;  /* 0x0000002812001986 */ /* 0x0003e2000c101904 */
[----:B------:R-:W-:Y:S02]  /*29700*/  IADD3 R0, R232, 0xd7, RZ ;  /* 0x000000d7e8007810 */ /* 0x000fe40007ffe0ff */
[----:B------:R-:W-:Y:S01]  /*29710*/  LEA R12, P6, R13, R16, 0x2 ;  /* 0x000000100d0c7211 */ /* 0x000fe200078c10ff */
[----:B------:R2:W-:Y:S01]  /*29720*/  @P5 STG.E [R4.64], R41 ;  /* 0x0000002904005986 */ /* 0x0005e2000c101904 */
[----:B------:R-:W-:Y:S02]  /*29730*/  ISETP.LT.AND P5, PT, R24, c[0x0][0x17c], !P0 ;  /* 0x00005f0018007a0c */ /* 0x000fe400047a1270 */
[----:B------:R-:W-:Y:S01]  /*29740*/  ISETP.LT.AND P4, PT, R0, c[0x0][0x17c], !P0 ;  /* 0x00005f0000007a0c */ /* 0x000fe20004781270 */
[----:B------:R-:W4:Y:S01]  /*29750*/  LDS.128 R24, [R252+0x1800] ;  /* 0x00180000fc187984 */ /* 0x000f220000000c00 */
[----:B-1----:R-:W-:-:S02]  /*29760*/  IADD3 R19, R2, c[0x0][0x198], RZ ;  /* 0x0000660002137a10 */ /* 0x002fc40007ffe0ff */
[----:B------:R-:W-:Y:S02]  /*29770*/  IADD3 R0, R232, 0xd8, RZ ;  /* 0x000000d8e8007810 */ /* 0x000fe40007ffe0ff */
[----:B------:R-:W-:Y:S02]  /*29780*/  IADD3 R32, R19, c[0x0][0x198], RZ ;  /* 0x0000660013207a10 */ /* 0x000fe40007ffe0ff */
[----:B------:R-:W-:Y:S02]  /*29790*/  LEA.HI.X.SX32 R13, R13, R17, 0x2, P6 ;  /* 0x000000110d0d7211 */ /* 0x000fe400030f16ff */
[----:B------:R-:W-:Y:S02]  /*297a0*/  ISETP.LT.AND P3, PT, R0, c[0x0][0x17c], !P0 ;  /* 0x00005f0000007a0c */ /* 0x000fe40004761270 */
[-C--:B--2---:R-:W-:Y:S01]  /*297b0*/  LEA R4, P6, R32, R16.reuse, 0x2 ;  /* 0x0000001020047211 */ /* 0x084fe200078c10ff */
[----:B------:R1:W-:Y:S01]  /*297c0*/  @P2 STG.E [R12.64], R36 ;  /* 0x000000240c002986 */ /* 0x0003e2000c101904 */
[----:B------:R-:W-:-:S02]  /*297d0*/  LEA R8, P1, R2, R16, 0x2 ;  /* 0x0000001002087211 */ /* 0x000fc400078210ff */
[C---:B------:R-:W-:Y:S02]  /*297e0*/  LEA R18, P2, R19.reuse, R16, 0x2 ;  /* 0x0000001013127211 */ /* 0x040fe400078410ff */
[-C--:B------:R-:W-:Y:S02]  /*297f0*/  LEA.HI.X.SX32 R5, R32, R17.reuse, 0x2, P6 ;  /* 0x0000001120057211 */ /* 0x080fe400030f16ff */
[-C--:B------:R-:W-:Y:S02]  /*29800*/  LEA.HI.X.SX32 R9, R2, R17.reuse, 0x2, P1 ;  /* 0x0000001102097211 */ /* 0x080fe400008f16ff */
[----:B-1----:R-:W-:Y:S02]  /*29810*/  IADD3 R13, R32, c[0x0][0x198], RZ ;  /* 0x00006600200d7a10 */ /* 0x002fe40007ffe0ff */
[----:B------:R-:W1:Y:S01]  /*29820*/  LDS.128 R32, [R3+0x1800] ;  /* 0x0018000003207984 */ /* 0x000e620000000c00 */
[----:B------:R-:W-:Y:S02]  /*29830*/  IADD3 R0, R232, 0xda, RZ ;  /* 0x000000dae8007810 */ /* 0x000fe40007ffe0ff */
[----:B------:R-:W-:Y:S01]  /*29840*/  LEA.HI.X.SX32 R19, R19, R17, 0x2, P2 ;  /* 0x0000001113137211 */ /* 0x000fe200010f16ff */
[----:B------:R2:W-:Y:S01]  /*29850*/  @P4 STG.E [R8.64], R37 ;  /* 0x0000002508004986 */ /* 0x0005e2000c101904 */
[----:B------:R-:W-:-:S02]  /*29860*/  IADD3 R36, R13, c[0x0][0x198], RZ ;  /* 0x000066000d247a10 */ /* 0x000fc40007ffe0ff */
[----:B------:R-:W-:Y:S01]  /*29870*/  ISETP.LT.AND P1, PT, R0, c[0x0][0x17c], !P0 ;  /* 0x00005f0000007a0c */ /* 0x000fe20004721270 */
[----:B------:R5:W-:Y:S01]  /*29880*/  @P3 STG.E [R18.64], R28 ;  /* 0x0000001c12003986 */ /* 0x000be2000c101904 */
[----:B------:R-:W-:Y:S02]  /*29890*/  IADD3 R2, R232, 0xdb, RZ ;  /* 0x000000dbe8027810 */ /* 0x000fe40007ffe0ff */
[-C--:B------:R-:W-:Y:S02]  /*298a0*/  LEA R12, P6, R36, R16.reuse, 0x2 ;  /* 0x00000010240c7211 */ /* 0x080fe400078c10ff */
[----:B------:R-:W-:Y:S02]  /*298b0*/  ISETP.LT.AND P4, PT, R2, c[0x0][0x17c], !P0 ;  /* 0x00005f0002007a0c */ /* 0x000fe40004781270 */
[----:B--2---:R-:W-:Y:S02]  /*298c0*/  LEA R8, P3, R13, R16, 0x2 ;  /* 0x000000100d087211 */ /* 0x004fe400078610ff */
[----:B------:R-:W-:-:S02]  /*298d0*/  IADD3 R0, R232, 0xdc, RZ ;  /* 0x000000dce8007810 */ /* 0x000fc40007ffe0ff */
[-C--:B------:R-:W-:Y:S02]  /*298e0*/  LEA.HI.X.SX32 R9, R13, R17.reuse, 0x2, P3 ;  /* 0x000000110d097211 */ /* 0x080fe400018f16ff */
[C---:B------:R-:W-:Y:S02]  /*298f0*/  LEA.HI.X.SX32 R13, R36.reuse, R17, 0x2, P6 ;  /* 0x00000011240d7211 */ /* 0x040fe400030f16ff */
[----:B------:R-:W-:Y:S02]  /*29900*/  IADD3 R36, R36, c[0x0][0x198], RZ ;  /* 0x0000660024247a10 */ /* 0x000fe40007ffe0ff */
[----:B------:R-:W-:Y:S02]  /*29910*/  IADD3 R2, R232, 0xdd, RZ ;  /* 0x000000dde8027810 */ /* 0x000fe40007ffe0ff */
[----:B------:R-:W-:Y:S01]  /*29920*/  ISETP.LT.AND P2, PT, R0, c[0x0][0x17c], !P0 ;  /* 0x00005f0000007a0c */ /* 0x000fe20004741270 */
[----:B------:R2:W-:Y:S01]  /*29930*/  @P5 STG.E [R4.64], R29 ;  /* 0x0000001d04005986 */ /* 0x0005e2000c101904 */
[----:B-----5:R-:W-:-:S02]  /*29940*/  IADD3 R18, R36, c[0x0][0x198], RZ ;  /* 0x0000660024127a10 */ /* 0x020fc40007ffe0ff */
[----:B------:R-:W-:Y:S01]  /*29950*/  ISETP.LT.AND P5, PT, R2, c[0x0][0x17c], !P0 ;  /* 0x00005f0002007a0c */ /* 0x000fe200047a1270 */
[----:B---3--:R3:W-:Y:S01]  /*29960*/  @P1 STG.E [R8.64], R20 ;  /* 0x0000001408001986 */ /* 0x0087e2000c101904 */
[-C--:B------:R-:W-:Y:S02]  /*29970*/  LEA R2, P1, R36, R16.reuse, 0x2 ;  /* 0x0000001024027211 */ /* 0x080fe400078210ff */
[----:B------:R-:W-:Y:S01]  /*29980*/  IADD3 R0, R232, 0xde, RZ ;  /* 0x000000dee8007810 */ /* 0x000fe20007ffe0ff */
[----:B------:R5:W-:Y:S01]  /*29990*/  @P4 STG.E [R12.64], R21 ;  /* 0x000000150c004986 */ /* 0x000be2000c101904 */
[----:B------:R-:W-:Y:S02]  /*299a0*/  IADD3 R19, R18, c[0x0][0x198], RZ ;  /* 0x0000660012137a10 */ /* 0x000fe40007ffe0ff */
[----:B--2---:R-:W-:Y:S02]  /*299b0*/  IADD3 R5, R232, 0xdf, RZ ;  /* 0x000000dfe8057810 */ /* 0x004fe40007ffe0ff */
[----:B------:R-:W-:-:S02]  /*299c0*/  LEA R4, P6, R18, R16, 0x2 ;  /* 0x0000001012047211 */ /* 0x000fc400078c10ff */
[-C--:B------:R-:W-:Y:S02]  /*299d0*/  LEA.HI.X.SX32 R3, R36, R17.reuse, 0x2, P1 ;  /* 0x0000001124037211 */ /* 0x080fe400008f16ff */
[----:B------:R-:W-:Y:S02]  /*299e0*/  ISETP.LT.AND P4, PT, R5, c[0x0][0x17c], !P0 ;  /* 0x00005f0005007a0c */ /* 0x000fe40004781270 */
[----:B------:R-:W-:Y:S02]  /*299f0*/  ISETP.LT.AND P3, PT, R0, c[0x0][0x17c], !P0 ;  /* 0x00005f0000007a0c */ /* 0x000fe40004761270 */
[----:B------:R-:W-:Y:S02]  /*29a00*/  LEA.HI.X.SX32 R5, R18, R17, 0x2, P6 ;  /* 0x0000001112057211 */ /* 0x000fe400030f16ff */
[C---:B------:R-:W-:Y:S01]  /*29a10*/  IADD3 R18, R19.reuse, c[0x0][0x198], RZ ;  /* 0x0000660013127a10 */ /* 0x040fe20007ffe0ff */
[----:B----4-:R2:W-:Y:S01]  /*29a20*/  @P2 STG.E [R2.64], R24 ;  /* 0x0000001802002986 */ /* 0x0105e2000c101904 */
[----:B---3--:R-:W-:-:S02]  /*29a30*/  LEA R8, P2, R19, R16, 0x2 ;  /* 0x0000001013087211 */ /* 0x008fc400078410ff */
[----:B-----5:R-:W-:Y:S02]  /*29a40*/  IADD3 R13, R232, 0xe1, RZ ;  /* 0x000000e1e80d7810 */ /* 0x020fe40007ffe0ff */
[----:B------:R-:W-:Y:S01]  /*29a50*/  LEA R12, P6, R18, R16, 0x2 ;  /* 0x00000010120c7211 */ /* 0x000fe200078c10ff */
[----:B------:R3:W-:Y:S01]  /*29a60*/  @P5 STG.E [R4.64], R25 ;  /* 0x0000001904005986 */ /* 0x0007e2000c101904 */
[-C--:B------:R-:W-:Y:S02]  /*29a70*/  LEA.HI.X.SX32 R9, R19, R17.reuse, 0x2, P2 ;  /* 0x0000001113097211 */ /* 0x080fe400010f16ff */
[----:B------:R-:W-:Y:S02]  /*29a80*/  ISETP.LT.AND P5, PT, R13, c[0x0][0x17c], !P0 ;  /* 0x00005f000d007a0c */ /* 0x000fe400047a1270 */
[----:B------:R-:W-:Y:S02]  /*29a90*/  IADD3 R0, R232, 0xe0, RZ ;  /* 0x000000e0e8007810 */ /* 0x000fe40007ffe0ff */
[----:B------:R-:W-:-:S02]  /*29aa0*/  LEA.HI.X.SX32 R13, R18, R17, 0x2, P6 ;  /* 0x00000011120d7211 */ /* 0x000fc400030f16ff */
[----:B------:R-:W-:Y:S01]  /*29ab0*/  IADD3 R18, R18, c[0x0][0x198], RZ ;  /* 0x0000660012127a10 */ /* 0x000fe20007ffe0ff */
[----:B-1----:R-:W-:Y:S01]  /*29ac0*/  @P3 STG.E [R8.64], R32 ;  /* 0x0000002008003986 */ /* 0x002fe2000c101904 */
[----:B------:R-:W-:Y:S02]  /*29ad0*/  ISETP.LT.AND P1, PT, R0, c[0x0][0x17c], !P0 ;  /* 0x00005f0000007a0c */ /* 0x000fe40004721270 */
[C---:B------:R-:W-:Y:S02]  /*29ae0*/  IADD3 R19, R18.reuse, c[0x0][0x198], RZ ;  /* 0x0000660012137a10 */ /* 0x040fe40007ffe0ff */
[-C--:B--2---:R-:W-:Y:S02]  /*29af0*/  LEA R2, P3, R18, R16.reuse, 0x2 ;  /* 0x0000001012027211 */ /* 0x084fe400078610ff */
[----:B---3--:R-:W-:Y:S02]  /*29b00*/  IADD3 R5, R232, 0xe3, RZ ;  /* 0x000000e3e8057810 */ /* 0x008fe40007ffe0ff */
[----:B------:R-:W-:-:S02]  /*29b10*/  LEA R4, P6, R19, R16, 0x2 ;  /* 0x0000001013047211 */ /* 0x000fc400078c10ff */
[-C--:B------:R-:W-:Y:S01]  /*29b20*/  LEA.HI.X.SX32 R3, R18, R17.reuse, 0x2, P3 ;  /* 0x0000001112037211 */ /* 0x080fe200018f16ff */
[----:B------:R1:W-:Y:S01]  /*29b30*/  @P4 STG.E [R12.64], R33 ;  /* 0x000000210c004986 */ /* 0x0003e2000c101904 */
[----:B------:R-:W-:Y:S02]  /*29b40*/  IADD3 R0, R232, 0xe2, RZ ;  /* 0x000000e2e8007810 */ /* 0x000fe40007ffe0ff */
[----:B------:R-:W-:Y:S02]  /*29b50*/  IADD3 R18, R19, c[0x0][0x198], RZ ;  /* 0x0000660013127a10 */ /* 0x000fe40007ffe0ff */
[----:B------:R-:W-:Y:S02]  /*29b60*/  ISETP.LT.AND P4, PT, R5, c[0x0][0x17c], !P0 ;  /* 0x00005f0005007a0c */ /* 0x000fe40004781270 */
[----:B------:R-:W-:Y:S02]  /*29b70*/  LEA.HI.X.SX32 R5, R19, R17, 0x2, P6 ;  /* 0x0000001113057211 */ /* 0x000fe400030f16ff */
[----:B------:R-:W-:-:S02]  /*29b80*/  ISETP.LT.AND P2, PT, R0, c[0x0][0x17c], !P0 ;  /* 0x00005f0000007a0c */ /* 0x000fc40004741270 */
[----:B------:R-:W-:Y:S01]  /*29b90*/  IADD3 R19, R18, c[0x0][0x198], RZ ;  /* 0x0000660012137a10 */ /* 0x000fe20007ffe0ff */
[----:B------:R2:W-:Y:S01]  /*29ba0*/  @P1 STG.E [R2.64], R6 ;  /* 0x0000000602001986 */ /* 0x0005e2000c101904 */
[----:B-1----:R-:W-:Y:S02]  /*29bb0*/  IADD3 R13, R232, 0xe5, RZ ;  /* 0x000000e5e80d7810 */ /* 0x002fe40007ffe0ff */
[-C--:B------:R-:W-:Y:S02]  /*29bc0*/  LEA R8, P1, R18, R16.reuse, 0x2 ;  /* 0x0000001012087211 */ /* 0x080fe400078210ff */
[----:B------:R-:W-:Y:S01]  /*29bd0*/  LEA R12, P6, R19, R16, 0x2 ;  /* 0x00000010130c7211 */ /* 0x000fe200078c10ff */
[----:B------:R1:W-:Y:S01]  /*29be0*/  @P5 STG.E [R4.64], R7 ;  /* 0x0000000704005986 */ /* 0x0003e2000c101904 */
[----:B------:R-:W-:Y:S02]  /*29bf0*/  IADD3 R0, R232, 0xe4, RZ ;  /* 0x000000e4e8007810 */ /* 0x000fe40007ffe0ff */
[----:B------:R-:W-:-:S02]  /*29c00*/  ISETP.LT.AND P5, PT, R13, c[0x0][0x17c], !P0 ;  /* 0x00005f000d007a0c */ /* 0x000fc400047a1270 */
[-C--:B------:R-:W-:Y:S02]  /*29c10*/  LEA.HI.X.SX32 R9, R18, R17.reuse, 0x2, P1 ;  /* 0x0000001112097211 */ /* 0x080fe400008f16ff */
[C---:B------:R-:W-:Y:S02]  /*29c20*/  LEA.HI.X.SX32 R13, R19.reuse, R17, 0x2, P6 ;  /* 0x00000011130d7211 */ /* 0x040fe400030f16ff */
[----:B------:R-:W-:Y:S02]  /*29c30*/  IADD3 R19, R19, c[0x0][0x198], RZ ;  /* 0x0000660013137a10 */ /* 0x000fe40007ffe0ff */
[----:B------:R-:W-:Y:S01]  /*29c40*/  ISETP.LT.AND P3, PT, R0, c[0x0][0x17c], !P0 ;  /* 0x00005f0000007a0c */ /* 0x000fe20004761270 */
[----:B------:R3:W-:Y:S01]  /*29c50*/  @P2 STG.E [R8.64], R10 ;  /* 0x0000000a08002986 */ /* 0x0007e2000c101904 */
[C---:B--2---:R-:W-:Y:S02]  /*29c60*/  IADD3 R6, R19.reuse, c[0x0][0x198], RZ ;  /* 0x0000660013067a10 */ /* 0x044fe40007ffe0ff */
[----:B------:R-:W-:-:S02]  /*29c70*/  LEA R2, P2, R19, R16, 0x2 ;  /* 0x0000001013027211 */ /* 0x000fc400078410ff */
[C---:B------:R-:W-:Y:S02]  /*29c80*/  IADD3 R0, R232.reuse, 0xe6, RZ ;  /* 0x000000e6e8007810 */ /* 0x040fe40007ffe0ff */
[----:B-1----:R-:W-:Y:S02]  /*29c90*/  IADD3 R5, R232, 0xe7, RZ ;  /* 0x000000e7e8057810 */ /* 0x002fe40007ffe0ff */
[C---:B------:R-:W-:Y:S02]  /*29ca0*/  IADD3 R7, R6.reuse, c[0x0][0x198], RZ ;  /* 0x0000660006077a10 */ /* 0x040fe40007ffe0ff */
[----:B------:R-:W-:Y:S02]  /*29cb0*/  LEA R4, P6, R6, R16, 0x2 ;  /* 0x0000001006047211 */ /* 0x000fe400078c10ff */
[----:B------:R-:W-:Y:S01]  /*29cc0*/  LEA.HI.X.SX32 R3, R19, R17, 0x2, P2 ;  /* 0x0000001113037211 */ /* 0x000fe200010f16ff */
[----:B------:R1:W-:Y:S01]  /*29cd0*/  @P4 STG.E [R12.64], R11 ;  /* 0x0000000b0c004986 */ /* 0x0003e2000c101904 */
[----:B------:R-:W-:-:S02]  /*29ce0*/  ISETP.LT.AND P1, PT, R0, c[0x0][0x17c], !P0 ;  /* 0x00005f0000007a0c */ /* 0x000fc40004721270 */
[----:B------:R-:W-:Y:S02]  /*29cf0*/  ISETP.LT.AND P4, PT, R5, c[0x0][0x17c], !P0 ;  /* 0x00005f0005007a0c */ /* 0x000fe40004781270 */
[C---:B---3--:R-:W-:Y:S01]  /*29d00*/  IADD3 R10, R7.reuse, c[0x0][0x198], RZ ;  /* 0x00006600070a7a10 */ /* 0x048fe20007ffe0ff */
[----:B------:R2:W-:Y:S01]  /*29d10*/  @P3 STG.E [R2.64], R14 ;  /* 0x0000000e02003986 */ /* 0x0005e2000c101904 */
[----:B------:R-:W-:Y:S02]  /*29d20*/  LEA.HI.X.SX32 R5, R6, R17, 0x2, P6 ;  /* 0x0000001106057211 */ /* 0x000fe400030f16ff */
[-C--:B------:R-:W-:Y:S02]  /*29d30*/  LEA R6, P3, R7, R16.reuse, 0x2 ;  /* 0x0000001007067211 */ /* 0x080fe400078610ff */
[----:B------:R-:W-:Y:S02]  /*29d40*/  IADD3 R9, R232, 0xe9, RZ ;  /* 0x000000e9e8097810 */ /* 0x000fe40007ffe0ff */
[----:B------:R-:W-:Y:S01]  /*29d50*/  LEA R8, P6, R10, R16, 0x2 ;  /* 0x000000100a087211 */ /* 0x000fe200078c10ff */
[----:B------:R3:W-:Y:S01]  /*29d60*/  @P5 STG.E [R4.64], R15 ;  /* 0x0000000f04005986 */ /* 0x0007e2000c101904 */
[----:B------:R-:W-:-:S02]  /*29d70*/  IADD3 R0, R232, 0xe8, RZ ;  /* 0x000000e8e8007810 */ /* 0x000fc40007ffe0ff */
[-C--:B------:R-:W-:Y:S02]  /*29d80*/  LEA.HI.X.SX32 R7, R7, R17.reuse, 0x2, P3 ;  /* 0x0000001107077211 */ /* 0x080fe400018f16ff */
[----:B------:R-:W-:Y:S02]  /*29d90*/  ISETP.LT.AND P5, PT, R9, c[0x0][0x17c], !P0 ;  /* 0x00005f0009007a0c */ /* 0x000fe400047a1270 */
[C---:B------:R-:W-:Y:S02]  /*29da0*/  LEA.HI.X.SX32 R9, R10.reuse, R17, 0x2, P6 ;  /* 0x000000110a097211 */ /* 0x040fe400030f16ff */
[----:B------:R-:W-:Y:S01]  /*29db0*/  IADD3 R10, R10, c[0x0][0x198], RZ ;  /* 0x000066000a0a7a10 */ /* 0x000fe20007ffe0ff */
[----:B------:R4:W-:Y:S01]  /*29dc0*/  @P1 STG.E [R6.64], R70 ;  /* 0x0000004606001986 */ /* 0x0009e2000c101904 */
[----:B------:R-:W-:Y:S02]  /*29dd0*/  ISETP.LT.AND P2, PT, R0, c[0x0][0x17c], !P0 ;  /* 0x00005f0000007a0c */ /* 0x000fe40004741270 */
[----:B-1----:R-:W-:-:S02]  /*29de0*/  IADD3 R11, R10, c[0x0][0x198], RZ ;  /* 0x000066000a0b7a10 */ /* 0x002fc40007ffe0ff */
[-C--:B--2---:R-:W-:Y:S02]  /*29df0*/  LEA R2, P1, R10, R16.reuse, 0x2 ;  /* 0x000000100a027211 */ /* 0x084fe400078210ff */
[C---:B---3--:R-:W-:Y:S02]  /*29e00*/  IADD3 R5, R232.reuse, 0xeb, RZ ;  /* 0x000000ebe8057810 */ /* 0x048fe40007ffe0ff */
[----:B------:R-:W-:Y:S02]  /*29e10*/  IADD3 R0, R232, 0xea, RZ ;  /* 0x000000eae8007810 */ /* 0x000fe40007ffe0ff */
[C---:B------:R-:W-:Y:S02]  /*29e20*/  LEA R4, P6, R11.reuse, R16, 0x2 ;  /* 0x000000100b047211 */ /* 0x040fe400078c10ff */
[----:B------:R-:W-:Y:S01]  /*29e30*/  LEA.HI.X.SX32 R3, R10, R17, 0x2, P1 ;  /* 0x000000110a037211 */ /* 0x000fe200008f16ff */
[----:B------:R1:W-:Y:S01]  /*29e40*/  @P4 STG.E [R8.64], R71 ;  /* 0x0000004708004986 */ /* 0x0003e2000c101904 */
[----:B------:R-:W-:-:S02]  /*29e50*/  IADD3 R10, R11, c[0x0][0x198], RZ ;  /* 0x000066000b0a7a10 */ /* 0x000fc40007ffe0ff */
[----:B------:R-:W-:Y:S02]  /*29e60*/  ISETP.LT.AND P4, PT, R5, c[0x0][0x17c], !P0 ;  /* 0x00005f0005007a0c */ /* 0x000fe40004781270 */
[----:B------:R-:W-:Y:S02]  /*29e70*/  ISETP.LT.AND P3, PT, R0, c[0x0][0x17c], !P0 ;  /* 0x00005f0000007a0c */ /* 0x000fe40004761270 */
[----:B------:R-:W-:Y:S02]  /*29e80*/  LEA.HI.X.SX32 R5, R11, R17, 0x2, P6 ;  /* 0x000000110b057211 */ /* 0x000fe400030f16ff */
[C---:B------:R-:W-:Y:S01]  /*29e90*/  IADD3 R11, R10.reuse, c[0x0][0x198], RZ ;  /* 0x000066000a0b7a10 */ /* 0x040fe20007ffe0ff */
[----:B------:R2:W-:Y:S01]  /*29ea0*/  @P2 STG.E [R2.64], R66 ;  /* 0x0000004202002986 */ /* 0x0005e2000c101904 */
[----:B----4-:R-:W-:Y:S02]  /*29eb0*/  LEA R6, P2, R10, R16, 0x2 ;  /* 0x000000100a067211 */ /* 0x010fe400078410ff */
[----:B-1----:R-:W-:-:S02]  /*29ec0*/  IADD3 R9, R232, 0xed, RZ ;  /* 0x000000ede8097810 */ /* 0x002fc40007ffe0ff */
[----:B------:R-:W-:Y:S01]  /*29ed0*/  LEA R8, P6, R11, R16, 0x2 ;  /* 0x000000100b087211 */ /* 0x000fe200078c10ff */
[----:B------:R1:W-:Y:S01]  /*29ee0*/  @P5 STG.E [R4.64], R67 ;  /* 0x0000004304005986 */ /* 0x0003e2000c101904 */
[----:B------:R-:W-:Y:S02]  /*29ef0*/  IADD3 R0, R232, 0xec, RZ ;  /* 0x000000ece8007810 */ /* 0x000fe40007ffe0ff */
[-C--:B------:R-:W-:Y:S02]  /*29f00*/  LEA.HI.X.SX32 R7, R10, R17.reuse, 0x2, P2 ;  /* 0x000000110a077211 */ /* 0x080fe400010f16ff */
[----:B------:R-:W-:Y:S02]  /*29f10*/  ISETP.LT.AND P5, PT, R9, c[0x0][0x17c], !P0 ;  /* 0x00005f0009007a0c */ /* 0x000fe400047a1270 */
[C---:B------:R-:W-:Y:S02]  /*29f20*/  LEA.HI.X.SX32 R9, R11.reuse, R17, 0x2, P6 ;  /* 0x000000110b097211 */ /* 0x040fe400030f16ff */
[----:B------:R-:W-:Y:S01]  /*29f30*/  IADD3 R11, R11, c[0x0][0x198], RZ ;  /* 0x000066000b0b7a10 */ /* 0x000fe20007ffe0ff */
[----:B------:R3:W-:Y:S01]  /*29f40*/  @P3 STG.E [R6.64], R62 ;  /* 0x0000003e06003986 */ /* 0x0007e2000c101904 */
[----:B------:R-:W-:-:S02]  /*29f50*/  ISETP.LT.AND P1, PT, R0, c[0x0][0x17c], !P0 ;  /* 0x00005f0000007a0c */ /* 0x000fc40004721270 */
[C---:B------:R-:W-:Y:S02]  /*29f60*/  IADD3 R10, R11.reuse, c[0x0][0x198], RZ ;  /* 0x000066000b0a7a10 */ /* 0x040fe40007ffe0ff */
[CC--:B--2---:R-:W-:Y:S02]  /*29f70*/  LEA R2, P3, R11.reuse, R16.reuse, 0x2 ;  /* 0x000000100b027211 */ /* 0x0c4fe400078610ff */
[C---:B-1----:R-:W-:Y:S02]  /*29f80*/  IADD3 R5, R232.reuse, 0xef, RZ ;  /* 0x000000efe8057810 */ /* 0x042fe40007ffe0ff */
        /* <DEDUP_REMOVED lines=10> */
[----:B---3--:R-:W-:Y:S02]  /*2a030*/  LEA R6, P1, R11, R16, 0x2 ;  /* 0x000000100b067211 */ /* 0x008fe400078210ff */
[----:B-1----:R-:W-:-:S02]  /*2a040*/  IADD3 R9, R232, 0xf1, RZ ;  /* 0x000000f1e8097810 */ /* 0x002fc40007ffe0ff */
[----:B------:R-:W-:Y:S01]  /*2a050*/  LEA R8, P6, R10, R16, 0x2 ;  /* 0x000000100a087211 */ /* 0x000fe200078c10ff */
[----:B------:R1:W-:Y:S01]  /*2a060*/  @P5 STG.E [R4.64], R59 ;  /* 0x0000003b04005986 */ /* 0x0003e2000c101904 */
[-C--:B------:R-:W-:Y:S02]  /*2a070*/  LEA.HI.X.SX32 R7, R11, R17.reuse, 0x2, P1 ;  /* 0x000000110b077211 */ /* 0x080fe400008f16ff */
[----:B------:R-:W-:Y:S02]  /*2a080*/  ISETP.LT.AND P5, PT, R9, c[0x0][0x17c], !P0 ;  /* 0x00005f0009007a0c */ /* 0x000fe400047a1270 */
[----:B------:R-:W-:Y:S02]  /*2a090*/  IADD3 R0, R232, 0xf0, RZ ;  /* 0x000000f0e8007810 */ /* 0x000fe40007ffe0ff */
[C---:B------:R-:W-:Y:S02]  /*2a0a0*/  LEA.HI.X.SX32 R9, R10.reuse, R17, 0x2, P6 ;  /* 0x000000110a097211 */ /* 0x040fe400030f16ff */
[----:B------:R-:W-:Y:S01]  /*2a0b0*/  IADD3 R10, R10, c[0x0][0x198], RZ ;  /* 0x000066000a0a7a10 */ /* 0x000fe20007ffe0ff */
[----:B------:R-:W-:Y:S01]  /*2a0c0*/  @P2 STG.E [R6.64], R54 ;  /* 0x0000003606002986 */ /* 0x000fe2000c101904 */
[----:B------:R-:W-:-:S02]  /*2a0d0*/  ISETP.LT.AND P3, PT, R0, c[0x0][0x17c], !P0 ;  /* 0x00005f0000007a0c */ /* 0x000fc40004761270 */
[C---:B------:R-:W-:Y:S02]  /*2a0e0*/  IADD3 R11, R10.reuse, c[0x0][0x198], RZ ;  /* 0x000066000a0b7a10 */ /* 0x040fe40007ffe0ff */
[-C--:B--2---:R-:W-:Y:S02]  /*2a0f0*/  LEA R2, P2, R10, R16.reuse, 0x2 ;  /* 0x000000100a027211 */ /* 0x084fe400078410ff */
[----:B-1----:R-:W-:Y:S02]  /*2a100*/  IADD3 R5, R232, 0xf3, RZ ;  /* 0x000000f3e8057810 */ /* 0x002fe40007ffe0ff */
[----:B------:R-:W-:Y:S02]  /*2a110*/  LEA R4, P6, R11, R16, 0x2 ;  /* 0x000000100b047211 */ /* 0x000fe400078c10ff */
[----:B------:R-:W-:Y:S01]  /*2a120*/  LEA.HI.X.SX32 R3, R10, R17, 0x2, P2 ;  /* 0x000000110a037211 */ /* 0x000fe200010f16ff */
[----:B------:R1:W-:Y:S01]  /*2a130*/  @P4 STG.E [R8.64], R55 ;  /* 0x0000003708004986 */ /* 0x0003e2000c101904 */
[----:B------:R-:W-:-:S02]  /*2a140*/  IADD3 R0, R232, 0xf2, RZ ;  /* 0x000000f2e8007810 */ /* 0x000fc40007ffe0ff */
[----:B------:R-:W-:Y:S02]  /*2a150*/  IADD3 R10, R11, c[0x0][0x198], RZ ;  /* 0x000066000b0a7a10 */ /* 0x000fe40007ffe0ff */
[----:B------:R-:W-:Y:S02]  /*2a160*/  ISETP.LT.AND P4, PT, R5, c[0x0][0x17c], !P0 ;  /* 0x00005f0005007a0c */ /* 0x000fe40004781270 */
[----:B------:R-:W-:Y:S02]  /*2a170*/  LEA.HI.X.SX32 R5, R11, R17, 0x2, P6 ;  /* 0x000000110b057211 */ /* 0x000fe400030f16ff */
[----:B------:R-:W-:Y:S02]  /*2a180*/  ISETP.LT.AND P1, PT, R0, c[0x0][0x17c], !P0 ;  /* 0x00005f0000007a0c */ /* 0x000fe40004721270 */
[----:B------:R-:W-:Y:S01]  /*2a190*/  IADD3 R11, R10, c[0x0][0x198], RZ ;  /* 0x000066000a0b7a10 */ /* 0x000fe20007ffe0ff */
[----:B------:R2:W-:Y:S01]  /*2a1a0*/  @P3 STG.E [R2.64], R50 ;  /* 0x0000003202003986 */ /* 0x0005e2000c101904 */
[----:B-1----:R-:W-:-:S02]  /*2a1b0*/  IADD3 R9, R232, 0xf5, RZ ;  /* 0x000000f5e8097810 */ /* 0x002fc40007ffe0ff */
[-C--:B------:R-:W-:Y:S02]  /*2a1c0*/  LEA R6, P3, R10, R16.reuse, 0x2 ;  /* 0x000000100a067211 */ /* 0x080fe400078610ff */
[----:B------:R-:W-:Y:S01]  /*2a1d0*/  LEA R8, P6, R11, R16, 0x2 ;  /* 0x000000100b087211 */ /* 0x000fe200078c10ff */
[----:B------:R1:W-:Y:S01]  /*2a1e0*/  @P5 STG.E [R4.64], R51 ;  /* 0x0000003304005986 */ /* 0x0003e2000c101904 */
[----:B------:R-:W-:Y:S02]  /*2a1f0*/  IADD3 R0, R232, 0xf4, RZ ;  /* 0x000000f4e8007810 */ /* 0x000fe40007ffe0ff */
[----:B------:R-:W-:Y:S02]  /*2a200*/  ISETP.LT.AND P5, PT, R9, c[0x0][0x17c], !P0 ;  /* 0x00005f0009007a0c */ /* 0x000fe400047a1270 */
[-C--:B------:R-:W-:Y:S02]  /*2a210*/  LEA.HI.X.SX32 R7, R10, R17.reuse, 0x2, P3 ;  /* 0x000000110a077211 */ /* 0x080fe400018f16ff */
[----:B------:R-:W-:-:S02]  /*2a220*/  LEA.HI.X.SX32 R9, R11, R17, 0x2, P6 ;  /* 0x000000110b097211 */ /* 0x000fc400030f16ff */
[----:B------:R-:W-:Y:S02]  /*2a230*/  IADD3 R11, R11, c[0x0][0x198], RZ ;  /* 0x000066000b0b7a10 */ /* 0x000fe40007ffe0ff */
[----:B------:R-:W-:Y:S01]  /*2a240*/  ISETP.LT.AND P2, PT, R0, c[0x0][0x17c], !P0 ;  /* 0x00005f0000007a0c */ /* 0x000fe20004741270 */
[----:B------:R3:W-:Y:S01]  /*2a250*/  @P1 STG.E [R6.64], R46 ;  /* 0x0000002e06001986 */ /* 0x0007e2000c101904 */
[C---:B------:R-:W-:Y:S02]  /*2a260*/  IADD3 R10, R11.reuse, c[0x0][0x198], RZ ;  /* 0x000066000b0a7a10 */ /* 0x040fe40007ffe0ff */
[-C--:B--2---:R-:W-:Y:S02]  /*2a270*/  LEA R2, P1, R11, R16.reuse, 0x2 ;  /* 0x000000100b027211 */ /* 0x084fe400078210ff */
[----:B-1----:R-:W-:Y:S02]  /*2a280*/  IADD3 R5, R232, 0xf7, RZ ;  /* 0x000000f7e8057810 */ /* 0x002fe40007ffe0ff */
[----:B------:R-:W-:Y:S01]  /*2a290*/  LEA R4, P6, R10, R16, 0x2 ;  /* 0x000000100a047211 */ /* 0x000fe200078c10ff */
[----:B------:R1:W-:Y:S01]  /*2a2a0*/  @P4 STG.E [R8.64], R47 ;  /* 0x0000002f08004986 */ /* 0x0003e2000c101904 */
[----:B------:R-:W-:-:S02]  /*2a2b0*/  IADD3 R0, R232, 0xf6, RZ ;  /* 0x000000f6e8007810 */ /* 0x000fc40007ffe0ff */
[-C--:B------:R-:W-:Y:S02]  /*2a2c0*/  LEA.HI.X.SX32 R3, R11, R17.reuse, 0x2, P1 ;  /* 0x000000110b037211 */ /* 0x080fe400008f16ff */
[C---:B------:R-:W-:Y:S02]  /*2a2d0*/  IADD3 R11, R10.reuse, c[0x0][0x198], RZ ;  /* 0x000066000a0b7a10 */ /* 0x040fe40007ffe0ff */
[----:B------:R-:W-:Y:S02]  /*2a2e0*/  ISETP.LT.AND P4, PT, R5, c[0x0][0x17c], !P0 ;  /* 0x00005f0005007a0c */ /* 0x000fe40004781270 */
[----:B------:R-:W-:Y:S02]  /*2a2f0*/  LEA.HI.X.SX32 R5, R10, R17, 0x2, P6 ;  /* 0x000000110a057211 */ /* 0x000fe400030f16ff */
[----:B------:R-:W-:Y:S01]  /*2a300*/  ISETP.LT.AND P3, PT, R0, c[0x0][0x17c], !P0 ;  /* 0x00005f0000007a0c */ /* 0x000fe20004761270 */
[----:B------:R2:W-:Y:S01]  /*2a310*/  @P2 STG.E [R2.64], R42 ;  /* 0x0000002a02002986 */ /* 0x0005e2000c101904 */
[----:B------:R-:W-:-:S02]  /*2a320*/  IADD3 R10, R11, c[0x0][0x198], RZ ;  /* 0x000066000b0a7a10 */ /* 0x000fc40007ffe0ff */
[CC--:B---3--:R-:W-:Y:S01]  /*2a330*/  LEA R6, P2, R11.reuse, R16.reuse, 0x2 ;  /* 0x000000100b067211 */ /* 0x0c8fe200078410ff */
[----:B------:R3:W-:Y:S01]  /*2a340*/  @P5 STG.E [R4.64], R43 ;  /* 0x0000002b04005986 */ /* 0x0007e2000c101904 */
[----:B-1----:R-:W-:Y:S02]  /*2a350*/  IADD3 R9, R232, 0xf9, RZ ;  /* 0x000000f9e8097810 */ /* 0x002fe40007ffe0ff */
[C---:B------:R-:W-:Y:S02]  /*2a360*/  LEA R8, P5, R10.reuse, R16, 0x2 ;  /* 0x000000100a087211 */ /* 0x040fe400078a10ff */
[-C--:B------:R-:W-:Y:S02]  /*2a370*/  LEA.HI.X.SX32 R7, R11, R17.reuse, 0x2, P2 ;  /* 0x000000110b077211 */ /* 0x080fe400010f16ff */
[----:B------:R-:W-:Y:S02]  /*2a380*/  ISETP.LT.AND P2, PT, R9, c[0x0][0x17c], !P0 ;  /* 0x00005f0009007a0c */ /* 0x000fe40004741270 */
[----:B------:R-:W-:-:S02]  /*2a390*/  LEA.HI.X.SX32 R9, R10, R17, 0x2, P5 ;  /* 0x000000110a097211 */ /* 0x000fc400028f16ff */
[----:B------:R-:W-:Y:S02]  /*2a3a0*/  IADD3 R10, R10, c[0x0][0x198], RZ ;  /* 0x000066000a0a7a10 */ /* 0x000fe40007ffe0ff */
[----:B------:R-:W-:Y:S01]  /*2a3b0*/  IADD3 R0, R232, 0xf8, RZ ;  /* 0x000000f8e8007810 */ /* 0x000fe20007ffe0ff */
[----:B------:R-:W-:Y:S01]  /*2a3c0*/  @P3 STG.E [R6.64], R38 ;  /* 0x0000002606003986 */ /* 0x000fe2000c101904 */
[----:B--2---:R-:W-:Y:S02]  /*2a3d0*/  LEA R2, P3, R10, R16, 0x2 ;  /* 0x000000100a027211 */ /* 0x004fe400078610ff */
[----:B------:R-:W-:Y:S02]  /*2a3e0*/  ISETP.LT.AND P1, PT, R0, c[0x0][0x17c], !P0 ;  /* 0x00005f0000007a0c */ /* 0x000fe40004721270 */
[----:B------:R-:W-:Y:S02]  /*2a3f0*/  IADD3 R11, R10, c[0x0][0x198], RZ ;  /* 0x000066000a0b7a10 */ /* 0x000fe40007ffe0ff */
[----:B------:R-:W-:-:S02]  /*2a400*/  IADD3 R0, R232, 0xfa, RZ ;  /* 0x000000fae8007810 */ /* 0x000fc40007ffe0ff */
[----:B------:R-:W-:Y:S02]  /*2a410*/  LEA.HI.X.SX32 R3, R10, R17, 0x2, P3 ;  /* 0x000000110a037211 */ /* 0x000fe400018f16ff */
[----:B---3--:R-:W-:Y:S02]  /*2a420*/  IADD3 R5, R232, 0xfb, RZ ;  /* 0x000000fbe8057810 */ /* 0x008fe40007ffe0ff */
[C---:B------:R-:W-:Y:S02]  /*2a430*/  IADD3 R10, R11.reuse, c[0x0][0x198], RZ ;  /* 0x000066000b0a7a10 */ /* 0x040fe40007ffe0ff */
[----:B------:R-:W-:Y:S02]  /*2a440*/  ISETP.LT.AND P5, PT, R0, c[0x0][0x17c], !P0 ;  /* 0x00005f0000007a0c */ /* 0x000fe400047a1270 */
[----:B------:R-:W-:Y:S01]  /*2a450*/  LEA R4, P6, R11, R16, 0x2 ;  /* 0x000000100b047211 */ /* 0x000fe200078c10ff */
[----:B------:R1:W-:Y:S01]  /*2a460*/  @P4 STG.E [R8.64], R39 ;  /* 0x0000002708004986 */ /* 0x0003e2000c101904 */
[----:B------:R-:W-:-:S02]  /*2a470*/  IADD3 R0, R232, 0xfc, RZ ;  /* 0x000000fce8007810 */ /* 0x000fc40007ffe0ff */
[----:B------:R-:W-:Y:S02]  /*2a480*/  ISETP.LT.AND P4, PT, R5, c[0x0][0x17c], !P0 ;  /* 0x00005f0005007a0c */ /* 0x000fe40004781270 */
[----:B------:R-:W-:Y:S02]  /*2a490*/  LEA.HI.X.SX32 R5, R11, R17, 0x2, P6 ;  /* 0x000000110b057211 */ /* 0x000fe400030f16ff */
[----:B------:R-:W-:Y:S02]  /*2a4a0*/  ISETP.LT.AND P3, PT, R0, c[0x0][0x17c], !P0 ;  /* 0x00005f0000007a0c */ /* 0x000fe40004761270 */
[----:B------:R-:W-:Y:S02]  /*2a4b0*/  IADD3 R0, R232, 0xfd, RZ ;  /* 0x000000fde8007810 */ /* 0x000fe40007ffe0ff */
[C---:B-1----:R-:W-:Y:S01]  /*2a4c0*/  IADD3 R9, R10.reuse, c[0x0][0x198], RZ ;  /* 0x000066000a097a10 */ /* 0x042fe20007ffe0ff */
[----:B------:R1:W-:Y:S01]  /*2a4d0*/  @P1 STG.E [R2.64], R30 ;  /* 0x0000001e02001986 */ /* 0x0003e2000c101904 */
[----:B------:R-:W-:-:S02]  /*2a4e0*/  LEA R6, P1, R10, R16, 0x2 ;  /* 0x000000100a067211 */ /* 0x000fc400078210ff */
[C---:B------:R-:W-:Y:S01]  /*2a4f0*/  IADD3 R11, R9.reuse, c[0x0][0x198], RZ ;  /* 0x00006600090b7a10 */ /* 0x040fe20007ffe0ff */
[----:B------:R2:W-:Y:S01]  /*2a500*/  @P2 STG.E [R4.64], R31 ;  /* 0x0000001f04002986 */ /* 0x0005e2000c101904 */
[----:B------:R-:W-:Y:S02]  /*2a510*/  LEA R8, P6, R9, R16, 0x2 ;  /* 0x0000001009087211 */ /* 0x000fe400078c10ff */
[----:B------:R-:W-:Y:S02]  /*2a520*/  ISETP.LT.AND P2, PT, R0, c[0x0][0x17c], !P0 ;  /* 0x00005f0000007a0c */ /* 0x000fe40004741270 */
[----:B------:R-:W-:Y:S02]  /*2a530*/  IADD3 R0, R11, c[0x0][0x198], RZ ;  /* 0x000066000b007a10 */ /* 0x000fe40007ffe0ff */
[-C--:B------:R-:W-:Y:S02]  /*2a540*/  LEA.HI.X.SX32 R7, R10, R17.reuse, 0x2, P1 ;  /* 0x000000110a077211 */ /* 0x080fe400008f16ff */
[----:B------:R-:W-:-:S02]  /*2a550*/  LEA.HI.X.SX32 R9, R9, R17, 0x2, P6 ;  /* 0x0000001109097211 */ /* 0x000fc400030f16ff */
[CC--:B-1----:R-:W-:Y:S02]  /*2a560*/  LEA R2, P1, R11.reuse, R16.reuse, 0x2 ;  /* 0x000000100b027211 */ /* 0x0c2fe400078210ff */
[C---:B------:R-:W-:Y:S02]  /*2a570*/  LEA R10, P6, R0.reuse, R16, 0x2 ;  /* 0x00000010000a7211 */ /* 0x040fe400078c10ff */
[-C--:B------:R-:W-:Y:S02]  /*2a580*/  LEA.HI.X.SX32 R3, R11, R17.reuse, 0x2, P1 ;  /* 0x000000110b037211 */ /* 0x080fe400008f16ff */
[----:B--2---:R-:W-:Y:S02]  /*2a590*/  IADD3 R5, R0, c[0x0][0x198], RZ ;  /* 0x0000660000057a10 */ /* 0x004fe40007ffe0ff */
[----:B------:R-:W-:Y:S02]  /*2a5a0*/  IADD3 R13, R232, 0xfe, RZ ;  /* 0x000000fee80d7810 */ /* 0x000fe40007ffe0ff */
[----:B------:R-:W-:-:S02]  /*2a5b0*/  LEA.HI.X.SX32 R11, R0, R17, 0x2, P6 ;  /* 0x00000011000b7211 */ /* 0x000fc400030f16ff */
[----:B------:R-:W-:Y:S02]  /*2a5c0*/  IADD3 R0, R232, 0xff, RZ ;  /* 0x000000ffe8007810 */ /* 0x000fe40007ffe0ff */
[----:B------:R-:W-:Y:S02]  /*2a5d0*/  ISETP.LT.AND P1, PT, R13, c[0x0][0x17c], !P0 ;  /* 0x00005f000d007a0c */ /* 0x000fe40004721270 */
[----:B------:R-:W-:Y:S02]  /*2a5e0*/  ISETP.LT.AND P0, PT, R0, c[0x0][0x17c], !P0 ;  /* 0x00005f0000007a0c */ /* 0x000fe40004701270 */
[C---:B------:R-:W-:Y:S02]  /*2a5f0*/  LEA R4, P6, R5.reuse, R16, 0x2 ;  /* 0x0000001005047211 */ /* 0x040fe400078c10ff */
[C---:B------:R-:W-:Y:S01]  /*2a600*/  IADD3 R12, R5.reuse, c[0x0][0x198], RZ ;  /* 0x00006600050c7a10 */ /* 0x040fe20007ffe0ff */
[----:B------:R1:W-:Y:S01]  /*2a610*/  @P5 STG.E [R6.64], R22 ;  /* 0x0000001606005986 */ /* 0x0003e2000c101904 */
[----:B------:R-:W-:-:S03]  /*2a620*/  LEA.HI.X.SX32 R5, R5, R17, 0x2, P6 ;  /* 0x0000001105057211 */ /* 0x000fc600030f16ff */
[----:B------:R1:W-:Y:S01]  /*2a630*/  @P4 STG.E [R8.64], R23 ;  /* 0x0000001708004986 */ /* 0x0003e2000c101904 */
[----:B------:R-:W-:-:S03]  /*2a640*/  LEA R16, P6, R12, R16, 0x2 ;  /* 0x000000100c107211 */ /* 0x000fc600078c10ff */
[----:B------:R1:W-:Y:S04]  /*2a650*/  @P3 STG.E [R2.64], R26 ;  /* 0x0000001a02003986 */ /* 0x0003e8000c101904 */
[----:B------:R1:W-:Y:S01]  /*2a660*/  @P2 STG.E [R10.64], R27 ;  /* 0x0000001b0a002986 */ /* 0x0003e2000c101904 */
[----:B------:R-:W-:-:S03]  /*2a670*/  LEA.HI.X.SX32 R17, R12, R17, 0x2, P6 ;  /* 0x000000110c117211 */ /* 0x000fc600030f16ff */
[----:B------:R1:W-:Y:S01]  /*2a680*/  @P1 STG.E [R4.64], R34 ;  /* 0x0000002204001986 */ /* 0x0003e2000c101904 */
[----:B------:R-:W-:Y:S05]  /*2a690*/  @!P0 EXIT ;  /* 0x000000000000894d */ /* 0x000fea0003800000 */
[----:B------:R-:W-:Y:S01]  /*2a6a0*/  STG.E [R16.64], R35 ;  /* 0x0000002310007986 */ /* 0x000fe2000c101904 */
[----:B------:R-:W-:Y:S05]  /*2a6b0*/  EXIT ;  /* 0x000000000000794d */ /* 0x000fea0003800000 */
.L_x_3:
[----:B------:R-:W-:-:S00]  /*2a6c0*/  BRA `(.L_x_3) ;  /* 0xfffffff000007947 */ /* 0x000fc0000383ffff */
[----:B------:R-:W-:-:S00]  /*2a6d0*/  NOP ;  /* 0x0000000000007918 */ /* 0x000fc00000000000 */
        /* <DEDUP_REMOVED lines=10> */
.L_x_4:


//--------------------- .nv.shared.matmul_kernel  --------------------------
	.section	.nv.shared.matmul_kernel,"aw",@nobits
	.sectionflags	@""
	.align	16
